def matmul_kernel(
    a_ptr,
    b_ptr,
    c_ptr,
    M,
    N,
    K,
    stride_am,
    stride_ak,
    stride_bk,
    stride_bn,
    stride_cm,
    stride_cn,
    BLOCK_M: tl.constexpr,
    BLOCK_N: tl.constexpr,
    BLOCK_K: tl.constexpr,
    GROUP_M: tl.constexpr,
):
    pid = tl.program_id(axis=0)
    num_pid_m = tl.cdiv(M, BLOCK_M)
    num_pid_n = tl.cdiv(N, BLOCK_N)
    num_pid_in_group = GROUP_M * num_pid_n
    group_id = pid // num_pid_in_group
    first_pid_m = group_id * GROUP_M
    group_size_m = min(num_pid_m - first_pid_m, GROUP_M)
    pid_m = first_pid_m + ((pid % num_pid_in_group) % group_size_m)
    pid_n = (pid % num_pid_in_group) // group_size_m

    offs_am = (pid_m * BLOCK_M + tl.arange(0, BLOCK_M)) % M
    offs_bn = (pid_n * BLOCK_N + tl.arange(0, BLOCK_N)) % N
    offs_k = tl.arange(0, BLOCK_K)
    a_ptrs = a_ptr + offs_am[:, None] * stride_am + offs_k[None, :] * stride_ak
    b_ptrs = b_ptr + offs_k[:, None] * stride_bk + offs_bn[None, :] * stride_bn

    acc = tl.zeros((BLOCK_M, BLOCK_N), dtype=tl.float32)
    for kk in range(0, tl.cdiv(K, BLOCK_K)):
        a = tl.load(a_ptrs, mask=offs_k[None, :] < K - kk * BLOCK_K, other=0.0)
        b = tl.load(b_ptrs, mask=offs_k[:, None] < K - kk * BLOCK_K, other=0.0)
        acc = tl.dot(a, b, acc)
        a_ptrs += BLOCK_K * stride_ak
        b_ptrs += BLOCK_K * stride_bk

    c = acc.to(c_ptr.dtype.element_ty)
    offs_cm = pid_m * BLOCK_M + tl.arange(0, BLOCK_M)
    offs_cn = pid_n * BLOCK_N + tl.arange(0, BLOCK_N)
    c_ptrs = c_ptr + offs_cm[:, None] * stride_cm + offs_cn[None, :] * stride_cn
    mask = (offs_cm[:, None] < M) & (offs_cn[None, :] < N)
    tl.store(c_ptrs, c, mask=mask)

# config = {"BLOCK_K": 128, "BLOCK_M": 64, "BLOCK_N": 512, "GROUP_M": 1, "arch": "sm_100", "dtype": "fp16", "num_ctas": 1, "num_stages": 3, "num_warps": 4}
# arch = sm_100


// ===== COMPILED SASS (sm_100a) =====

	.target	sm_100a

	.elftype	@"ET_EXEC"


//--------------------- .note.nv.tkinfo           --------------------------
	.section	.note.nv.tkinfo,"",@"SHT_NOTE"
	.sectionflags	@"SHF_NOTE_NV_TKINFO"
	.tkinfo
        /*0018*/ 	.word	0x00000081
        /*0030*/ 	.string	""
        /*0030*/ 	.string	"ptxas-blackwell"
        /*0030*/ 	.string	"Cuda compilation tools, release 12.9, V12.9.86"
        /*0030*/ 	.string	"Build cuda_12.9.r12.9/compiler.36037853_0"
        /*0030*/ 	.string	"-v  -suppress-debug-info  -lineinfo  -arch sm_100a "



//--------------------- .note.nv.cuver            --------------------------
	.section	.note.nv.cuver,"",@"SHT_NOTE"
	.sectionflags	@"SHF_NOTE_NV_CUVER"
        /*0018*/ 	.short	0x0001
        /*001a*/ 	.short	0x0064
        /*001c*/ 	.short	0x0001
        /*001e*/ 	.short	0x0000
        /*0020*/ 	.short	0x0001
        /*0022*/ 	.short	0x0000


//--------------------- .nv.info                  --------------------------
	.section	.nv.info,"",@"SHT_CUDA_INFO"
	.align	4


	//----- nvinfo : EIATTR_REGCOUNT
	.align		4
        /*0000*/ 	.byte	0x04, 0x2f
        /*0002*/ 	.short	(.L_4 - .L_3)
	.align		4
.L_3:
        /*0004*/ 	.word	index@(matmul_kernel)
        /*0008*/ 	.word	0x00000060


	//----- nvinfo : EIATTR_FRAME_SIZE
	.align		4
.L_4:
        /*000c*/ 	.byte	0x04, 0x11
        /*000e*/ 	.short	(.L_6 - .L_5)
	.align		4
.L_5:
        /*0010*/ 	.word	index@($__internal_2_$__cuda_sm10x_tcgen05_guardrail_trap_unallocated_columns_being_dealloced)
        /*0014*/ 	.word	0x00001ed8


	//----- nvinfo : EIATTR_FRAME_SIZE
	.align		4
.L_6:
        /*0018*/ 	.byte	0x04, 0x11
        /*001a*/ 	.short	(.L_8 - .L_7)
	.align		4
.L_7:
        /*001c*/ 	.word	index@($__internal_1_$__cuda_sm10x_tcgen05_guardrail_trap_phase_invalid_during_alloc)
        /*0020*/ 	.word	0x00001ed8


	//----- nvinfo : EIATTR_FRAME_SIZE
	.align		4
.L_8:
        /*0024*/ 	.byte	0x04, 0x11
        /*0026*/ 	.short	(.L_10 - .L_9)
	.align		4
.L_9:
        /*0028*/ 	.word	index@($__internal_0_$__cuda_sm10x_tcgen05_guardrail_trap_col_being_dealloced_not_returned_by_alloc)
        /*002c*/ 	.word	0x00001ed8


	//----- nvinfo : EIATTR_FRAME_SIZE
	.align		4
.L_10:
        /*0030*/ 	.byte	0x04, 0x11
        /*0032*/ 	.short	(.L_12 - .L_11)
	.align		4
.L_11:
        /*0034*/ 	.word	index@(matmul_kernel)
        /*0038*/ 	.word	0x00001ed8


	//----- nvinfo : EIATTR_MIN_STACK_SIZE
	.align		4
.L_12:
        /*003c*/ 	.byte	0x04, 0x12
        /*003e*/ 	.short	(.L_14 - .L_13)
	.align		4
.L_13:
        /*0040*/ 	.word	index@(matmul_kernel)
        /*0044*/ 	.word	0x00001ed8
.L_14:


//--------------------- .nv.info.matmul_kernel    --------------------------
	.section	.nv.info.matmul_kernel,"",@"SHT_CUDA_INFO"
	.sectionflags	@""
	.align	4


	//----- nvinfo : EIATTR_CUDA_API_VERSION
	.align		4
        /*0000*/ 	.byte	0x04, 0x37
        /*0002*/ 	.short	(.L_16 - .L_15)
.L_15:
        /*0004*/ 	.word	0x00000081


	//----- nvinfo : EIATTR_KPARAM_INFO
	.align		4
.L_16:
        /*0008*/ 	.byte	0x04, 0x17
        /*000a*/ 	.short	(.L_18 - .L_17)
.L_17:
        /*000c*/ 	.word	0x00000000
        /*0010*/ 	.short	0x000d
        /*0012*/ 	.short	0x0048
        /*0014*/ 	.byte	0x00, 0xf4, 0x21, 0x00


	//----- nvinfo : EIATTR_KPARAM_INFO
	.align		4
.L_18:
        /*0018*/ 	.byte	0x04, 0x17
        /*001a*/ 	.short	(.L_20 - .L_19)
.L_19:
        /*001c*/ 	.word	0x00000000
        /*0020*/ 	.short	0x000c
        /*0022*/ 	.short	0x0040
        /*0024*/ 	.byte	0x00, 0xf4, 0x21, 0x00


	//----- nvinfo : EIATTR_KPARAM_INFO
	.align		4
.L_20:
        /*0028*/ 	.byte	0x04, 0x17
        /*002a*/ 	.short	(.L_22 - .L_21)
.L_21:
        /*002c*/ 	.word	0x00000000
        /*0030*/ 	.short	0x000b
        /*0032*/ 	.short	0x0038
        /*0034*/ 	.byte	0x00, 0xf0, 0x11, 0x00


	//----- nvinfo : EIATTR_KPARAM_INFO
	.align		4
.L_22:
        /*0038*/ 	.byte	0x04, 0x17
        /*003a*/ 	.short	(.L_24 - .L_23)
.L_23:
        /*003c*/ 	.word	0x00000000
        /*0040*/ 	.short	0x000a
        /*0042*/ 	.short	0x0034
        /*0044*/ 	.byte	0x00, 0xf0, 0x11, 0x00


	//----- nvinfo : EIATTR_KPARAM_INFO
	.align		4
.L_24:
        /*0048*/ 	.byte	0x04, 0x17
        /*004a*/ 	.short	(.L_26 - .L_25)
.L_25:
        /*004c*/ 	.word	0x00000000
        /*0050*/ 	.short	0x0009
        /*0052*/ 	.short	0x0030
        /*0054*/ 	.byte	0x00, 0xf0, 0x11, 0x00


	//----- nvinfo : EIATTR_KPARAM_INFO
	.align		4
.L_26:
        /*0058*/ 	.byte	0x04, 0x17
        /*005a*/ 	.short	(.L_28 - .L_27)
.L_27:
        /*005c*/ 	.word	0x00000000
        /*0060*/ 	.short	0x0008
        /*0062*/ 	.short	0x002c
        /*0064*/ 	.byte	0x00, 0xf0, 0x11, 0x00


	//----- nvinfo : EIATTR_KPARAM_INFO
	.align		4
.L_28:
        /*0068*/ 	.byte	0x04, 0x17
        /*006a*/ 	.short	(.L_30 - .L_29)
.L_29:
        /*006c*/ 	.word	0x00000000
        /*0070*/ 	.short	0x0007
        /*0072*/ 	.short	0x0028
        /*0074*/ 	.byte	0x00, 0xf0, 0x11, 0x00


	//----- nvinfo : EIATTR_KPARAM_INFO
	.align		4
.L_30:
        /*0078*/ 	.byte	0x04, 0x17
        /*007a*/ 	.short	(.L_32 - .L_31)
.L_31:
        /*007c*/ 	.word	0x00000000
        /*0080*/ 	.short	0x0006
        /*0082*/ 	.short	0x0024
        /*0084*/ 	.byte	0x00, 0xf0, 0x11, 0x00


	//----- nvinfo : EIATTR_KPARAM_INFO
	.align		4
.L_32:
        /*0088*/ 	.byte	0x04, 0x17
        /*008a*/ 	.short	(.L_34 - .L_33)
.L_33:
        /*008c*/ 	.word	0x00000000
        /*0090*/ 	.short	0x0005
        /*0092*/ 	.short	0x0020
        /*0094*/ 	.byte	0x00, 0xf0, 0x11, 0x00


	//----- nvinfo : EIATTR_KPARAM_INFO
	.align		4
.L_34:
        /*0098*/ 	.byte	0x04, 0x17
        /*009a*/ 	.short	(.L_36 - .L_35)
.L_35:
        /*009c*/ 	.word	0x00000000
        /*00a0*/ 	.short	0x0004
        /*00a2*/ 	.short	0x001c
        /*00a4*/ 	.byte	0x00, 0xf0, 0x11, 0x00


	//----- nvinfo : EIATTR_KPARAM_INFO
	.align		4
.L_36:
        /*00a8*/ 	.byte	0x04, 0x17
        /*00aa*/ 	.short	(.L_38 - .L_37)
.L_37:
        /*00ac*/ 	.word	0x00000000
        /*00b0*/ 	.short	0x0003
        /*00b2*/ 	.short	0x0018
        /*00b4*/ 	.byte	0x00, 0xf0, 0x11, 0x00


	//----- nvinfo : EIATTR_KPARAM_INFO
	.align		4
.L_38:
        /*00b8*/ 	.byte	0x04, 0x17
        /*00ba*/ 	.short	(.L_40 - .L_39)
.L_39:
        /*00bc*/ 	.word	0x00000000
        /*00c0*/ 	.short	0x0002
        /*00c2*/ 	.short	0x0010
        /*00c4*/ 	.byte	0x00, 0xf4, 0x21, 0x00


	//----- nvinfo : EIATTR_KPARAM_INFO
	.align		4
.L_40:
        /*00c8*/ 	.byte	0x04, 0x17
        /*00ca*/ 	.short	(.L_42 - .L_41)
.L_41:
        /*00cc*/ 	.word	0x00000000
        /*00d0*/ 	.short	0x0001
        /*00d2*/ 	.short	0x0008
        /*00d4*/ 	.byte	0x00, 0xf4, 0x21, 0x00


	//----- nvinfo : EIATTR_KPARAM_INFO
	.align		4
.L_42:
        /*00d8*/ 	.byte	0x04, 0x17
        /*00da*/ 	.short	(.L_44 - .L_43)
.L_43:
        /*00dc*/ 	.word	0x00000000
        /*00e0*/ 	.short	0x0000
        /*00e2*/ 	.short	0x0000
        /*00e4*/ 	.byte	0x00, 0xf4, 0x21, 0x00


	//----- nvinfo : EIATTR_AT_ENTRY_FRAGMENTS
	.align		4
.L_44:
        /*00e8*/ 	.byte	0x04, 0x4f
        /*00ea*/ 	.short	(.L_46 - .L_45)


	//   ....[0]....
.L_45:
        /*00ec*/ 	.word	0x00000004


	//----- nvinfo : EIATTR_RESERVED_SMEM_USED
	.align		4
.L_46:
        /*00f0*/ 	.byte	0x01, 0x41
	.zero		2


	//----- nvinfo : EIATTR_SPARSE_MMA_MASK
	.align		4
        /*00f4*/ 	.byte	0x03, 0x50
        /*00f6*/ 	.short	0x0000


	//----- nvinfo : EIATTR_TCGEN05_1CTA_USED
	.align		4
        /*00f8*/ 	.byte	0x01, 0x51
	.zero		2


	//----- nvinfo : EIATTR_MAXREG_COUNT
	.align		4
        /*00fc*/ 	.byte	0x03, 0x1b
        /*00fe*/ 	.short	0x00ff


	//----- nvinfo : EIATTR_NUM_BARRIERS
	.align		4
        /*0100*/ 	.byte	0x02, 0x4c
        /*0102*/ 	.byte	0x01
	.zero		1


	//----- nvinfo : EIATTR_ANNOTATIONS
	.align		4
        /*0104*/ 	.byte	0x04, 0x55
        /*0106*/ 	.short	(.L_48 - .L_47)


	//   ....[0]....
.L_47:
        /*0108*/ 	.word	0x00000001
        /*010c*/ 	.byte	0x30, 0x0d, 0x00, 0x00, 0x01, 0x00, 0x00, 0x00, 0xa0, 0x12, 0x00, 0x00, 0x01, 0x00, 0x00, 0x00
        /* <DEDUP_REMOVED lines=1360> */
        /*561c*/ 	.byte	0xe0, 0xd2, 0x02, 0x00


	//----- nvinfo : EIATTR_INT_WARP_WIDE_INSTR_OFFSETS
	.align		4
.L_48:
        /*5620*/ 	.byte	0x04, 0x31
        /*5622*/ 	.short	(.L_50 - .L_49)


	//   ....[0]....
.L_49:
        /*5624*/ 	.word	0x0001a420


	//   ....[1]....
        /*5628*/ 	.word	0x0001a430


	//   ....[2]....
        /*562c*/ 	.word	0x00031a00


	//   ....[3]....
        /*5630*/ 	.word	0x00077140


	//   ....[4]....
        /*5634*/ 	.word	0x00077190


	//----- nvinfo : EIATTR_COOP_GROUP_MASK_REGIDS
	.align		4
.L_50:
        /*5638*/ 	.byte	0x04, 0x29
        /*563a*/ 	.short	(.L_52 - .L_51)


	//   ....[0]....
.L_51:
        /*563c*/ 	.word	0xffffffff


	//   ....[1]....
        /*5640*/ 	.word	0xffffffff


	//   ....[2]....
        /*5644*/ 	.word	0xffffffff


	//   ....[3]....
        /*5648*/ 	.word	0xffffffff


	//----- nvinfo : EIATTR_COOP_GROUP_INSTR_OFFSETS
	.align		4
.L_52:
        /*564c*/ 	.byte	0x04, 0x28
        /*564e*/ 	.short	(.L_54 - .L_53)


	//   ....[0]....
.L_53:
        /*5650*/ 	.word	0x00000070


	//   ....[1]....
        /*5654*/ 	.word	0x00000330


	//   ....[2]....
        /*5658*/ 	.word	0x00076fd0


	//   ....[3]....
        /*565c*/ 	.word	0x00077240


	//----- nvinfo : EIATTR_VRC_CTA_INIT_COUNT
	.align		4
.L_54:
        /*5660*/ 	.byte	0x02, 0x4a
        /*5662*/ 	.byte	0x80
	.zero		1


	//----- nvinfo : EIATTR_MBARRIER_INSTR_OFFSETS
	.align		4
        /*5664*/ 	.byte	0x04, 0x39
        /*5666*/ 	.short	(.L_56 - .L_55)


	//   ....[0]....
.L_55:
        /*5668*/ 	.word	0x0001a620
        /*566c*/ 	.word	0x000000ff
        /*5670*/ 	.word	0x00000000
        /*5674*/ 	.short	0x0100
        /*5676*/ 	.byte	0x4d
	.zero		1


	//   ....[1]....
        /*5678*/ 	.word	0x00031a40
        /*567c*/ 	.word	0x000000ff
        /*5680*/ 	.word	0x00048008
        /*5684*/ 	.short	0x0100
        /*5686*/ 	.byte	0x05
	.zero		1


	//   ....[2]....
        /*5688*/ 	.word	0x00053130
        /*568c*/ 	.word	0x000000ff
        /*5690*/ 	.word	0x00000000
        /*5694*/ 	.short	0x010a
        /*5696*/ 	.byte	0x4d
	.zero		1


	//   ....[3]....
        /*5698*/ 	.word	0x0006c410
        /*569c*/ 	.word	0x000000ff
        /*56a0*/ 	.word	0x00000000
        /*56a4*/ 	.short	0x010a
        /*56a6*/ 	.byte	0x4d
	.zero		1


	//   ....[4]....
        /*56a8*/ 	.word	0x0006c4d0
        /*56ac*/ 	.word	0x000000ff
        /*56b0*/ 	.word	0x00048000
        /*56b4*/ 	.short	0x0108
        /*56b6*/ 	.byte	0x05
	.zero		1


	//   ....[5]....
        /*56b8*/ 	.word	0x0006c5b0
        /*56bc*/ 	.word	0x000000ff
        /*56c0*/ 	.word	0x00048008
        /*56c4*/ 	.short	0x0108
        /*56c6*/ 	.byte	0x05
	.zero		1


	//   ....[6]....
        /*56c8*/ 	.word	0x00077260
        /*56cc*/ 	.word	0x000000ff
        /*56d0*/ 	.word	0x00000000
        /*56d4*/ 	.short	0x010a
        /*56d6*/ 	.byte	0x4d
	.zero		1


	//   ....[7]....
        /*56d8*/ 	.word	0x00077290
        /*56dc*/ 	.word	0x000000ff
        /*56e0*/ 	.word	0x00000000
        /*56e4*/ 	.short	0x010a
        /*56e6*/ 	.byte	0x4d
	.zero		1


	//----- nvinfo : EIATTR_NUM_MBARRIERS
	.align		4
.L_56:
        /*56e8*/ 	.byte	0x03, 0x38
        /*56ea*/ 	.short	0x0002


	//----- nvinfo : EIATTR_EXIT_INSTR_OFFSETS
	.align		4
        /*56ec*/ 	.byte	0x04, 0x1c
        /*56ee*/ 	.short	(.L_58 - .L_57)


	//   ....[0]....
.L_57:
        /*56f0*/ 	.word	0x00077250


	//----- nvinfo : EIATTR_REQNTID
	.align		4
.L_58:
        /*56f4*/ 	.byte	0x04, 0x10
        /*56f6*/ 	.short	(.L_60 - .L_59)
.L_59:
        /*56f8*/ 	.word	0x00000080
        /*56fc*/ 	.word	0x00000001
        /*5700*/ 	.word	0x00000001


	//----- nvinfo : EIATTR_CRS_STACK_SIZE
	.align		4
.L_60:
        /*5704*/ 	.byte	0x04, 0x1e
        /*5706*/ 	.short	(.L_62 - .L_61)
.L_61:
        /*5708*/ 	.word	0x00000000


	//----- nvinfo : EIATTR_CBANK_PARAM_SIZE
	.align		4
.L_62:
        /*570c*/ 	.byte	0x03, 0x19
        /*570e*/ 	.short	0x0050


	//----- nvinfo : EIATTR_PARAM_CBANK
	.align		4
        /*5710*/ 	.byte	0x04, 0x0a
        /*5712*/ 	.short	(.L_64 - .L_63)
	.align		4
.L_63:
        /*5714*/ 	.word	index@(.nv.constant0.matmul_kernel)
        /*5718*/ 	.short	0x0380
        /*571a*/ 	.short	0x0050


	//----- nvinfo : EIATTR_SW_WAR
	.align		4
.L_64:
        /*571c*/ 	.byte	0x04, 0x36
        /*571e*/ 	.short	(.L_66 - .L_65)
.L_65:
        /*5720*/ 	.word	0x00000008
.L_66:


//--------------------- .nv.compat                --------------------------
	.section	.nv.compat,"",@"SHT_CUDA_COMPAT_INFO"
	.align	4
        /*0000*/ 	.byte	0x02, 0x02, 0x02, 0x00, 0x02, 0x05, 0x05, 0x00, 0x02, 0x03, 0x00, 0x00, 0x02, 0x06, 0x01, 0x00


//--------------------- .nv.callgraph             --------------------------
	.section	.nv.callgraph,"",@"SHT_CUDA_CALLGRAPH"
	.align	4
	.sectionentsize	8
	.align		4
        /*0000*/ 	.word	0x00000000
	.align		4
        /*0004*/ 	.word	0xffffffff
	.align		4
        /*0008*/ 	.word	0x00000000
	.align		4
        /*000c*/ 	.word	0xfffffffe
	.align		4
        /*0010*/ 	.word	0x00000000
	.align		4
        /*0014*/ 	.word	0xfffffffd
	.align		4
        /*0018*/ 	.word	0x00000000
	.align		4
        /*001c*/ 	.word	0xfffffffc


//--------------------- .text.matmul_kernel       --------------------------
	.section	.text.matmul_kernel,"ax",@progbits
	.align	128
        .global         matmul_kernel
        .type           matmul_kernel,@function
        .size           matmul_kernel,(.L_x_20 - matmul_kernel)
        .other          matmul_kernel,@"STO_CUDA_ENTRY STV_DEFAULT"
matmul_kernel:
.text.matmul_kernel:
[----:B------:R-:W0:Y:S01]  /*0000*/  LDC R1, c[0x0][0x37c] ;  /* 0x0000df00ff017b82 */ /* 0x000e220000000800 */
[----:B------:R-:W1:Y:S01]  /*0010*/  S2R R0, SR_TID.X ;  /* 0x0000000000007919 */ /* 0x000e620000002100 */
[----:B0-----:R-:W-:Y:S01]  /*0020*/  VIADD R1, R1, 0xffffe128 ;  /* 0xffffe12801017836 */ /* 0x001fe20000000000 */
[----:B-1----:R-:W-:-:S13]  /*0030*/  ISETP.GE.U32.AND P0, PT, R0, 0x20, PT ;  /* 0x000000200000780c */ /* 0x002fda0003f06070 */
[----:B------:R-:W-:Y:S02]  /*0040*/  VOTEU.ANY UP0, P0 ;  /* 0x0000000000ff7886 */ /* 0x000fe40000000100 */
[----:B------:R-:W-:Y:S05]  /*0050*/  BRA.U UP0, `(.L_x_0) ;  /* 0x0000000100b87547 */ /* 0x000fea000b800000 */
[----:B------:R-:W0:Y:S01]  /*0060*/  S2UR UR6, SR_CgaCtaId ;  /* 0x00000000000679c3 */ /* 0x000e220000008800 */
[----:B------:R-:W-:Y:S01]  /*0070*/  NOP ;  /* 0x0000000000007918 */ /* 0x000fe20000000000 */
[----:B------:R-:W-:Y:S02]  /*0080*/  UMOV UR4, 0x40 ;  /* 0x0000004000047882 */ /* 0x000fe40000000000 */
[----:B0-----:R-:W-:-:S09]  /*0090*/  ULEA UR4, UR6, UR4, 0x18 ;  /* 0x0000000406047291 */ /* 0x001fd2000f8ec0ff */
[----:B------:R-:W0:Y:S01]  /*00a0*/  LDS.U8 R0, [UR4] ;  /* 0x00000004ff007984 */ /* 0x000e220008000000 */
[----:B------:R-:W-:Y:S02]  /*00b0*/  UMOV UR4, 0x400 ;  /* 0x0000040000047882 */ /* 0x000fe40000000000 */
[----:B------:R-:W-:Y:S01]  /*00c0*/  ULEA UR4, UR6, UR4, 0x18 ;  /* 0x0000000406047291 */ /* 0x000fe2000f8ec0ff */
[----:B0-----:R-:W-:-:S13]  /*00d0*/  ISETP.NE.AND P0, PT, R0, RZ, PT ;  /* 0x000000ff0000720c */ /* 0x001fda0003f05270 */
[----:B------:R-:W-:Y:S05]  /*00e0*/  @P0 BRA `(.L_x_1) ;  /* 0x00000000007c0947 */ /* 0x000fea0003800000 */
[----:B------:R-:W-:-:S13]  /*00f0*/  ELECT P0, URZ, PT ;  /* 0x0000000000ff782f */ /* 0x000fda0003800000 */
[----:B------:R-:W-:Y:S05]  /*0100*/  @!P0 BRA `(.L_x_2) ;  /* 0x0000000000848947 */ /* 0x000fea0003800000 */
[----:B------:R-:W-:Y:S01]  /*0110*/  UMOV UR5, 0x8 ;  /* 0x0000000800057882 */ /* 0x000fe20000000000 */
[----:B------:R-:W-:Y:S02]  /*0120*/  IMAD.MOV.U32 R4, RZ, RZ, 0x1 ;  /* 0x00000001ff047424 */ /* 0x000fe400078e00ff */
[----:B------:R-:W-:Y:S02]  /*0130*/  IMAD.MOV.U32 R5, RZ, RZ, 0xff ;  /* 0x000000ffff057424 */ /* 0x000fe400078e00ff */
[----:B------:R-:W-:Y:S04]  /*0140*/  DEPBAR.LE SB0, 0x36 ;  /* 0x00008d800000791a */ /* 0x000fe80000000000 */
[----:B------:R-:W0:Y:S02]  /*0150*/  UTCATOMSWS.FIND_AND_SET.ALIGN UP1, UR5, UR5 ;  /* 0x00000005000575e3 */ /* 0x000e240008020800 */
[----:B0-----:R-:W-:-:S04]  /*0160*/  PLOP3.LUT P0, PT, PT, PT, UP1, 0x80, 0x8 ;  /* 0x000000000008781c */ /* 0x001fc80003f0f018 */
[----:B------:R-:W-:-:S04]  /*0170*/  SEL R0, RZ, 0xffffffff, !P0 ;  /* 0xffffffffff007807 */ /* 0x000fc80004000000 */
[----:B------:R-:W-:Y:S01]  /*0180*/  ISETP.NE.AND P0, PT, R0, RZ, PT ;  /* 0x000000ff0000720c */ /* 0x000fe20003f05270 */
[----:B------:R-:W-:-:S12]  /*0190*/  IMAD.U32 R0, RZ, RZ, UR5 ;  /* 0x00000005ff007e24 */ /* 0x000fd8000f8e00ff */
[----:B------:R-:W-:Y:S05]  /*01a0*/  @P0 BRA `(.L_x_3) ;  /* 0x0000000000240947 */ /* 0x000fea0003800000 */
.L_x_4:
[----:B------:R-:W-:Y:S05]  /*01b0*/  NANOSLEEP 0x64 ;  /* 0x000000640000795d */ /* 0x000fea0003800000 */
[----:B------:R-:W-:-:S05]  /*01c0*/  UMOV UR5, 0x8 ;  /* 0x0000000800057882 */ /* 0x000fca0000000000 */
[----:B------:R-:W-:Y:S04]  /*01d0*/  DEPBAR.LE SB0, 0x36 ;  /* 0x00008d800000791a */ /* 0x000fe80000000000 */
[----:B------:R-:W0:Y:S02]  /*01e0*/  UTCATOMSWS.FIND_AND_SET.ALIGN UP1, UR5, UR5 ;  /* 0x00000005000575e3 */ /* 0x000e240008020800 */
[----:B0-----:R-:W-:-:S04]  /*01f0*/  PLOP3.LUT P0, PT, PT, PT, UP1, 0x80, 0x8 ;  /* 0x000000000008781c */ /* 0x001fc80003f0f018 */
[----:B------:R-:W-:-:S04]  /*0200*/  SEL R0, RZ, 0xffffffff, !P0 ;  /* 0xffffffffff007807 */ /* 0x000fc80004000000 */
[----:B------:R-:W-:Y:S01]  /*0210*/  ISETP.NE.AND P0, PT, R0, RZ, PT ;  /* 0x000000ff0000720c */ /* 0x000fe20003f05270 */
[----:B------:R-:W-:-:S12]  /*0220*/  IMAD.U32 R0, RZ, RZ, UR5 ;  /* 0x00000005ff007e24 */ /* 0x000fd8000f8e00ff */
[----:B------:R-:W-:Y:S05]  /*0230*/  @!P0 BRA `(.L_x_4) ;  /* 0xfffffffc00dc8947 */ /* 0x000fea000383ffff */
.L_x_3:
[C---:B------:R-:W-:Y:S01]  /*0240*/  VIADD R3, R0.reuse, 0x10 ;  /* 0x0000001000037836 */ /* 0x040fe20000000000 */
[----:B------:R-:W-:Y:S01]  /*0250*/  UMOV UR5, 0x50 ;  /* 0x0000005000057882 */ /* 0x000fe20000000000 */
[----:B------:R-:W-:Y:S01]  /*0260*/  SHF.L.U32 R2, R5, R0, RZ ;  /* 0x0000000005027219 */ /* 0x000fe200000006ff */
[----:B------:R-:W-:Y:S01]  /*0270*/  ULEA UR5, UR6, UR5, 0x18 ;  /* 0x0000000506057291 */ /* 0x000fe2000f8ec0ff */
[----:B------:R-:W-:Y:S01]  /*0280*/  IMAD.SHL.U32 R0, R0, 0x20, RZ ;  /* 0x0000002000007824 */ /* 0x000fe200078e00ff */
[----:B------:R-:W-:-:S04]  /*0290*/  SHF.L.U32 R3, R4, R3, RZ ;  /* 0x0000000304037219 */ /* 0x000fc800000006ff */
[----:B------:R-:W-:-:S05]  /*02a0*/  LOP3.LUT R2, R3, R2, RZ, 0xfc, !PT ;  /* 0x0000000203027212 */ /* 0x000fca00078efcff */
[----:B------:R0:W-:Y:S04]  /*02b0*/  ATOMS.OR RZ, [UR5], R2 ;  /* 0x00000002ffff798c */ /* 0x0001e8000b000005 */
[----:B------:R0:W-:Y:S01]  /*02c0*/  STS [UR4], R0 ;  /* 0x00000000ff007988 */ /* 0x0001e20008000804 */
[----:B------:R-:W-:Y:S05]  /*02d0*/  BRA `(.L_x_2) ;  /* 0x0000000000107947 */ /* 0x000fea0003800000 */
.L_x_1:
[----:B------:R-:W-:Y:S01]  /*02e0*/  IMAD.MOV.U32 R0, RZ, RZ, -0x1 ;  /* 0xffffffffff007424 */ /* 0x000fe200078e00ff */
[----:B------:R-:W-:-:S04]  /*02f0*/  MOV R2, 0x320 ;  /* 0x0000032000027802 */ /* 0x000fc80000000f00 */
[----:B------:R0:W-:Y:S03]  /*0300*/  STS [UR4], R0 ;  /* 0x00000000ff007988 */ /* 0x0001e60008000804 */
[----:B0-----:R-:W-:Y:S05]  /*0310*/  CALL.REL.NOINC `($__internal_1_$__cuda_sm10x_tcgen05_guardrail_trap_phase_invalid_during_alloc) ;  /* 0x0000076c00f47944 */ /* 0x001fea0003c00000 */
.L_x_2:
[----:B------:R-:W-:Y:S05]  /*0320*/  WARPSYNC.ALL ;  /* 0x0000000000007948 */ /* 0x000fea0003800000 */
[----:B------:R-:W-:Y:S01]  /*0330*/  NOP ;  /* 0x0000000000007918 */ /* 0x000fe20000000000 */
.L_x_0:
[----:B------:R-:W1:Y:S01]  /*0340*/  LDC.64 R6, c[0x0][0x398] ;  /* 0x0000e600ff067b82 */ /* 0x000e620000000a00 */
[----:B------:R-:W2:Y:S01]  /*0350*/  S2R R5, SR_CTAID.X ;  /* 0x0000000000057919 */ /* 0x000ea20000002500 */
[----:B------:R-:W-:Y:S01]  /*0360*/  UMOV UR5, 0x400 ;  /* 0x0000040000057882 */ /* 0x000fe20000000000 */
[----:B------:R-:W3:Y:S01]  /*0370*/  LDCU.64 UR8, c[0x0][0x3a8] ;  /* 0x00007500ff0877ac */ /* 0x000ee20008000a00 */
[----:B------:R-:W4:Y:S01]  /*0380*/  S2R R24, SR_TID.X ;  /* 0x0000000000187919 */ /* 0x000f220000002100 */
[----:B------:R-:W0:Y:S03]  /*0390*/  LDCU UR7, c[0x0][0x3a4] ;  /* 0x00007480ff0777ac */ /* 0x000e260008000800 */
[----:B------:R-:W0:Y:S01]  /*03a0*/  S2UR UR6, SR_CgaCtaId ;  /* 0x00000000000679c3 */ /* 0x000e220000008800 */
[----:B------:R-:W0:Y:S01]  /*03b0*/  LDCU.128 UR24, c[0x0][0x380] ;  /* 0x00007000ff1877ac */ /* 0x000e220008000c00 */
[----:B------:R-:W0:Y:S01]  /*03c0*/  LDCU UR21, c[0x0][0x39c] ;  /* 0x00007380ff1577ac */ /* 0x000e220008000800 */
[----:B------:R-:W0:Y:S01]  /*03d0*/  LDCU UR65, c[0x0][0x3b0] ;  /* 0x00007600ff4177ac */ /* 0x000e220008000800 */
[----:B---3--:R-:W-:-:S02]  /*03e0*/  IMAD.U32 R88, RZ, RZ, UR8 ;  /* 0x00000008ff587e24 */ /* 0x008fc4000f8e00ff */
[----:B------:R-:W-:Y:S01]  /*03f0*/  IMAD.U32 R86, RZ, RZ, UR8 ;  /* 0x00000008ff567e24 */ /* 0x000fe2000f8e00ff */
[----:B------:R-:W3:Y:S01]  /*0400*/  LDCU UR20, c[0x0][0x3b0] ;  /* 0x00007600ff1477ac */ /* 0x000ee20008000800 */
[----:B01----:R-:W-:Y:S01]  /*0410*/  VIADD R0, R7, 0x1ff ;  /* 0x000001ff07007836 */ /* 0x003fe20000000000 */
[----:B------:R-:W-:Y:S01]  /*0420*/  IABS R7, R7 ;  /* 0x0000000700077213 */ /* 0x000fe20000000000 */
[----:B------:R-:W-:Y:S01]  /*0430*/  IMAD.U32 R84, RZ, RZ, UR8 ;  /* 0x00000008ff547e24 */ /* 0x000fe2000f8e00ff */
[----:B------:R-:W0:Y:S01]  /*0440*/  LDCU UR19, c[0x0][0x3b0] ;  /* 0x00007600ff1377ac */ /* 0x000e220008000800 */
[----:B------:R-:W-:Y:S01]  /*0450*/  IMAD.U32 R82, RZ, RZ, UR8 ;  /* 0x00000008ff527e24 */ /* 0x000fe2000f8e00ff */
[----:B------:R-:W-:Y:S01]  /*0460*/  SHF.R.S32.HI R3, RZ, 0x1f, R0 ;  /* 0x0000001fff037819 */ /* 0x000fe20000011400 */
[----:B------:R-:W-:Y:S01]  /*0470*/  IMAD.U32 R80, RZ, RZ, UR8 ;  /* 0x00000008ff507e24 */ /* 0x000fe2000f8e00ff */
[----:B------:R-:W-:Y:S01]  /*0480*/  ULEA UR5, UR6, UR5, 0x18 ;  /* 0x0000000506057291 */ /* 0x000fe2000f8ec0ff */
[----:B--2---:R-:W-:Y:S01]  /*0490*/  IABS R10, R5 ;  /* 0x00000005000a7213 */ /* 0x004fe20000000000 */
[----:B------:R-:W-:Y:S01]  /*04a0*/  BAR.SYNC.DEFER_BLOCKING 0x0 ;  /* 0x0000000000007b1d */ /* 0x000fe20000010000 */
[----:B------:R-:W-:Y:S01]  /*04b0*/  LEA.HI R3, R3, R0, RZ, 0x9 ;  /* 0x0000000003037211 */ /* 0x000fe200078f48ff */
[----:B------:R-:W-:Y:S01]  /*04c0*/  IMAD.U32 R78, RZ, RZ, UR8 ;  /* 0x00000008ff4e7e24 */ /* 0x000fe2000f8e00ff */
[----:B----4-:R-:W-:Y:S01]  /*04d0*/  LOP3.LUT R15, R24, 0x3f, RZ, 0xc0, !PT ;  /* 0x0000003f180f7812 */ /* 0x010fe200078ec0ff */
[----:B------:R-:W-:Y:S01]  /*04e0*/  IMAD.U32 R76, RZ, RZ, UR8 ;  /* 0x00000008ff4c7e24 */ /* 0x000fe2000f8e00ff */
[----:B------:R-:W-:Y:S01]  /*04f0*/  SHF.R.S32.HI R4, RZ, 0x9, R3 ;  /* 0x00000009ff047819 */ /* 0x000fe20000011403 */
[----:B------:R-:W-:Y:S01]  /*0500*/  IMAD.U32 R74, RZ, RZ, UR8 ;  /* 0x00000008ff4a7e24 */ /* 0x000fe2000f8e00ff */
[----:B------:R-:W1:Y:S01]  /*0510*/  LDCU UR18, c[0x0][0x3b0] ;  /* 0x00007600ff1277ac */ /* 0x000e620008000800 */
[----:B------:R-:W-:Y:S01]  /*0520*/  IMAD.U32 R72, RZ, RZ, UR8 ;  /* 0x00000008ff487e24 */ /* 0x000fe2000f8e00ff */
[-C--:B------:R-:W-:Y:S01]  /*0530*/  IABS R9, R4.reuse ;  /* 0x0000000400097213 */ /* 0x080fe20000000000 */
[----:B------:R-:W-:Y:S01]  /*0540*/  IMAD.U32 R70, RZ, RZ, UR8 ;  /* 0x00000008ff467e24 */ /* 0x000fe2000f8e00ff */
[----:B------:R-:W-:Y:S01]  /*0550*/  IABS R12, R4 ;  /* 0x00000004000c7213 */ /* 0x000fe20000000000 */
[----:B------:R-:W-:Y:S01]  /*0560*/  IMAD.U32 R69, RZ, RZ, UR8 ;  /* 0x00000008ff457e24 */ /* 0x000fe2000f8e00ff */
[----:B------:R-:W2:Y:S01]  /*0570*/  I2F.RP R0, R9 ;  /* 0x0000000900007306 */ /* 0x000ea20000209400 */
[----:B------:R-:W-:Y:S01]  /*0580*/  IMAD.U32 R68, RZ, RZ, UR8 ;  /* 0x00000008ff447e24 */ /* 0x000fe2000f8e00ff */
[----:B------:R-:W4:Y:S01]  /*0590*/  LDCU UR15, c[0x0][0x3b0] ;  /* 0x00007600ff0f77ac */ /* 0x000f220008000800 */
[----:B------:R-:W-:-:S02]  /*05a0*/  IMAD.U32 R67, RZ, RZ, UR8 ;  /* 0x00000008ff437e24 */ /* 0x000fc4000f8e00ff */
[----:B------:R-:W-:Y:S01]  /*05b0*/  IMAD.U32 R66, RZ, RZ, UR8 ;  /* 0x00000008ff427e24 */ /* 0x000fe2000f8e00ff */
[----:B------:R-:W0:Y:S01]  /*05c0*/  LDCU UR14, c[0x0][0x3b0] ;  /* 0x00007600ff0e77ac */ /* 0x000e220008000800 */
[----:B------:R-:W-:Y:S02]  /*05d0*/  IMAD.U32 R65, RZ, RZ, UR8 ;  /* 0x00000008ff417e24 */ /* 0x000fe4000f8e00ff */
[----:B------:R-:W-:Y:S01]  /*05e0*/  IMAD.U32 R64, RZ, RZ, UR8 ;  /* 0x00000008ff407e24 */ /* 0x000fe2000f8e00ff */
[----:B------:R-:W0:Y:S01]  /*05f0*/  LDCU UR13, c[0x0][0x3b0] ;  /* 0x00007600ff0d77ac */ /* 0x000e220008000800 */
[----:B------:R-:W0:Y:S01]  /*0600*/  LDS R14, [UR5] ;  /* 0x00000005ff0e7984 */ /* 0x000e220008000800 */
[----:B------:R-:W-:Y:S02]  /*0610*/  IMAD.U32 R63, RZ, RZ, UR8 ;  /* 0x00000008ff3f7e24 */ /* 0x000fe4000f8e00ff */
[----:B------:R-:W-:Y:S01]  /*0620*/  IMAD.U32 R62, RZ, RZ, UR8 ;  /* 0x00000008ff3e7e24 */ /* 0x000fe2000f8e00ff */
[----:B--2---:R-:W2:Y:S01]  /*0630*/  MUFU.RCP R0, R0 ;  /* 0x0000000000007308 */ /* 0x004ea20000001000 */
[----:B------:R-:W-:Y:S01]  /*0640*/  IMAD.U32 R61, RZ, RZ, UR8 ;  /* 0x00000008ff3d7e24 */ /* 0x000fe2000f8e00ff */
[----:B------:R-:W0:Y:S01]  /*0650*/  LDCU UR12, c[0x0][0x3b0] ;  /* 0x00007600ff0c77ac */ /* 0x000e220008000800 */
[----:B------:R-:W-:-:S02]  /*0660*/  IMAD.U32 R60, RZ, RZ, UR8 ;  /* 0x00000008ff3c7e24 */ /* 0x000fc4000f8e00ff */
[----:B------:R-:W-:Y:S02]  /*0670*/  IMAD.U32 R59, RZ, RZ, UR8 ;  /* 0x00000008ff3b7e24 */ /* 0x000fe4000f8e00ff */
[----:B------:R-:W-:Y:S02]  /*0680*/  IMAD.U32 R58, RZ, RZ, UR8 ;  /* 0x00000008ff3a7e24 */ /* 0x000fe4000f8e00ff */
[----:B------:R-:W-:Y:S02]  /*0690*/  IMAD.U32 R57, RZ, RZ, UR8 ;  /* 0x00000008ff397e24 */ /* 0x000fe4000f8e00ff */
[----:B------:R-:W-:Y:S02]  /*06a0*/  IMAD.U32 R56, RZ, RZ, UR8 ;  /* 0x00000008ff387e24 */ /* 0x000fe4000f8e00ff */
[----:B------:R-:W-:Y:S02]  /*06b0*/  IMAD.U32 R55, RZ, RZ, UR8 ;  /* 0x00000008ff377e24 */ /* 0x000fe4000f8e00ff */
[----:B------:R-:W-:-:S02]  /*06c0*/  IMAD.U32 R54, RZ, RZ, UR8 ;  /* 0x00000008ff367e24 */ /* 0x000fc4000f8e00ff */
[----:B--2---:R-:W-:Y:S02]  /*06d0*/  VIADD R2, R0, 0xffffffe ;  /* 0x0ffffffe00027836 */ /* 0x004fe40000000000 */
[----:B------:R-:W-:Y:S02]  /*06e0*/  IMAD.MOV R0, RZ, RZ, -R12 ;  /* 0x000000ffff007224 */ /* 0x000fe400078e0a0c */
[----:B------:R2:W0:Y:S01]  /*06f0*/  F2I.FTZ.U32.TRUNC.NTZ R3, R2 ;  /* 0x0000000200037305 */ /* 0x000422000021f000 */
[----:B------:R-:W-:Y:S02]  /*0700*/  IMAD.U32 R53, RZ, RZ, UR8 ;  /* 0x00000008ff357e24 */ /* 0x000fe4000f8e00ff */
[----:B------:R-:W-:Y:S02]  /*0710*/  IMAD.U32 R52, RZ, RZ, UR8 ;  /* 0x00000008ff347e24 */ /* 0x000fe4000f8e00ff */
[----:B------:R-:W-:Y:S02]  /*0720*/  IMAD.U32 R51, RZ, RZ, UR8 ;  /* 0x00000008ff337e24 */ /* 0x000fe4000f8e00ff */
[----:B------:R-:W-:-:S02]  /*0730*/  IMAD.U32 R50, RZ, RZ, UR8 ;  /* 0x00000008ff327e24 */ /* 0x000fc4000f8e00ff */
[----:B--2---:R-:W-:Y:S02]  /*0740*/  IMAD.MOV.U32 R2, RZ, RZ, RZ ;  /* 0x000000ffff027224 */ /* 0x004fe400078e00ff */
[----:B------:R-:W-:Y:S02]  /*0750*/  IMAD.U32 R49, RZ, RZ, UR8 ;  /* 0x00000008ff317e24 */ /* 0x000fe4000f8e00ff */
[----:B------:R-:W-:Y:S02]  /*0760*/  IMAD.U32 R48, RZ, RZ, UR8 ;  /* 0x00000008ff307e24 */ /* 0x000fe4000f8e00ff */
[----:B0-----:R-:W-:Y:S01]  /*0770*/  IMAD.MOV R8, RZ, RZ, -R3 ;  /* 0x000000ffff087224 */ /* 0x001fe200078e0a03 */
[----:B------:R-:W-:Y:S01]  /*0780*/  R2UR UR4, R14 ;  /* 0x000000000e0472ca */ /* 0x000fe200000e0000 */
[----:B------:R-:W-:Y:S02]  /*0790*/  IMAD.U32 R47, RZ, RZ, UR8 ;  /* 0x00000008ff2f7e24 */ /* 0x000fe4000f8e00ff */
[----:B------:R-:W-:-:S02]  /*07a0*/  IMAD R11, R8, R9, RZ ;  /* 0x00000009080b7224 */ /* 0x000fc400078e02ff */
[----:B------:R-:W-:Y:S02]  /*07b0*/  IMAD.MOV.U32 R8, RZ, RZ, R10 ;  /* 0x000000ffff087224 */ /* 0x000fe400078e000a */
[----:B------:R-:W-:-:S04]  /*07c0*/  IMAD.HI.U32 R3, R3, R11, R2 ;  /* 0x0000000b03037227 */ /* 0x000fc800078e0002 */
[----:B------:R-:W-:Y:S02]  /*07d0*/  IMAD.U32 R46, RZ, RZ, UR8 ;  /* 0x00000008ff2e7e24 */ /* 0x000fe4000f8e00ff */
[----:B------:R-:W-:-:S04]  /*07e0*/  IMAD.HI.U32 R3, R3, R8, RZ ;  /* 0x0000000803037227 */ /* 0x000fc800078e00ff */
[----:B------:R-:W-:Y:S02]  /*07f0*/  IMAD R0, R3, R0, R8 ;  /* 0x0000000003007224 */ /* 0x000fe400078e0208 */
[----:B------:R-:W-:Y:S02]  /*0800*/  IMAD.U32 R45, RZ, RZ, UR8 ;  /* 0x00000008ff2d7e24 */ /* 0x000fe4000f8e00ff */
[----:B------:R-:W-:Y:S01]  /*0810*/  IMAD.U32 R44, RZ, RZ, UR8 ;  /* 0x00000008ff2c7e24 */ /* 0x000fe2000f8e00ff */
[----:B------:R-:W-:Y:S01]  /*0820*/  ISETP.GT.U32.AND P1, PT, R9, R0, PT ;  /* 0x000000000900720c */ /* 0x000fe20003f24070 */
[----:B------:R-:W-:Y:S02]  /*0830*/  IMAD.U32 R43, RZ, RZ, UR8 ;  /* 0x00000008ff2b7e24 */ /* 0x000fe4000f8e00ff */
[----:B------:R-:W-:Y:S02]  /*0840*/  IMAD.U32 R42, RZ, RZ, UR8 ;  /* 0x00000008ff2a7e24 */ /* 0x000fe4000f8e00ff */
[----:B------:R-:W-:-:S02]  /*0850*/  IMAD.U32 R41, RZ, RZ, UR8 ;  /* 0x00000008ff297e24 */ /* 0x000fc4000f8e00ff */
[----:B------:R-:W-:Y:S02]  /*0860*/  IMAD.U32 R40, RZ, RZ, UR8 ;  /* 0x00000008ff287e24 */ /* 0x000fe4000f8e00ff */
[----:B------:R-:W-:Y:S02]  /*0870*/  IMAD.U32 R39, RZ, RZ, UR8 ;  /* 0x00000008ff277e24 */ /* 0x000fe4000f8e00ff */
[----:B------:R-:W-:Y:S02]  /*0880*/  IMAD.U32 R38, RZ, RZ, UR8 ;  /* 0x00000008ff267e24 */ /* 0x000fe4000f8e00ff */
[----:B------:R-:W-:Y:S02]  /*0890*/  @!P1 IMAD.IADD R0, R0, 0x1, -R9 ;  /* 0x0000000100009824 */ /* 0x000fe400078e0a09 */
[----:B------:R-:W-:Y:S01]  /*08a0*/  @!P1 VIADD R3, R3, 0x1 ;  /* 0x0000000103039836 */ /* 0x000fe20000000000 */
[----:B------:R-:W-:Y:S01]  /*08b0*/  ISETP.NE.AND P1, PT, R4, RZ, PT ;  /* 0x000000ff0400720c */ /* 0x000fe20003f25270 */
[----:B------:R-:W-:Y:S01]  /*08c0*/  IMAD.U32 R37, RZ, RZ, UR8 ;  /* 0x00000008ff257e24 */ /* 0x000fe2000f8e00ff */
[----:B------:R-:W-:Y:S01]  /*08d0*/  ISETP.GE.U32.AND P0, PT, R0, R9, PT ;  /* 0x000000090000720c */ /* 0x000fe20003f06070 */
[----:B------:R-:W-:Y:S01]  /*08e0*/  IMAD.U32 R36, RZ, RZ, UR8 ;  /* 0x00000008ff247e24 */ /* 0x000fe2000f8e00ff */
[----:B------:R-:W-:Y:S01]  /*08f0*/  LOP3.LUT R0, R5, R4, RZ, 0x3c, !PT ;  /* 0x0000000405007212 */ /* 0x000fe200078e3cff */
[----:B------:R-:W-:-:S02]  /*0900*/  IMAD.U32 R35, RZ, RZ, UR8 ;  /* 0x00000008ff237e24 */ /* 0x000fc4000f8e00ff */
[----:B------:R-:W-:Y:S01]  /*0910*/  IMAD.U32 R34, RZ, RZ, UR8 ;  /* 0x00000008ff227e24 */ /* 0x000fe2000f8e00ff */
[----:B------:R-:W-:Y:S01]  /*0920*/  ISETP.GE.AND P2, PT, R0, RZ, PT ;  /* 0x000000ff0000720c */ /* 0x000fe20003f46270 */
[----:B------:R-:W-:Y:S02]  /*0930*/  VIADD R0, R6, 0x3f ;  /* 0x0000003f06007836 */ /* 0x000fe40000000000 */
[----:B------:R-:W-:Y:S02]  /*0940*/  IMAD.U32 R33, RZ, RZ, UR8 ;  /* 0x00000008ff217e24 */ /* 0x000fe4000f8e00ff */
[----:B------:R-:W-:Y:S02]  /*0950*/  IMAD.U32 R32, RZ, RZ, UR8 ;  /* 0x00000008ff207e24 */ /* 0x000fe4000f8e00ff */
[----:B------:R-:W-:Y:S02]  /*0960*/  @P0 VIADD R3, R3, 0x1 ;  /* 0x0000000103030836 */ /* 0x000fe40000000000 */
[----:B------:R-:W-:-:S02]  /*0970*/  IMAD.U32 R31, RZ, RZ, UR8 ;  /* 0x00000008ff1f7e24 */ /* 0x000fc4000f8e00ff */
[----:B------:R-:W-:Y:S01]  /*0980*/  IMAD.MOV.U32 R10, RZ, RZ, R3 ;  /* 0x000000ffff0a7224 */ /* 0x000fe200078e0003 */
[----:B------:R-:W-:Y:S01]  /*0990*/  SHF.R.S32.HI R3, RZ, 0x1f, R0 ;  /* 0x0000001fff037819 */ /* 0x000fe20000011400 */
[----:B------:R-:W-:Y:S02]  /*09a0*/  IMAD.U32 R30, RZ, RZ, UR8 ;  /* 0x00000008ff1e7e24 */ /* 0x000fe4000f8e00ff */
[----:B------:R-:W-:Y:S01]  /*09b0*/  @!P2 IMAD.MOV R10, RZ, RZ, -R10 ;  /* 0x000000ffff0aa224 */ /* 0x000fe200078e0a0a */
[----:B------:R-:W-:Y:S01]  /*09c0*/  LEA.HI R3, R3, R0, RZ, 0x6 ;  /* 0x0000000003037211 */ /* 0x000fe200078f30ff */
[----:B------:R-:W-:Y:S01]  /*09d0*/  IMAD.U32 R29, RZ, RZ, UR8 ;  /* 0x00000008ff1d7e24 */ /* 0x000fe2000f8e00ff */
[----:B------:R-:W-:Y:S01]  /*09e0*/  @!P1 LOP3.LUT R10, RZ, R4, RZ, 0x33, !PT ;  /* 0x00000004ff0a9212 */ /* 0x000fe200078e33ff */
[----:B------:R-:W-:Y:S02]  /*09f0*/  IMAD.U32 R28, RZ, RZ, UR8 ;  /* 0x00000008ff1c7e24 */ /* 0x000fe4000f8e00ff */
[----:B------:R-:W-:Y:S01]  /*0a00*/  IMAD.U32 R27, RZ, RZ, UR8 ;  /* 0x00000008ff1b7e24 */ /* 0x000fe2000f8e00ff */
[----:B------:R-:W-:Y:S01]  /*0a10*/  LEA.HI.SX32 R3, R3, -R10, 0x1a ;  /* 0x8000000a03037211 */ /* 0x000fe200078fd2ff */
[----:B------:R-:W-:-:S03]  /*0a20*/  IMAD.MOV R8, RZ, RZ, -R10 ;  /* 0x000000ffff087224 */ /* 0x000fc600078e0a0a */
[----:B------:R-:W-:Y:S01]  /*0a30*/  VIMNMX R11, PT, PT, R3, 0x1, PT ;  /* 0x00000001030b7848 */ /* 0x000fe20003fe0100 */
[----:B------:R-:W-:-:S03]  /*0a40*/  IMAD R8, R4, R8, R5 ;  /* 0x0000000804087224 */ /* 0x000fc600078e0205 */
[-C--:B------:R-:W-:Y:S02]  /*0a50*/  IABS R9, R11.reuse ;  /* 0x0000000b00097213 */ /* 0x080fe40000000000 */
[----:B------:R-:W-:Y:S02]  /*0a60*/  IABS R13, R11 ;  /* 0x0000000b000d7213 */ /* 0x000fe40000000000 */
[----:B------:R-:W0:Y:S08]  /*0a70*/  I2F.RP R0, R9 ;  /* 0x0000000900007306 */ /* 0x000e300000209400 */
[----:B0-----:R-:W0:Y:S02]  /*0a80*/  MUFU.RCP R0, R0 ;  /* 0x0000000000007308 */ /* 0x001e240000001000 */
[----:B0-----:R-:W-:-:S02]  /*0a90*/  VIADD R2, R0, 0xffffffe ;  /* 0x0ffffffe00027836 */ /* 0x001fc40000000000 */
[----:B------:R-:W-:-:S04]  /*0aa0*/  IMAD.MOV R0, RZ, RZ, -R13 ;  /* 0x000000ffff007224 */ /* 0x000fc800078e0a0d */
[----:B------:R0:W2:Y:S02]  /*0ab0*/  F2I.FTZ.U32.TRUNC.NTZ R3, R2 ;  /* 0x0000000200037305 */ /* 0x0000a4000021f000 */
[----:B0-----:R-:W-:Y:S02]  /*0ac0*/  IMAD.MOV.U32 R2, RZ, RZ, RZ ;  /* 0x000000ffff027224 */ /* 0x001fe400078e00ff */
[----:B--2---:R-:W-:-:S04]  /*0ad0*/  IMAD.MOV R12, RZ, RZ, -R3 ;  /* 0x000000ffff0c7224 */ /* 0x004fc800078e0a03 */
[----:B------:R-:W-:Y:S01]  /*0ae0*/  IMAD.MOV.U32 R4, RZ, RZ, R12 ;  /* 0x000000ffff047224 */ /* 0x000fe200078e000c */
[----:B------:R-:W-:-:S03]  /*0af0*/  IABS R12, R8 ;  /* 0x00000008000c7213 */ /* 0x000fc60000000000 */
[----:B------:R-:W-:Y:S02]  /*0b00*/  IMAD R5, R4, R9, RZ ;  /* 0x0000000904057224 */ /* 0x000fe400078e02ff */
[----:B------:R-:W-:Y:S01]  /*0b10*/  IMAD.MOV.U32 R4, RZ, RZ, R12 ;  /* 0x000000ffff047224 */ /* 0x000fe200078e000c */
[----:B------:R-:W-:Y:S01]  /*0b20*/  IABS R12, R6 ;  /* 0x00000006000c7213 */ /* 0x000fe20000000000 */
[----:B------:R-:W-:-:S03]  /*0b30*/  IMAD.HI.U32 R3, R3, R5, R2 ;  /* 0x0000000503037227 */ /* 0x000fc600078e0002 */
[----:B------:R-:W0:Y:S03]  /*0b40*/  I2F.RP R2, R12 ;  /* 0x0000000c00027306 */ /* 0x000e260000209400 */
[----:B------:R-:W-:-:S04]  /*0b50*/  IMAD.HI.U32 R3, R3, R4, RZ ;  /* 0x0000000403037227 */ /* 0x000fc800078e00ff */
[----:B------:R-:W-:Y:S02]  /*0b60*/  IMAD R0, R3, R0, R4 ;  /* 0x0000000003007224 */ /* 0x000fe400078e0204 */
[----:B------:R-:W2:Y:S01]  /*0b70*/  I2F.RP R4, R7 ;  /* 0x0000000700047306 */ /* 0x000ea20000209400 */
[----:B------:R-:W-:Y:S02]  /*0b80*/  BAR.SYNC.DEFER_BLOCKING 0x0 ;  /* 0x0000000000007b1d */ /* 0x000fe40000010000 */
[----:B------:R-:W-:-:S05]  /*0b90*/  ISETP.GT.U32.AND P1, PT, R9, R0, PT ;  /* 0x000000000900720c */ /* 0x000fca0003f24070 */
[----:B0-----:R-:W-:Y:S08]  /*0ba0*/  MUFU.RCP R2, R2 ;  /* 0x0000000200027308 */ /* 0x001ff00000001000 */
[----:B------:R-:W-:Y:S01]  /*0bb0*/  @!P1 IMAD.IADD R0, R0, 0x1, -R9 ;  /* 0x0000000100009824 */ /* 0x000fe200078e0a09 */
[----:B--2---:R-:W0:Y:S01]  /*0bc0*/  MUFU.RCP R4, R4 ;  /* 0x0000000400047308 */ /* 0x004e220000001000 */
[----:B------:R-:W-:Y:S01]  /*0bd0*/  @!P1 VIADD R3, R3, 0x1 ;  /* 0x0000000103039836 */ /* 0x000fe20000000000 */
[----:B------:R-:W-:-:S02]  /*0be0*/  ISETP.NE.AND P1, PT, R11, RZ, PT ;  /* 0x000000ff0b00720c */ /* 0x000fc40003f25270 */
[----:B------:R-:W-:Y:S02]  /*0bf0*/  ISETP.GE.U32.AND P0, PT, R0, R9, PT ;  /* 0x000000090000720c */ /* 0x000fe40003f06070 */
[----:B------:R-:W-:-:S04]  /*0c00*/  LOP3.LUT R0, R8, R11, RZ, 0x3c, !PT ;  /* 0x0000000b08007212 */ /* 0x000fc800078e3cff */
[----:B------:R-:W-:-:S07]  /*0c10*/  ISETP.GE.AND P2, PT, R0, RZ, PT ;  /* 0x000000ff0000720c */ /* 0x000fce0003f46270 */
[----:B------:R-:W-:Y:S02]  /*0c20*/  @P0 VIADD R3, R3, 0x1 ;  /* 0x0000000103030836 */ /* 0x000fe40000000000 */
[----:B0-----:R-:W-:Y:S02]  /*0c30*/  VIADD R4, R4, 0xffffffe ;  /* 0x0ffffffe04047836 */ /* 0x001fe40000000000 */
[----:B------:R-:W-:Y:S02]  /*0c40*/  IMAD.MOV.U32 R13, RZ, RZ, R3 ;  /* 0x000000ffff0d7224 */ /* 0x000fe400078e0003 */
[----:B------:R-:W-:Y:S01]  /*0c50*/  VIADD R3, R2, 0xffffffe ;  /* 0x0ffffffe02037836 */ /* 0x000fe20000000000 */
[----:B------:R0:W-:Y:S01]  /*0c60*/  F2I.FTZ.U32.TRUNC.NTZ R9, R4 ;  /* 0x0000000400097305 */ /* 0x0001e2000021f000 */
[----:B------:R-:W-:Y:S01]  /*0c70*/  @!P2 IMAD.MOV R13, RZ, RZ, -R13 ;  /* 0x000000ffff0da224 */ /* 0x000fe200078e0a0d */
[----:B------:R-:W-:Y:S01]  /*0c80*/  @!P1 LOP3.LUT R13, RZ, R11, RZ, 0x33, !PT ;  /* 0x0000000bff0d9212 */ /* 0x000fe200078e33ff */
[----:B------:R-:W-:-:S04]  /*0c90*/  IMAD.MOV.U32 R2, RZ, RZ, RZ ;  /* 0x000000ffff027224 */ /* 0x000fc800078e00ff */
[----:B------:R-:W-:Y:S01]  /*0ca0*/  IMAD.MOV R0, RZ, RZ, -R13 ;  /* 0x000000ffff007224 */ /* 0x000fe200078e0a0d */
[----:B------:R-:W2:Y:S01]  /*0cb0*/  F2I.FTZ.U32.TRUNC.NTZ R3, R3 ;  /* 0x0000000300037305 */ /* 0x000ea2000021f000 */
[----:B0-----:R-:W-:Y:S02]  /*0cc0*/  SHF.R.U32.HI R4, RZ, 0x5, R24 ;  /* 0x00000005ff047819 */ /* 0x001fe40000011618 */
[----:B------:R-:W-:Y:S02]  /*0cd0*/  IMAD R0, R11, R0, R8 ;  /* 0x000000000b007224 */ /* 0x000fe400078e0208 */
[----:B------:R-:W-:Y:S02]  /*0ce0*/  IMAD.MOV.U32 R8, RZ, RZ, RZ ;  /* 0x000000ffff087224 */ /* 0x000fe400078e00ff */
[----:B------:R-:W-:-:S04]  /*0cf0*/  IMAD.IADD R0, R10, 0x1, R0 ;  /* 0x000000010a007824 */ /* 0x000fc800078e0200 */
[----:B------:R-:W-:Y:S02]  /*0d00*/  IMAD R17, R0, 0x40, R15 ;  /* 0x0000004000117824 */ /* 0x000fe400078e020f */
[----:B--2---:R-:W-:-:S03]  /*0d10*/  IMAD.MOV R5, RZ, RZ, -R3 ;  /* 0x000000ffff057224 */ /* 0x004fc600078e0a03 */
[----:B------:R-:W-:Y:S01]  /*0d20*/  IABS R0, R17 ;  /* 0x0000001100007213 */ /* 0x000fe20000000000 */
[----:B------:R0:W-:Y:S01]  /*0d30*/  STL [R1+0x17c8], R17 ;  /* 0x0017c81101007387 */ /* 0x0001e20000100800 */
[----:B------:R-:W-:Y:S01]  /*0d40*/  ISETP.GE.AND P6, PT, R17, RZ, PT ;  /* 0x000000ff1100720c */ /* 0x000fe20003fc6270 */
[----:B------:R-:W-:-:S04]  /*0d50*/  IMAD R5, R5, R12, RZ ;  /* 0x0000000c05057224 */ /* 0x000fc800078e02ff */
[----:B------:R-:W-:-:S04]  /*0d60*/  IMAD.HI.U32 R2, R3, R5, R2 ;  /* 0x0000000503027227 */ /* 0x000fc800078e0002 */
[----:B------:R-:W-:Y:S02]  /*0d70*/  IMAD.MOV.U32 R5, RZ, RZ, R0 ;  /* 0x000000ffff057224 */ /* 0x000fe400078e0000 */
[----:B------:R-:W-:Y:S02]  /*0d80*/  IMAD.SHL.U32 R0, R4, 0x200000, RZ ;  /* 0x0020000004007824 */ /* 0x000fe400078e00ff */
[----:B------:R-:W-:-:S03]  /*0d90*/  IMAD.HI.U32 R2, R2, R5, RZ ;  /* 0x0000000502027227 */ /* 0x000fc600078e00ff */
[----:B------:R-:W-:Y:S01]  /*0da0*/  LOP3.LUT R0, R0, 0x600000, RZ, 0xc0, !PT ;  /* 0x0060000000007812 */ /* 0x000fe200078ec0ff */
[----:B------:R-:W-:Y:S02]  /*0db0*/  IMAD.MOV R4, RZ, RZ, -R9 ;  /* 0x000000ffff047224 */ /* 0x000fe400078e0a09 */
[----:B------:R-:W-:Y:S01]  /*0dc0*/  IMAD.SHL.U32 R3, R13, 0x200, RZ ;  /* 0x000002000d037824 */ /* 0x000fe200078e00ff */
[----:B------:R-:W-:Y:S01]  /*0dd0*/  R2UR UR11, R0 ;  /* 0x00000000000b72ca */ /* 0x000fe200000e0000 */
[----:B------:R-:W-:Y:S02]  /*0de0*/  IMAD.MOV R2, RZ, RZ, -R2 ;  /* 0x000000ffff027224 */ /* 0x000fe400078e0a02 */
[----:B------:R-:W-:Y:S02]  /*0df0*/  IMAD R11, R4, R7, RZ ;  /* 0x00000007040b7224 */ /* 0x000fe400078e02ff */
[----:B------:R-:W-:Y:S02]  /*0e00*/  VIADD R0, R3, 0x1 ;  /* 0x0000000103007836 */ /* 0x000fe40000000000 */
[----:B------:R-:W-:-:S02]  /*0e10*/  IMAD R5, R12, R2, R5 ;  /* 0x000000020c057224 */ /* 0x000fc400078e0205 */
[----:B------:R-:W-:Y:S01]  /*0e20*/  IMAD.HI.U32 R8, R9, R11, R8 ;  /* 0x0000000b09087227 */ /* 0x000fe200078e0008 */
[----:B------:R-:W-:Y:S02]  /*0e30*/  ISETP.GE.AND P0, PT, R0, RZ, PT ;  /* 0x000000ff0000720c */ /* 0x000fe40003f06270 */
[----:B------:R-:W-:Y:S01]  /*0e40*/  IABS R9, R0 ;  /* 0x0000000000097213 */ /* 0x000fe20000000000 */
[C---:B------:R-:W-:Y:S01]  /*0e50*/  VIADD R0, R3.reuse, 0x3 ;  /* 0x0000000303007836 */ /* 0x040fe20000000000 */
[----:B------:R-:W-:Y:S01]  /*0e60*/  ISETP.GT.U32.AND P2, PT, R12, R5, PT ;  /* 0x000000050c00720c */ /* 0x000fe20003f44070 */
[C---:B------:R-:W-:Y:S02]  /*0e70*/  VIADD R2, R3.reuse, 0x2 ;  /* 0x0000000203027836 */ /* 0x040fe40000000000 */
[C---:B------:R-:W-:Y:S01]  /*0e80*/  VIADD R15, R3.reuse, 0x4 ;  /* 0x00000004030f7836 */ /* 0x040fe20000000000 */
[----:B------:R-:W-:Y:S01]  /*0e90*/  ISETP.GE.AND P1, PT, R0, RZ, PT ;  /* 0x000000ff0000720c */ /* 0x000fe20003f26270 */
[----:B------:R-:W-:Y:S01]  /*0ea0*/  VIADD R16, R3, 0x5 ;  /* 0x0000000503107836 */ /* 0x000fe20000000000 */
[----:B------:R-:W-:Y:S01]  /*0eb0*/  IABS R11, R0 ;  /* 0x00000000000b7213 */ /* 0x000fe20000000000 */
[----:B------:R-:W-:Y:S01]  /*0ec0*/  IMAD.HI.U32 R0, R8, R9, RZ ;  /* 0x0000000908007227 */ /* 0x000fe200078e00ff */
[----:B------:R-:W-:-:S02]  /*0ed0*/  IABS R10, R2 ;  /* 0x00000002000a7213 */ /* 0x000fc40000000000 */
[----:B------:R-:W-:Y:S01]  /*0ee0*/  ISETP.GE.AND P5, PT, R2, RZ, PT ;  /* 0x000000ff0200720c */ /* 0x000fe20003fa6270 */
[----:B------:R-:W-:Y:S01]  /*0ef0*/  IMAD.MOV R0, RZ, RZ, -R0 ;  /* 0x000000ffff007224 */ /* 0x000fe200078e0a00 */
[----:B------:R-:W-:Y:S01]  /*0f00*/  IABS R13, R15 ;  /* 0x0000000f000d7213 */ /* 0x000fe20000000000 */
[----:B------:R-:W-:Y:S01]  /*0f10*/  @!P2 IMAD.IADD R5, R5, 0x1, -R12 ;  /* 0x000000010505a824 */ /* 0x000fe200078e0a0c */
[----:B------:R-:W-:Y:S01]  /*0f20*/  IABS R14, R16 ;  /* 0x00000010000e7213 */ /* 0x000fe20000000000 */
[C---:B------:R-:W-:Y:S02]  /*0f30*/  IMAD R0, R7.reuse, R0, R9 ;  /* 0x0000000007007224 */ /* 0x040fe400078e0209 */
[----:B------:R-:W-:Y:S01]  /*0f40*/  IMAD.HI.U32 R4, R8, R11, RZ ;  /* 0x0000000b08047227 */ /* 0x000fe200078e00ff */
[----:B------:R-:W-:Y:S02]  /*0f50*/  ISETP.GT.U32.AND P4, PT, R12, R5, PT ;  /* 0x000000050c00720c */ /* 0x000fe40003f84070 */
[----:B------:R-:W-:Y:S01]  /*0f60*/  ISETP.GT.U32.AND P3, PT, R7, R0, PT ;  /* 0x000000000700720c */ /* 0x000fe20003f64070 */
[----:B------:R-:W-:-:S02]  /*0f70*/  IMAD.MOV R4, RZ, RZ, -R4 ;  /* 0x000000ffff047224 */ /* 0x000fc400078e0a04 */
[----:B------:R-:W-:-:S04]  /*0f80*/  IMAD.HI.U32 R2, R8, R10, RZ ;  /* 0x0000000a08027227 */ /* 0x000fc800078e00ff */
[----:B------:R-:W-:Y:S02]  /*0f90*/  IMAD R4, R7, R4, R11 ;  /* 0x0000000407047224 */ /* 0x000fe400078e020b */
[----:B------:R-:W-:Y:S02]  /*0fa0*/  IMAD.MOV R2, RZ, RZ, -R2 ;  /* 0x000000ffff027224 */ /* 0x000fe400078e0a02 */
[----:B------:R-:W-:Y:S01]  /*0fb0*/  @!P4 IMAD.IADD R5, R5, 0x1, -R12 ;  /* 0x000000010505c824 */ /* 0x000fe200078e0a0c */
[----:B------:R-:W-:Y:S01]  /*0fc0*/  ISETP.NE.AND P4, PT, R6, RZ, PT ;  /* 0x000000ff0600720c */ /* 0x000fe20003f85270 */
[----:B------:R-:W-:Y:S01]  /*0fd0*/  @!P3 IMAD.IADD R0, R0, 0x1, -R7 ;  /* 0x000000010000b824 */ /* 0x000fe200078e0a07 */
[----:B------:R-:W-:Y:S01]  /*0fe0*/  ISETP.GT.U32.AND P3, PT, R7, R4, PT ;  /* 0x000000040700720c */ /* 0x000fe20003f64070 */
[----:B------:R-:W-:-:S04]  /*0ff0*/  IMAD.HI.U32 R9, R8, R13, RZ ;  /* 0x0000000d08097227 */ /* 0x000fc800078e00ff */
[C---:B------:R-:W-:Y:S02]  /*1000*/  IMAD R2, R7.reuse, R2, R10 ;  /* 0x0000000207027224 */ /* 0x040fe400078e020a */
[----:B------:R-:W-:Y:S01]  /*1010*/  @!P6 IMAD.MOV R5, RZ, RZ, -R5 ;  /* 0x000000ffff05e224 */ /* 0x000fe200078e0a05 */
[C---:B------:R-:W-:Y:S01]  /*1020*/  ISETP.GT.U32.AND P6, PT, R7.reuse, R0, PT ;  /* 0x000000000700720c */ /* 0x040fe20003fc4070 */
[----:B------:R-:W-:Y:S01]  /*1030*/  IMAD.HI.U32 R10, R8, R14, RZ ;  /* 0x0000000e080a7227 */ /* 0x000fe200078e00ff */
[----:B------:R-:W-:Y:S02]  /*1040*/  ISETP.GT.U32.AND P2, PT, R7, R2, PT ;  /* 0x000000020700720c */ /* 0x000fe40003f44070 */
[----:B------:R-:W-:Y:S01]  /*1050*/  @!P4 LOP3.LUT R5, RZ, R6, RZ, 0x33, !PT ;  /* 0x00000006ff05c212 */ /* 0x000fe200078e33ff */
[----:B------:R-:W-:Y:S02]  /*1060*/  IMAD.MOV R12, RZ, RZ, -R9 ;  /* 0x000000ffff0c7224 */ /* 0x000fe400078e0a09 */
[----:B------:R-:W-:-:S02]  /*1070*/  IMAD.MOV R9, RZ, RZ, -R10 ;  /* 0x000000ffff097224 */ /* 0x000fc400078e0a0a */
[----:B------:R-:W-:Y:S02]  /*1080*/  IMAD R10, R7, R12, R13 ;  /* 0x0000000c070a7224 */ /* 0x000fe400078e020d */
[--C-:B------:R-:W-:Y:S02]  /*1090*/  @!P3 IMAD.IADD R4, R4, 0x1, -R7.reuse ;  /* 0x000000010404b824 */ /* 0x100fe400078e0a07 */
[----:B0-----:R-:W-:Y:S01]  /*10a0*/  VIADD R17, R3, 0x6 ;  /* 0x0000000603117836 */ /* 0x001fe20000000000 */
[C---:B------:R-:W-:Y:S01]  /*10b0*/  ISETP.GT.U32.AND P4, PT, R7.reuse, R10, PT ;  /* 0x0000000a0700720c */ /* 0x040fe20003f84070 */
[--C-:B------:R-:W-:Y:S01]  /*10c0*/  @!P6 IMAD.IADD R0, R0, 0x1, -R7.reuse ;  /* 0x000000010000e824 */ /* 0x100fe200078e0a07 */
[C---:B------:R-:W-:Y:S01]  /*10d0*/  ISETP.GT.U32.AND P6, PT, R7.reuse, R4, PT ;  /* 0x000000040700720c */ /* 0x040fe20003fc4070 */
[----:B------:R-:W-:Y:S01]  /*10e0*/  IMAD R12, R7, R9, R14 ;  /* 0x00000009070c7224 */ /* 0x000fe200078e020e */
[----:B------:R-:W-:Y:S01]  /*10f0*/  IABS R11, R17 ;  /* 0x00000011000b7213 */ /* 0x000fe20000000000 */
[----:B------:R-:W-:-:S02]  /*1100*/  @!P2 IMAD.IADD R2, R2, 0x1, -R7 ;  /* 0x000000010202a824 */ /* 0x000fc400078e0a07 */
[----:B------:R-:W-:Y:S01]  /*1110*/  VIADD R18, R3, 0x7 ;  /* 0x0000000703127836 */ /* 0x000fe20000000000 */
[----:B------:R-:W-:Y:S01]  /*1120*/  ISETP.GT.U32.AND P3, PT, R7, R12, PT ;  /* 0x0000000c0700720c */ /* 0x000fe20003f64070 */
[----:B------:R-:W-:Y:S01]  /*1130*/  VIADD R19, R3, 0x8 ;  /* 0x0000000803137836 */ /* 0x000fe20000000000 */
[----:B------:R-:W-:Y:S01]  /*1140*/  ISETP.GT.U32.AND P2, PT, R7, R2, PT ;  /* 0x000000020700720c */ /* 0x000fe20003f44070 */
[----:B------:R-:W-:Y:S01]  /*1150*/  IMAD.HI.U32 R6, R8, R11, RZ ;  /* 0x0000000b08067227 */ /* 0x000fe200078e00ff */
[----:B------:R-:W-:Y:S02]  /*1160*/  IABS R13, R18 ;  /* 0x00000012000d7213 */ /* 0x000fe40000000000 */
[----:B------:R-:W-:Y:S01]  /*1170*/  IABS R14, R19 ;  /* 0x00000013000e7213 */ /* 0x000fe20000000000 */
[----:B------:R-:W-:Y:S01]  /*1180*/  @!P4 IMAD.IADD R10, R10, 0x1, -R7 ;  /* 0x000000010a0ac824 */ /* 0x000fe200078e0a07 */
[----:B------:R-:W-:Y:S01]  /*1190*/  ISETP.GE.AND P4, PT, R16, RZ, PT ;  /* 0x000000ff1000720c */ /* 0x000fe20003f86270 */
[----:B------:R-:W-:-:S02]  /*11a0*/  IMAD.MOV R6, RZ, RZ, -R6 ;  /* 0x000000ffff067224 */ /* 0x000fc400078e0a06 */
[----:B------:R-:W-:Y:S01]  /*11b0*/  @!P6 IMAD.IADD R4, R4, 0x1, -R7 ;  /* 0x000000010404e824 */ /* 0x000fe200078e0a07 */
[----:B------:R-:W-:Y:S01]  /*11c0*/  ISETP.GT.U32.AND P6, PT, R7, R10, PT ;  /* 0x0000000a0700720c */ /* 0x000fe20003fc4070 */
[----:B------:R-:W-:-:S04]  /*11d0*/  IMAD.HI.U32 R9, R8, R13, RZ ;  /* 0x0000000d08097227 */ /* 0x000fc800078e00ff */
[C---:B------:R-:W-:Y:S02]  /*11e0*/  IMAD R6, R7.reuse, R6, R11 ;  /* 0x0000000607067224 */ /* 0x040fe400078e020b */
[----:B------:R-:W-:Y:S02]  /*11f0*/  IMAD.MOV.U32 R11, RZ, RZ, R14 ;  /* 0x000000ffff0b7224 */ /* 0x000fe400078e000e */
[----:B------:R-:W-:Y:S02]  /*1200*/  IMAD.MOV R14, RZ, RZ, -R9 ;  /* 0x000000ffff0e7224 */ /* 0x000fe400078e0a09 */
[--C-:B------:R-:W-:Y:S01]  /*1210*/  @!P3 IMAD.IADD R12, R12, 0x1, -R7.reuse ;  /* 0x000000010c0cb824 */ /* 0x100fe200078e0a07 */
[----:B------:R-:W-:Y:S01]  /*1220*/  ISETP.GT.U32.AND P3, PT, R7, R6, PT ;  /* 0x000000060700720c */ /* 0x000fe20003f64070 */
[----:B------:R-:W-:Y:S02]  /*1230*/  IMAD.MOV.U32 R21, RZ, RZ, R0 ;  /* 0x000000ffff157224 */ /* 0x000fe400078e0000 */
[----:B------:R-:W-:Y:S01]  /*1240*/  @!P2 IMAD.IADD R2, R2, 0x1, -R7 ;  /* 0x000000010202a824 */ /* 0x000fe200078e0a07 */
[----:B------:R-:W-:Y:S01]  /*1250*/  ISETP.GE.AND P2, PT, R15, RZ, PT ;  /* 0x000000ff0f00720c */ /* 0x000fe20003f46270 */
[----:B------:R-:W-:Y:S01]  /*1260*/  @!P0 IMAD.MOV R21, RZ, RZ, -R21 ;  /* 0x000000ffff158224 */ /* 0x000fe200078e0a15 */
[C---:B------:R-:W-:Y:S01]  /*1270*/  ISETP.GT.U32.AND P0, PT, R7.reuse, R12, PT ;  /* 0x0000000c0700720c */ /* 0x040fe20003f04070 */
[----:B------:R-:W-:-:S02]  /*1280*/  IMAD R0, R7, R14, R13 ;  /* 0x0000000e07007224 */ /* 0x000fc400078e020d */
[----:B------:R-:W-:Y:S01]  /*1290*/  IMAD.MOV.U32 R20, RZ, RZ, R2 ;  /* 0x000000ffff147224 */ /* 0x000fe200078e0002 */
[----:B------:R-:W-:Y:S01]  /*12a0*/  STL [R1+0x84], R21 ;  /* 0x0000841501007387 */ /* 0x000fe20000100800 */
[--C-:B------:R-:W-:Y:S01]  /*12b0*/  @!P6 IMAD.IADD R10, R10, 0x1, -R7.reuse ;  /* 0x000000010a0ae824 */ /* 0x100fe200078e0a07 */
[----:B------:R-:W-:Y:S01]  /*12c0*/  ISETP.GT.U32.AND P6, PT, R7, R0, PT ;  /* 0x000000000700720c */ /* 0x000fe20003fc4070 */
[----:B------:R-:W-:Y:S01]  /*12d0*/  @!P5 IMAD.MOV R20, RZ, RZ, -R20 ;  /* 0x000000ffff14d224 */ /* 0x000fe200078e0a14 */
[----:B------:R-:W-:Y:S01]  /*12e0*/  ISETP.GE.AND P5, PT, R17, RZ, PT ;  /* 0x000000ff1100720c */ /* 0x000fe20003fa6270 */
[----:B------:R-:W-:Y:S01]  /*12f0*/  @!P1 IMAD.MOV R4, RZ, RZ, -R4 ;  /* 0x000000ffff049224 */ /* 0x000fe200078e0a04 */
[----:B------:R-:W-:Y:S01]  /*1300*/  ISETP.GE.AND P1, PT, R18, RZ, PT ;  /* 0x000000ff1200720c */ /* 0x000fe20003f26270 */
[----:B------:R-:W-:Y:S01]  /*1310*/  IMAD.HI.U32 R2, R8, R11, RZ ;  /* 0x0000000b08027227 */ /* 0x000fe200078e00ff */
[----:B------:R-:W-:Y:S03]  /*1320*/  STL [R1+0x80], R20 ;  /* 0x0000801401007387 */ /* 0x000fe60000100800 */
[----:B------:R-:W-:Y:S01]  /*1330*/  IMAD.MOV R2, RZ, RZ, -R2 ;  /* 0x000000ffff027224 */ /* 0x000fe200078e0a02 */
[----:B------:R0:W-:Y:S01]  /*1340*/  STL [R1+0x258], R4 ;  /* 0x0002580401007387 */ /* 0x0001e20000100800 */
[--C-:B------:R-:W-:Y:S01]  /*1350*/  @!P0 IMAD.IADD R12, R12, 0x1, -R7.reuse ;  /* 0x000000010c0c8824 */ /* 0x100fe200078e0a07 */
[----:B------:R-:W-:Y:S01]  /*1360*/  ISETP.GE.AND P0, PT, R19, RZ, PT ;  /* 0x000000ff1300720c */ /* 0x000fe20003f06270 */
[----:B------:R-:W-:-:S02]  /*1370*/  @!P3 IMAD.IADD R6, R6, 0x1, -R7 ;  /* 0x000000010606b824 */ /* 0x000fc400078e0a07 */
[----:B------:R-:W-:Y:S02]  /*1380*/  IMAD.MOV.U32 R13, RZ, RZ, R10 ;  /* 0x000000ffff0d7224 */ /* 0x000fe400078e000a */
[C---:B------:R-:W-:Y:S02]  /*1390*/  IMAD R2, R7.reuse, R2, R11 ;  /* 0x0000000207027224 */ /* 0x040fe400078e020b */
[----:B------:R-:W-:Y:S01]  /*13a0*/  @!P6 IMAD.IADD R0, R0, 0x1, -R7 ;  /* 0x000000010000e824 */ /* 0x000fe200078e0a07 */
[----:B------:R-:W-:Y:S01]  /*13b0*/  ISETP.GT.U32.AND P6, PT, R7, R6, PT ;  /* 0x000000060700720c */ /* 0x000fe20003fc4070 */
[C---:B0-----:R-:W-:Y:S02]  /*13c0*/  VIADD R4, R3.reuse, 0x9 ;  /* 0x0000000903047836 */ /* 0x041fe40000000000 */
[----:B------:R-:W-:Y:S02]  /*13d0*/  IMAD.MOV.U32 R10, RZ, RZ, R12 ;  /* 0x000000ffff0a7224 */ /* 0x000fe400078e000c */
[----:B------:R-:W-:Y:S01]  /*13e0*/  VIADD R14, R3, 0xa ;  /* 0x0000000a030e7836 */ /* 0x000fe20000000000 */
[----:B------:R-:W-:Y:S01]  /*13f0*/  IABS R9, R4 ;  /* 0x0000000400097213 */ /* 0x000fe20000000000 */
[----:B------:R-:W-:Y:S01]  /*1400*/  @!P4 IMAD.MOV R10, RZ, RZ, -R10 ;  /* 0x000000ffff0ac224 */ /* 0x000fe200078e0a0a */
[----:B------:R-:W-:Y:S01]  /*1410*/  ISETP.GE.AND P3, PT, R4, RZ, PT ;  /* 0x000000ff0400720c */ /* 0x000fe20003f66270 */
[----:B------:R-:W-:Y:S01]  /*1420*/  @!P2 IMAD.MOV R13, RZ, RZ, -R13 ;  /* 0x000000ffff0da224 */ /* 0x000fe200078e0a0d */
[C---:B------:R-:W-:Y:S01]  /*1430*/  ISETP.GT.U32.AND P4, PT, R7.reuse, R2, PT ;  /* 0x000000020700720c */ /* 0x040fe20003f84070 */
[----:B------:R-:W-:Y:S01]  /*1440*/  IMAD.HI.U32 R4, R8, R9, RZ ;  /* 0x0000000908047227 */ /* 0x000fe200078e00ff */
[----:B------:R-:W-:-:S02]  /*1450*/  ISETP.GT.U32.AND P2, PT, R7, R0, PT ;  /* 0x000000000700720c */ /* 0x000fc40003f44070 */
[----:B------:R-:W-:Y:S01]  /*1460*/  IABS R11, R14 ;  /* 0x0000000e000b7213 */ /* 0x000fe20000000000 */
[----:B------:R-:W-:Y:S01]  /*1470*/  IMAD.MOV R4, RZ, RZ, -R4 ;  /* 0x000000ffff047224 */ /* 0x000fe200078e0a04 */
[----:B------:R0:W-:Y:S01]  /*1480*/  STL [R1+0x260], R13 ;  /* 0x0002600d01007387 */ /* 0x0001e20000100800 */
[----:B------:R-:W-:Y:S02]  /*1490*/  VIADD R16, R3, 0xb ;  /* 0x0000000b03107836 */ /* 0x000fe40000000000 */
[C---:B------:R-:W-:Y:S01]  /*14a0*/  IMAD R4, R7.reuse, R4, R9 ;  /* 0x0000000407047224 */ /* 0x040fe200078e0209 */
[----:B------:R2:W-:Y:S01]  /*14b0*/  STL [R1+0x268], R10 ;  /* 0x0002680a01007387 */ /* 0x0005e20000100800 */
[--C-:B------:R-:W-:Y:S02]  /*14c0*/  @!P6 IMAD.IADD R6, R6, 0x1, -R7.reuse ;  /* 0x000000010606e824 */ /* 0x100fe400078e0a07 */
[----:B------:R-:W-:Y:S01]  /*14d0*/  @!P4 IMAD.IADD R2, R2, 0x1, -R7 ;  /* 0x000000010202c824 */ /* 0x000fe200078e0a07 */
[----:B------:R-:W-:Y:S01]  /*14e0*/  ISETP.GT.U32.AND P6, PT, R7, R4, PT ;  /* 0x000000040700720c */ /* 0x000fe20003fc4070 */
[----:B------:R-:W-:Y:S01]  /*14f0*/  IMAD.MOV.U32 R18, RZ, RZ, R6 ;  /* 0x000000ffff127224 */ /* 0x000fe200078e0006 */
[----:B0-----:R-:W-:Y:S01]  /*1500*/  IABS R13, R16 ;  /* 0x00000010000d7213 */ /* 0x001fe20000000000 */
[----:B------:R-:W-:Y:S01]  /*1510*/  IMAD.HI.U32 R9, R8, R11, RZ ;  /* 0x0000000b08097227 */ /* 0x000fe200078e00ff */
[----:B------:R-:W-:-:S03]  /*1520*/  ISETP.GE.AND P4, PT, R16, RZ, PT ;  /* 0x000000ff1000720c */ /* 0x000fc60003f86270 */
[----:B------:R-:W-:Y:S01]  /*1530*/  @!P5 IMAD.MOV R18, RZ, RZ, -R18 ;  /* 0x000000ffff12d224 */ /* 0x000fe200078e0a12 */
[----:B------:R-:W-:Y:S01]  /*1540*/  ISETP.GT.U32.AND P5, PT, R7, R2, PT ;  /* 0x000000020700720c */ /* 0x000fe20003fa4070 */
[----:B--2---:R-:W-:-:S03]  /*1550*/  IMAD.HI.U32 R10, R8, R13, RZ ;  /* 0x0000000d080a7227 */ /* 0x004fc600078e00ff */
[----:B------:R0:W-:Y:S01]  /*1560*/  STL [R1+0x26c], R18 ;  /* 0x00026c1201007387 */ /* 0x0001e20000100800 */
[----:B------:R-:W-:Y:S02]  /*1570*/  IMAD.MOV R12, RZ, RZ, -R9 ;  /* 0x000000ffff0c7224 */ /* 0x000fe400078e0a09 */
[----:B------:R-:W-:Y:S01]  /*1580*/  @!P2 IMAD.IADD R0, R0, 0x1, -R7 ;  /* 0x000000010000a824 */ /* 0x000fe200078e0a07 */
[----:B------:R-:W-:Y:S01]  /*1590*/  ISETP.GE.AND P2, PT, R14, RZ, PT ;  /* 0x000000ff0e00720c */ /* 0x000fe20003f46270 */
[----:B------:R-:W-:Y:S02]  /*15a0*/  VIADD R17, R3, 0xc ;  /* 0x0000000c03117836 */ /* 0x000fe40000000000 */
[----:B------:R-:W-:Y:S02]  /*15b0*/  IMAD.MOV R14, RZ, RZ, -R10 ;  /* 0x000000ffff0e7224 */ /* 0x000fe400078e0a0a */
[----:B------:R-:W-:Y:S01]  /*15c0*/  IMAD R10, R7, R12, R11 ;  /* 0x0000000c070a7224 */ /* 0x000fe200078e020b */
[----:B------:R-:W-:Y:S01]  /*15d0*/  IABS R15, R17 ;  /* 0x00000011000f7213 */ /* 0x000fe20000000000 */
[----:B------:R-:W-:-:S02]  /*15e0*/  @!P6 IMAD.IADD R4, R4, 0x1, -R7 ;  /* 0x000000010404e824 */ /* 0x000fc400078e0a07 */
[C---:B------:R-:W-:Y:S02]  /*15f0*/  IMAD R6, R7.reuse, R14, R13 ;  /* 0x0000000e07067224 */ /* 0x040fe400078e020d */
[----:B------:R-:W-:Y:S01]  /*1600*/  @!P1 IMAD.MOV R0, RZ, RZ, -R0 ;  /* 0x000000ffff009224 */ /* 0x000fe200078e0a00 */
[C---:B------:R-:W-:Y:S01]  /*1610*/  ISETP.GT.U32.AND P1, PT, R7.reuse, R10, PT ;  /* 0x0000000a0700720c */ /* 0x040fe20003f24070 */
[----:B------:R-:W-:Y:S01]  /*1620*/  IMAD.HI.U32 R9, R8, R15, RZ ;  /* 0x0000000f08097227 */ /* 0x000fe200078e00ff */
[C---:B------:R-:W-:Y:S02]  /*1630*/  ISETP.GT.U32.AND P6, PT, R7.reuse, R4, PT ;  /* 0x000000040700720c */ /* 0x040fe40003fc4070 */
[----:B------:R2:W-:Y:S01]  /*1640*/  STL [R1+0x274], R0 ;  /* 0x0002740001007387 */ /* 0x0005e20000100800 */
[----:B------:R-:W-:Y:S01]  /*1650*/  @!P5 IMAD.IADD R2, R2, 0x1, -R7 ;  /* 0x000000010202d824 */ /* 0x000fe200078e0a07 */
[----:B------:R-:W-:Y:S01]  /*1660*/  ISETP.GT.U32.AND P5, PT, R7, R6, PT ;  /* 0x000000060700720c */ /* 0x000fe20003fa4070 */
[----:B------:R-:W-:-:S02]  /*1670*/  IMAD.MOV R12, RZ, RZ, -R9 ;  /* 0x000000ffff0c7224 */ /* 0x000fc400078e0a09 */
[----:B------:R-:W-:Y:S02]  /*1680*/  VIADD R16, R3, 0xd ;  /* 0x0000000d03107836 */ /* 0x000fe40000000000 */
[C---:B------:R-:W-:Y:S02]  /*1690*/  IMAD R12, R7.reuse, R12, R15 ;  /* 0x0000000c070c7224 */ /* 0x040fe400078e020f */
[--C-:B------:R-:W-:Y:S01]  /*16a0*/  @!P1 IMAD.IADD R10, R10, 0x1, -R7.reuse ;  /* 0x000000010a0a9824 */ /* 0x100fe200078e0a07 */
[----:B------:R-:W-:Y:S01]  /*16b0*/  IABS R11, R16 ;  /* 0x00000010000b7213 */ /* 0x000fe20000000000 */
[--C-:B------:R-:W-:Y:S01]  /*16c0*/  @!P6 IMAD.IADD R4, R4, 0x1, -R7.reuse ;  /* 0x000000010404e824 */ /* 0x100fe200078e0a07 */
[----:B------:R-:W-:Y:S01]  /*16d0*/  ISETP.GT.U32.AND P6, PT, R7, R12, PT ;  /* 0x0000000c0700720c */ /* 0x000fe20003fc4070 */
[----:B0-----:R-:W-:Y:S01]  /*16e0*/  VIADD R18, R3, 0xe ;  /* 0x0000000e03127836 */ /* 0x001fe20000000000 */
[----:B------:R-:W-:Y:S01]  /*16f0*/  ISETP.GE.AND P1, PT, R17, RZ, PT ;  /* 0x000000ff1100720c */ /* 0x000fe20003f26270 */
[----:B------:R-:W-:Y:S01]  /*1700*/  @!P5 IMAD.IADD R6, R6, 0x1, -R7 ;  /* 0x000000010606d824 */ /* 0x000fe200078e0a07 */
[----:B------:R-:W-:Y:S01]  /*1710*/  ISETP.GT.U32.AND P5, PT, R7, R10, PT ;  /* 0x0000000a0700720c */ /* 0x000fe20003fa4070 */
[----:B--2---:R-:W-:Y:S01]  /*1720*/  IMAD.HI.U32 R0, R8, R11, RZ ;  /* 0x0000000b08007227 */ /* 0x004fe200078e00ff */
[----:B------:R-:W-:-:S03]  /*1730*/  IABS R13, R18 ;  /* 0x00000012000d7213 */ /* 0x000fc60000000000 */
[----:B------:R-:W-:Y:S02]  /*1740*/  IMAD.MOV R0, RZ, RZ, -R0 ;  /* 0x000000ffff007224 */ /* 0x000fe400078e0a00 */
[----:B------:R-:W-:Y:S02]  /*1750*/  VIADD R19, R3, 0xf ;  /* 0x0000000f03137836 */ /* 0x000fe40000000000 */
[C---:B------:R-:W-:Y:S02]  /*1760*/  IMAD R0, R7.reuse, R0, R11 ;  /* 0x0000000007007224 */ /* 0x040fe400078e020b */
[----:B------:R-:W-:Y:S01]  /*1770*/  @!P6 IMAD.IADD R12, R12, 0x1, -R7 ;  /* 0x000000010c0ce824 */ /* 0x000fe200078e0a07 */
[----:B------:R-:W-:Y:S01]  /*1780*/  ISETP.GT.U32.AND P6, PT, R7, R6, PT ;  /* 0x000000060700720c */ /* 0x000fe20003fc4070 */
[----:B------:R-:W-:Y:S01]  /*1790*/  VIADD R20, R3, 0x10 ;  /* 0x0000001003147836 */ /* 0x000fe20000000000 */
[----:B------:R-:W-:Y:S01]  /*17a0*/  IABS R14, R19 ;  /* 0x00000013000e7213 */ /* 0x000fe20000000000 */
[----:B------:R-:W-:-:S03]  /*17b0*/  IMAD.HI.U32 R9, R8, R13, RZ ;  /* 0x0000000d08097227 */ /* 0x000fc600078e00ff */
[----:B------:R-:W-:Y:S01]  /*17c0*/  IABS R15, R20 ;  /* 0x00000014000f7213 */ /* 0x000fe20000000000 */
[----:B------:R-:W-:Y:S01]  /*17d0*/  @!P5 IMAD.IADD R10, R10, 0x1, -R7 ;  /* 0x000000010a0ad824 */ /* 0x000fe200078e0a07 */
[C---:B------:R-:W-:Y:S01]  /*17e0*/  ISETP.GT.U32.AND P5, PT, R7.reuse, R0, PT ;  /* 0x000000000700720c */ /* 0x040fe20003fa4070 */
[----:B------:R-:W-:Y:S02]  /*17f0*/  IMAD.MOV.U32 R22, RZ, RZ, R2 ;  /* 0x000000ffff167224 */ /* 0x000fe400078e0002 */
[----:B------:R-:W-:Y:S02]  /*1800*/  IMAD.MOV R2, RZ, RZ, -R9 ;  /* 0x000000ffff027224 */ /* 0x000fe400078e0a09 */
[----:B------:R-:W-:Y:S02]  /*1810*/  IMAD.MOV.U32 R21, RZ, RZ, R4 ;  /* 0x000000ffff157224 */ /* 0x000fe400078e0004 */
[----:B------:R-:W-:Y:S02]  /*1820*/  IMAD R2, R7, R2, R13 ;  /* 0x0000000207027224 */ /* 0x000fe400078e020d */
[----:B------:R-:W-:-:S04]  /*1830*/  IMAD.HI.U32 R4, R8, R14, RZ ;  /* 0x0000000e08047227 */ /* 0x000fc800078e00ff */
[----:B------:R-:W-:-:S04]  /*1840*/  IMAD.HI.U32 R9, R8, R15, RZ ;  /* 0x0000000f08097227 */ /* 0x000fc800078e00ff */
[----:B------:R-:W-:Y:S01]  /*1850*/  @!P3 IMAD.MOV R21, RZ, RZ, -R21 ;  /* 0x000000ffff15b224 */ /* 0x000fe200078e0a15 */
[----:B------:R-:W-:Y:S01]  /*1860*/  ISETP.GE.AND P3, PT, R16, RZ, PT ;  /* 0x000000ff1000720c */ /* 0x000fe20003f66270 */
[----:B------:R-:W-:Y:S01]  /*1870*/  @!P0 IMAD.MOV R22, RZ, RZ, -R22 ;  /* 0x000000ffff168224 */ /* 0x000fe200078e0a16 */
[C---:B------:R-:W-:Y:S01]  /*1880*/  ISETP.GT.U32.AND P0, PT, R7.reuse, R12, PT ;  /* 0x0000000c0700720c */ /* 0x040fe20003f04070 */
[----:B------:R-:W-:Y:S02]  /*1890*/  IMAD.MOV R4, RZ, RZ, -R4 ;  /* 0x000000ffff047224 */ /* 0x000fe400078e0a04 */
[----:B------:R-:W-:Y:S01]  /*18a0*/  @!P6 IMAD.IADD R6, R6, 0x1, -R7 ;  /* 0x000000010606e824 */ /* 0x000fe200078e0a07 */
[----:B------:R-:W-:Y:S01]  /*18b0*/  ISETP.GT.U32.AND P6, PT, R7, R2, PT ;  /* 0x000000020700720c */ /* 0x000fe20003fc4070 */
[----:B------:R-:W-:Y:S01]  /*18c0*/  IMAD.MOV R16, RZ, RZ, -R9 ;  /* 0x000000ffff107224 */ /* 0x000fe200078e0a09 */
[----:B------:R-:W-:Y:S01]  /*18d0*/  STL [R1+0x7c], R22 ;  /* 0x00007c1601007387 */ /* 0x000fe20000100800 */
[----:B------:R-:W-:-:S02]  /*18e0*/  @!P5 IMAD.IADD R0, R0, 0x1, -R7 ;  /* 0x000000010000d824 */ /* 0x000fc400078e0a07 */
[----:B------:R-:W-:Y:S01]  /*18f0*/  IMAD.MOV.U32 R17, RZ, RZ, R10 ;  /* 0x000000ffff117224 */ /* 0x000fe200078e000a */
[----:B------:R-:W-:Y:S01]  /*1900*/  STL [R1+0x78], R21 ;  /* 0x0000781501007387 */ /* 0x000fe20000100800 */
[C---:B------:R-:W-:Y:S02]  /*1910*/  IMAD R4, R7.reuse, R4, R14 ;  /* 0x0000000407047224 */ /* 0x040fe400078e020e */
[C---:B------:R-:W-:Y:S02]  /*1920*/  IMAD R14, R7.reuse, R16, R15 ;  /* 0x00000010070e7224 */ /* 0x040fe400078e020f */
[----:B------:R-:W-:Y:S01]  /*1930*/  @!P2 IMAD.MOV R17, RZ, RZ, -R17 ;  /* 0x000000ffff11a224 */ /* 0x000fe200078e0a11 */
[C---:B------:R-:W-:Y:S01]  /*1940*/  ISETP.GT.U32.AND P2, PT, R7.reuse, R0, PT ;  /* 0x000000000700720c */ /* 0x040fe20003f44070 */
[----:B------:R-:W-:Y:S01]  /*1950*/  IMAD.MOV.U32 R16, RZ, RZ, R6 ;  /* 0x000000ffff107224 */ /* 0x000fe200078e0006 */
[----:B------:R-:W-:Y:S01]  /*1960*/  ISETP.GT.U32.AND P5, PT, R7, R4, PT ;  /* 0x000000040700720c */ /* 0x000fe20003fa4070 */
[----:B------:R-:W-:Y:S01]  /*1970*/  VIADD R13, R3, 0x11 ;  /* 0x00000011030d7836 */ /* 0x000fe20000000000 */
[----:B------:R-:W-:Y:S01]  /*1980*/  STL [R1+0x74], R17 ;  /* 0x0000741101007387 */ /* 0x000fe20000100800 */
[----:B------:R-:W-:Y:S01]  /*1990*/  @!P4 IMAD.MOV R16, RZ, RZ, -R16 ;  /* 0x000000ffff10c224 */ /* 0x000fe200078e0a10 */
[----:B------:R-:W-:Y:S01]  /*19a0*/  ISETP.GT.U32.AND P4, PT, R7, R14, PT ;  /* 0x0000000e0700720c */ /* 0x000fe20003f84070 */
[--C-:B------:R-:W-:Y:S01]  /*19b0*/  @!P0 IMAD.IADD R12, R12, 0x1, -R7.reuse ;  /* 0x000000010c0c8824 */ /* 0x100fe200078e0a07 */
[----:B------:R-:W-:Y:S01]  /*19c0*/  IABS R11, R13 ;  /* 0x0000000d000b7213 */ /* 0x000fe20000000000 */
[----:B------:R-:W-:Y:S01]  /*19d0*/  @!P6 IMAD.IADD R2, R2, 0x1, -R7 ;  /* 0x000000010202e824 */ /* 0x000fe200078e0a07 */
[----:B------:R-:W-:Y:S01]  /*19e0*/  STL [R1+0x27c], R16 ;  /* 0x00027c1001007387 */ /* 0x000fe20000100800 */
[----:B------:R-:W-:Y:S01]  /*19f0*/  @!P1 IMAD.MOV R12, RZ, RZ, -R12 ;  /* 0x000000ffff0c9224 */ /* 0x000fe200078e0a0c */
[----:B------:R-:W-:Y:S01]  /*1a00*/  ISETP.GE.AND P0, PT, R18, RZ, PT ;  /* 0x000000ff1200720c */ /* 0x000fe20003f06270 */
[----:B------:R-:W-:Y:S01]  /*1a10*/  VIADD R15, R3, 0x12 ;  /* 0x00000012030f7836 */ /* 0x000fe20000000000 */
[----:B------:R-:W-:Y:S01]  /*1a20*/  ISETP.GT.U32.AND P6, PT, R7, R2, PT ;  /* 0x000000020700720c */ /* 0x000fe20003fc4070 */
[----:B------:R-:W-:Y:S01]  /*1a30*/  IMAD.HI.U32 R9, R8, R11, RZ ;  /* 0x0000000b08097227 */ /* 0x000fe200078e00ff */
[----:B------:R0:W-:Y:S01]  /*1a40*/  STL [R1+0x280], R12 ;  /* 0x0002800c01007387 */ /* 0x0001e20000100800 */
[----:B------:R-:W-:-:S02]  /*1a50*/  ISETP.GE.AND P1, PT, R19, RZ, PT ;  /* 0x000000ff1300720c */ /* 0x000fc40003f26270 */
[----:B------:R-:W-:Y:S01]  /*1a60*/  @!P2 IMAD.IADD R0, R0, 0x1, -R7 ;  /* 0x000000010000a824 */ /* 0x000fe200078e0a07 */
[----:B------:R-:W-:Y:S01]  /*1a70*/  IABS R10, R15 ;  /* 0x0000000f000a7213 */ /* 0x000fe20000000000 */
[----:B------:R-:W-:Y:S01]  /*1a80*/  IMAD.MOV R6, RZ, RZ, -R9 ;  /* 0x000000ffff067224 */ /* 0x000fe200078e0a09 */
[----:B------:R-:W-:Y:S01]  /*1a90*/  ISETP.GE.AND P2, PT, R20, RZ, PT ;  /* 0x000000ff1400720c */ /* 0x000fe20003f46270 */
[----:B------:R-:W-:Y:S01]  /*1aa0*/  @!P4 IMAD.IADD R14, R14, 0x1, -R7 ;  /* 0x000000010e0ec824 */ /* 0x000fe200078e0a07 */
[----:B------:R-:W-:Y:S01]  /*1ab0*/  ISETP.GE.AND P4, PT, R13, RZ, PT ;  /* 0x000000ff0d00720c */ /* 0x000fe20003f86270 */
[----:B------:R-:W-:Y:S02]  /*1ac0*/  IMAD R6, R7, R6, R11 ;  /* 0x0000000607067224 */ /* 0x000fe400078e020b */
[----:B0-----:R-:W-:Y:S02]  /*1ad0*/  IMAD.MOV.U32 R12, RZ, RZ, R0 ;  /* 0x000000ffff0c7224 */ /* 0x001fe400078e0000 */
[----:B------:R-:W-:-:S04]  /*1ae0*/  IMAD.HI.U32 R9, R8, R10, RZ ;  /* 0x0000000a08097227 */ /* 0x000fc800078e00ff */
[----:B------:R-:W-:Y:S01]  /*1af0*/  @!P3 IMAD.MOV R12, RZ, RZ, -R12 ;  /* 0x000000ffff0cb224 */ /* 0x000fe200078e0a0c */
[C---:B------:R-:W-:Y:S01]  /*1b00*/  ISETP.GT.U32.AND P3, PT, R7.reuse, R14, PT ;  /* 0x0000000e0700720c */ /* 0x040fe20003f64070 */
[--C-:B------:R-:W-:Y:S02]  /*1b10*/  @!P5 IMAD.IADD R4, R4, 0x1, -R7.reuse ;  /* 0x000000010404d824 */ /* 0x100fe400078e0a07 */
[----:B------:R-:W-:Y:S01]  /*1b20*/  @!P6 IMAD.IADD R2, R2, 0x1, -R7 ;  /* 0x000000010202e824 */ /* 0x000fe200078e0a07 */
[C---:B------:R-:W-:Y:S01]  /*1b30*/  ISETP.GT.U32.AND P6, PT, R7.reuse, R6, PT ;  /* 0x000000060700720c */ /* 0x040fe20003fc4070 */
[----:B------:R-:W-:Y:S01]  /*1b40*/  IMAD.MOV R9, RZ, RZ, -R9 ;  /* 0x000000ffff097224 */ /* 0x000fe200078e0a09 */
[C---:B------:R-:W-:Y:S01]  /*1b50*/  ISETP.GT.U32.AND P5, PT, R7.reuse, R4, PT ;  /* 0x000000040700720c */ /* 0x040fe20003fa4070 */
[----:B------:R-:W-:Y:S01]  /*1b60*/  IMAD.MOV.U32 R11, RZ, RZ, R2 ;  /* 0x000000ffff0b7224 */ /* 0x000fe200078e0002 */
[----:B------:R-:W-:Y:S01]  /*1b70*/  STL [R1+0x284], R12 ;  /* 0x0002840c01007387 */ /* 0x000fe20000100800 */
[----:B------:R-:W-:-:S02]  /*1b80*/  IMAD R0, R7, R9, R10 ;  /* 0x0000000907007224 */ /* 0x000fc400078e020a */
[----:B------:R-:W-:Y:S02]  /*1b90*/  VIADD R9, R3, 0x13 ;  /* 0x0000001303097836 */ /* 0x000fe40000000000 */
[----:B------:R-:W-:Y:S01]  /*1ba0*/  @!P3 IMAD.IADD R14, R14, 0x1, -R7 ;  /* 0x000000010e0eb824 */ /* 0x000fe200078e0a07 */
[----:B------:R-:W-:Y:S01]  /*1bb0*/  ISETP.GT.U32.AND P3, PT, R7, R0, PT ;  /* 0x000000000700720c */ /* 0x000fe20003f64070 */
[----:B------:R-:W-:Y:S01]  /*1bc0*/  @!P0 IMAD.MOV R11, RZ, RZ, -R11 ;  /* 0x000000ffff0b8224 */ /* 0x000fe200078e0a0b */
[----:B------:R-:W-:Y:S01]  /*1bd0*/  ISETP.GE.AND P0, PT, R9, RZ, PT ;  /* 0x000000ff0900720c */ /* 0x000fe20003f06270 */
[--C-:B------:R-:W-:Y:S01]  /*1be0*/  @!P6 IMAD.IADD R6, R6, 0x1, -R7.reuse ;  /* 0x000000010606e824 */ /* 0x100fe200078e0a07 */
[----:B------:R-:W-:Y:S01]  /*1bf0*/  IABS R9, R9 ;  /* 0x0000000900097213 */ /* 0x000fe20000000000 */
[--C-:B------:R-:W-:Y:S01]  /*1c00*/  @!P5 IMAD.IADD R4, R4, 0x1, -R7.reuse ;  /* 0x000000010404d824 */ /* 0x100fe200078e0a07 */
[----:B------:R0:W-:Y:S01]  /*1c10*/  STL [R1+0x28c], R11 ;  /* 0x00028c0b01007387 */ /* 0x0001e20000100800 */
[----:B------:R-:W-:Y:S01]  /*1c20*/  VIADD R10, R3, 0x14 ;  /* 0x00000014030a7836 */ /* 0x000fe20000000000 */
[----:B------:R-:W-:Y:S01]  /*1c30*/  ISETP.GT.U32.AND P6, PT, R7, R6, PT ;  /* 0x000000060700720c */ /* 0x000fe20003fc4070 */
[----:B------:R-:W-:Y:S01]  /*1c40*/  @!P1 IMAD.MOV R4, RZ, RZ, -R4 ;  /* 0x000000ffff049224 */ /* 0x000fe200078e0a04 */
[----:B------:R-:W-:Y:S01]  /*1c50*/  ISETP.GE.AND P5, PT, R15, RZ, PT ;  /* 0x000000ff0f00720c */ /* 0x000fe20003fa6270 */
[----:B------:R-:W-:Y:S01]  /*1c60*/  VIADD R2, R3, 0x15 ;  /* 0x0000001503027836 */ /* 0x000fe20000000000 */
[----:B------:R-:W-:Y:S01]  /*1c70*/  ISETP.GE.AND P1, PT, R10, RZ, PT ;  /* 0x000000ff0a00720c */ /* 0x000fe20003f26270 */
[----:B------:R-:W-:Y:S01]  /*1c80*/  IMAD.MOV.U32 R13, RZ, RZ, R14 ;  /* 0x000000ffff0d7224 */ /* 0x000fe200078e000e */
[----:B------:R2:W-:Y:S01]  /*1c90*/  STL [R1+0x294], R4 ;  /* 0x0002940401007387 */ /* 0x0005e20000100800 */
[----:B------:R-:W-:Y:S01]  /*1ca0*/  @!P3 IMAD.IADD R0, R0, 0x1, -R7 ;  /* 0x000000010000b824 */ /* 0x000fe200078e0a07 */
[----:B0-----:R-:W-:Y:S01]  /*1cb0*/  IABS R11, R10 ;  /* 0x0000000a000b7213 */ /* 0x001fe20000000000 */
[----:B------:R-:W-:-:S02]  /*1cc0*/  IMAD.MOV.U32 R10, RZ, RZ, R9 ;  /* 0x000000ffff0a7224 */ /* 0x000fc400078e0009 */
[----:B------:R-:W-:Y:S01]  /*1cd0*/  @!P2 IMAD.MOV R13, RZ, RZ, -R13 ;  /* 0x000000ffff0da224 */ /* 0x000fe200078e0a0d */
[----:B------:R-:W-:Y:S01]  /*1ce0*/  ISETP.GE.AND P2, PT, R2, RZ, PT ;  /* 0x000000ff0200720c */ /* 0x000fe20003f46270 */
[----:B------:R-:W-:Y:S01]  /*1cf0*/  VIADD R12, R3, 0x16 ;  /* 0x00000016030c7836 */ /* 0x000fe20000000000 */
[----:B------:R-:W-:Y:S01]  /*1d00*/  ISETP.GT.U32.AND P3, PT, R7, R0, PT ;  /* 0x000000000700720c */ /* 0x000fe20003f64070 */
[----:B------:R-:W-:Y:S01]  /*1d10*/  @!P6 IMAD.IADD R6, R6, 0x1, -R7 ;  /* 0x000000010606e824 */ /* 0x000fe200078e0a07 */
[----:B--2---:R-:W-:Y:S01]  /*1d20*/  IABS R4, R2 ;  /* 0x0000000200047213 */ /* 0x004fe20000000000 */
[----:B------:R-:W-:Y:S01]  /*1d30*/  IMAD.HI.U32 R2, R8, R10, RZ ;  /* 0x0000000a08027227 */ /* 0x000fe200078e00ff */
[----:B------:R0:W-:Y:S01]  /*1d40*/  STL [R1+0x70], R13 ;  /* 0x0000700d01007387 */ /* 0x0001e20000100800 */
[----:B------:R-:W-:Y:S02]  /*1d50*/  ISETP.GE.AND P6, PT, R12, RZ, PT ;  /* 0x000000ff0c00720c */ /* 0x000fe40003fc6270 */
[----:B------:R-:W-:-:S02]  /*1d60*/  IMAD.MOV R2, RZ, RZ, -R2 ;  /* 0x000000ffff027224 */ /* 0x000fc400078e0a02 */
[----:B------:R-:W-:Y:S02]  /*1d70*/  IMAD.MOV.U32 R14, RZ, RZ, R6 ;  /* 0x000000ffff0e7224 */ /* 0x000fe400078e0006 */
[C---:B------:R-:W-:Y:S02]  /*1d80*/  IMAD R2, R7.reuse, R2, R10 ;  /* 0x0000000207027224 */ /* 0x040fe400078e020a */
[----:B------:R-:W-:Y:S01]  /*1d90*/  @!P4 IMAD.MOV R14, RZ, RZ, -R14 ;  /* 0x000000ffff0ec224 */ /* 0x000fe200078e0a0e */
[----:B0-----:R-:W-:Y:S01]  /*1da0*/  IABS R13, R12 ;  /* 0x0000000c000d7213 */ /* 0x001fe20000000000 */
[----:B------:R-:W-:Y:S01]  /*1db0*/  IMAD.MOV.U32 R12, RZ, RZ, R4 ;  /* 0x000000ffff0c7224 */ /* 0x000fe200078e0004 */
[----:B------:R-:W-:Y:S01]  /*1dc0*/  ISETP.GT.U32.AND P4, PT, R7, R2, PT ;  /* 0x000000020700720c */ /* 0x000fe20003f84070 */
[----:B------:R-:W-:Y:S01]  /*1dd0*/  @!P3 IMAD.IADD R0, R0, 0x1, -R7 ;  /* 0x000000010000b824 */ /* 0x000fe200078e0a07 */
[----:B------:R0:W-:Y:S01]  /*1de0*/  STL [R1+0x6c], R14 ;  /* 0x00006c0e01007387 */ /* 0x0001e20000100800 */
[----:B------:R-:W-:-:S04]  /*1df0*/  IMAD.HI.U32 R9, R8, R12, RZ ;  /* 0x0000000c08097227 */ /* 0x000fc800078e00ff */
[----:B------:R-:W-:-:S04]  /*1e00*/  IMAD.HI.U32 R6, R8, R13, RZ ;  /* 0x0000000d08067227 */ /* 0x000fc800078e00ff */
[----:B------:R-:W-:Y:S02]  /*1e10*/  IMAD.MOV R9, RZ, RZ, -R9 ;  /* 0x000000ffff097224 */ /* 0x000fe400078e0a09 */
[----:B------:R-:W-:Y:S02]  /*1e20*/  IMAD.MOV R10, RZ, RZ, -R6 ;  /* 0x000000ffff0a7224 */ /* 0x000fe400078e0a06 */
[----:B------:R-:W-:Y:S02]  /*1e30*/  IMAD R6, R7, R9, R12 ;  /* 0x0000000907067224 */ /* 0x000fe400078e020c */
[----:B0-----:R-:W-:Y:S02]  /*1e40*/  IMAD.MOV.U32 R14, RZ, RZ, R0 ;  /* 0x000000ffff0e7224 */ /* 0x001fe400078e0000 */
[----:B------:R-:W-:-:S04]  /*1e50*/  IMAD.HI.U32 R4, R8, R11, RZ ;  /* 0x0000000b08047227 */ /* 0x000fc800078e00ff */
[----:B------:R-:W-:Y:S01]  /*1e60*/  @!P5 IMAD.MOV R14, RZ, RZ, -R14 ;  /* 0x000000ffff0ed224 */ /* 0x000fe200078e0a0e */
[C---:B------:R-:W-:Y:S01]  /*1e70*/  ISETP.GT.U32.AND P5, PT, R7.reuse, R6, PT ;  /* 0x000000060700720c */ /* 0x040fe20003fa4070 */
[----:B------:R-:W-:Y:S02]  /*1e80*/  IMAD.MOV R4, RZ, RZ, -R4 ;  /* 0x000000ffff047224 */ /* 0x000fe400078e0a04 */
[----:B------:R-:W-:Y:S01]  /*1e90*/  @!P4 IMAD.IADD R2, R2, 0x1, -R7 ;  /* 0x000000010202c824 */ /* 0x000fe200078e0a07 */
[----:B------:R0:W-:Y:S01]  /*1ea0*/  STL [R1+0x68], R14 ;  /* 0x0000680e01007387 */ /* 0x0001e20000100800 */
[----:B------:R-:W-:Y:S02]  /*1eb0*/  IMAD R4, R7, R4, R11 ;  /* 0x0000000407047224 */ /* 0x000fe400078e020b */
[----:B------:R-:W-:Y:S01]  /*1ec0*/  VIADD R17, R3, 0x17 ;  /* 0x0000001703117836 */ /* 0x000fe20000000000 */
[----:B------:R-:W-:Y:S01]  /*1ed0*/  ISETP.GT.U32.AND P4, PT, R7, R2, PT ;  /* 0x000000020700720c */ /* 0x000fe20003f84070 */
[----:B------:R-:W-:Y:S01]  /*1ee0*/  VIADD R18, R3, 0x18 ;  /* 0x0000001803127836 */ /* 0x000fe20000000000 */
[C---:B------:R-:W-:Y:S01]  /*1ef0*/  ISETP.GT.U32.AND P3, PT, R7.reuse, R4, PT ;  /* 0x000000040700720c */ /* 0x040fe20003f64070 */
[----:B------:R-:W-:Y:S01]  /*1f00*/  IMAD R0, R7, R10, R13 ;  /* 0x0000000a07007224 */ /* 0x000fe200078e020d */
[----:B------:R-:W-:Y:S01]  /*1f10*/  IABS R11, R17 ;  /* 0x00000011000b7213 */ /* 0x000fe20000000000 */
[----:B------:R-:W-:Y:S01]  /*1f20*/  @!P5 IMAD.IADD R6, R6, 0x1, -R7 ;  /* 0x000000010606d824 */ /* 0x000fe200078e0a07 */
[----:B------:R-:W-:Y:S01]  /*1f30*/  IABS R13, R18 ;  /* 0x00000012000d7213 */ /* 0x000fe20000000000 */
[----:B------:R-:W-:-:S02]  /*1f40*/  VIADD R20, R3, 0x1a ;  /* 0x0000001a03147836 */ /* 0x000fc40000000000 */
[C---:B------:R-:W-:Y:S01]  /*1f50*/  IMAD.HI.U32 R9, R8.reuse, R11, RZ ;  /* 0x0000000b08097227 */ /* 0x040fe200078e00ff */
[----:B------:R-:W-:Y:S02]  /*1f60*/  ISETP.GT.U32.AND P5, PT, R7, R6, PT ;  /* 0x000000060700720c */ /* 0x000fe40003fa4070 */
[----:B------:R-:W-:Y:S01]  /*1f70*/  IABS R16, R20 ;  /* 0x0000001400107213 */ /* 0x000fe20000000000 */
[----:B------:R-:W-:-:S04]  /*1f80*/  IMAD.HI.U32 R10, R8, R13, RZ ;  /* 0x0000000d080a7227 */ /* 0x000fc800078e00ff */
[----:B------:R-:W-:Y:S02]  /*1f90*/  IMAD.MOV R12, RZ, RZ, -R9 ;  /* 0x000000ffff0c7224 */ /* 0x000fe400078e0a09 */
[--C-:B------:R-:W-:Y:S01]  /*1fa0*/  @!P4 IMAD.IADD R2, R2, 0x1, -R7.reuse ;  /* 0x000000010202c824 */ /* 0x100fe200078e0a07 */
[C---:B------:R-:W-:Y:S01]  /*1fb0*/  ISETP.GT.U32.AND P4, PT, R7.reuse, R0, PT ;  /* 0x000000000700720c */ /* 0x040fe20003f84070 */
[----:B------:R-:W-:Y:S02]  /*1fc0*/  @!P3 IMAD.IADD R4, R4, 0x1, -R7 ;  /* 0x000000010404b824 */ /* 0x000fe400078e0a07 */
[----:B0-----:R-:W-:Y:S02]  /*1fd0*/  IMAD.MOV R14, RZ, RZ, -R10 ;  /* 0x000000ffff0e7224 */ /* 0x001fe400078e0a0a */
[C---:B------:R-:W-:Y:S01]  /*1fe0*/  IMAD R10, R7.reuse, R12, R11 ;  /* 0x0000000c070a7224 */ /* 0x040fe200078e020b */
[C---:B------:R-:W-:Y:S01]  /*1ff0*/  ISETP.GT.U32.AND P3, PT, R7.reuse, R4, PT ;  /* 0x000000040700720c */ /* 0x040fe20003f64070 */
[----:B------:R-:W-:-:S02]  /*2000*/  IMAD R12, R7, R14, R13 ;  /* 0x0000000e070c7224 */ /* 0x000fc400078e020d */
[----:B------:R-:W-:Y:S02]  /*2010*/  VIADD R19, R3, 0x19 ;  /* 0x0000001903137836 */ /* 0x000fe40000000000 */
[--C-:B------:R-:W-:Y:S01]  /*2020*/  @!P5 IMAD.IADD R6, R6, 0x1, -R7.reuse ;  /* 0x000000010606d824 */ /* 0x100fe200078e0a07 */
[----:B------:R-:W-:Y:S01]  /*2030*/  ISETP.GT.U32.AND P5, PT, R7, R12, PT ;  /* 0x0000000c0700720c */ /* 0x000fe20003fa4070 */
[----:B------:R-:W-:Y:S01]  /*2040*/  IMAD.MOV.U32 R21, RZ, RZ, R2 ;  /* 0x000000ffff157224 */ /* 0x000fe200078e0002 */
[----:B------:R-:W-:Y:S01]  /*2050*/  IABS R15, R19 ;  /* 0x00000013000f7213 */ /* 0x000fe20000000000 */
[----:B------:R-:W-:Y:S01]  /*2060*/  @!P4 IMAD.IADD R0, R0, 0x1, -R7 ;  /* 0x000000010000c824 */ /* 0x000fe200078e0a07 */
[----:B------:R-:W-:Y:S01]  /*2070*/  ISETP.GE.AND P4, PT, R17, RZ, PT ;  /* 0x000000ff1100720c */ /* 0x000fe20003f86270 */
[----:B------:R-:W-:Y:S02]  /*2080*/  IMAD.MOV.U32 R14, RZ, RZ, R16 ;  /* 0x000000ffff0e7224 */ /* 0x000fe400078e0010 */
[----:B------:R-:W-:Y:S01]  /*2090*/  @!P0 IMAD.MOV R21, RZ, RZ, -R21 ;  /* 0x000000ffff158224 */ /* 0x000fe200078e0a15 */
[----:B------:R-:W-:Y:S01]  /*20a0*/  ISETP.GT.U32.AND P0, PT, R7, R0, PT ;  /* 0x000000000700720c */ /* 0x000fe20003f04070 */
[----:B------:R-:W-:-:S02]  /*20b0*/  IMAD.MOV.U32 R13, RZ, RZ, R15 ;  /* 0x000000ffff0d7224 */ /* 0x000fc400078e000f */
[----:B------:R-:W-:Y:S01]  /*20c0*/  VIADD R16, R3, 0x1b ;  /* 0x0000001b03107836 */ /* 0x000fe20000000000 */
[----:B------:R0:W-:Y:S01]  /*20d0*/  STL [R1+0x298], R21 ;  /* 0x0002981501007387 */ /* 0x0001e20000100800 */
[----:B------:R-:W-:Y:S01]  /*20e0*/  @!P3 IMAD.IADD R4, R4, 0x1, -R7 ;  /* 0x000000010404b824 */ /* 0x000fe200078e0a07 */
[----:B------:R-:W-:Y:S01]  /*20f0*/  ISETP.GT.U32.AND P3, PT, R7, R10, PT ;  /* 0x0000000a0700720c */ /* 0x000fe20003f64070 */
[----:B------:R-:W-:Y:S01]  /*2100*/  IMAD.HI.U32 R9, R8, R13, RZ ;  /* 0x0000000d08097227 */ /* 0x000fe200078e00ff */
[----:B------:R-:W-:-:S03]  /*2110*/  IABS R15, R16 ;  /* 0x00000010000f7213 */ /* 0x000fc60000000000 */
[----:B------:R-:W-:Y:S02]  /*2120*/  @!P5 IMAD.IADD R12, R12, 0x1, -R7 ;  /* 0x000000010c0cd824 */ /* 0x000fe400078e0a07 */
[----:B------:R-:W-:-:S03]  /*2130*/  IMAD.HI.U32 R11, R8, R14, RZ ;  /* 0x0000000e080b7227 */ /* 0x000fc600078e00ff */
[----:B------:R-:W-:Y:S01]  /*2140*/  ISETP.GT.U32.AND P5, PT, R7, R12, PT ;  /* 0x0000000c0700720c */ /* 0x000fe20003fa4070 */
[----:B------:R-:W-:Y:S02]  /*2150*/  IMAD.MOV R2, RZ, RZ, -R9 ;  /* 0x000000ffff027224 */ /* 0x000fe400078e0a09 */
[----:B------:R-:W-:-:S04]  /*2160*/  IMAD.HI.U32 R9, R8, R15, RZ ;  /* 0x0000000f08097227 */ /* 0x000fc800078e00ff */
[----:B------:R-:W-:Y:S02]  /*2170*/  IMAD.MOV R11, RZ, RZ, -R11 ;  /* 0x000000ffff0b7224 */ /* 0x000fe400078e0a0b */
[C---:B------:R-:W-:Y:S02]  /*2180*/  IMAD R2, R7.reuse, R2, R13 ;  /* 0x0000000207027224 */ /* 0x040fe400078e020d */
[--C-:B------:R-:W-:Y:S02]  /*2190*/  @!P0 IMAD.IADD R0, R0, 0x1, -R7.reuse ;  /* 0x0000000100008824 */ /* 0x100fe400078e0a07 */
[----:B------:R-:W-:Y:S01]  /*21a0*/  IMAD.MOV.U32 R13, RZ, RZ, R6 ;  /* 0x000000ffff0d7224 */ /* 0x000fe200078e0006 */
[----:B------:R-:W-:Y:S01]  /*21b0*/  ISETP.GT.U32.AND P0, PT, R7, R2, PT ;  /* 0x000000020700720c */ /* 0x000fe20003f04070 */
[----:B------:R-:W-:Y:S01]  /*21c0*/  @!P3 IMAD.IADD R10, R10, 0x1, -R7 ;  /* 0x000000010a0ab824 */ /* 0x000fe200078e0a07 */
[----:B------:R-:W-:Y:S01]  /*21d0*/  ISETP.GE.AND P3, PT, R18, RZ, PT ;  /* 0x000000ff1200720c */ /* 0x000fe20003f66270 */
[----:B0-----:R-:W-:-:S02]  /*21e0*/  IMAD.MOV.U32 R21, RZ, RZ, R4 ;  /* 0x000000ffff157224 */ /* 0x001fc400078e0004 */
[----:B------:R-:W-:Y:S02]  /*21f0*/  IMAD.MOV R6, RZ, RZ, -R9 ;  /* 0x000000ffff067224 */ /* 0x000fe400078e0a09 */
[C---:B------:R-:W-:Y:S02]  /*2200*/  IMAD R4, R7.reuse, R11, R14 ;  /* 0x0000000b07047224 */ /* 0x040fe400078e020e */
[----:B------:R-:W-:Y:S02]  /*2210*/  IMAD.MOV.U32 R11, RZ, RZ, R0 ;  /* 0x000000ffff0b7224 */ /* 0x000fe400078e0000 */
[----:B------:R-:W-:Y:S01]  /*2220*/  @!P1 IMAD.MOV R21, RZ, RZ, -R21 ;  /* 0x000000ffff159224 */ /* 0x000fe200078e0a15 */
[C---:B------:R-:W-:Y:S01]  /*2230*/  ISETP.GT.U32.AND P1, PT, R7.reuse, R10, PT ;  /* 0x0000000a0700720c */ /* 0x040fe20003f24070 */
[C---:B------:R-:W-:Y:S02]  /*2240*/  IMAD R0, R7.reuse, R6, R15 ;  /* 0x0000000607007224 */ /* 0x040fe400078e020f */
[----:B------:R-:W-:Y:S01]  /*2250*/  @!P2 IMAD.MOV R13, RZ, RZ, -R13 ;  /* 0x000000ffff0da224 */ /* 0x000fe200078e0a0d */
[----:B------:R-:W-:Y:S01]  /*2260*/  STL [R1+0x29c], R21 ;  /* 0x00029c1501007387 */ /* 0x000fe20000100800 */
[----:B------:R-:W-:Y:S01]  /*2270*/  @!P6 IMAD.MOV R11, RZ, RZ, -R11 ;  /* 0x000000ffff0be224 */ /* 0x000fe200078e0a0b */
[C---:B------:R-:W-:Y:S01]  /*2280*/  ISETP.GT.U32.AND P6, PT, R7.reuse, R4, PT ;  /* 0x000000040700720c */ /* 0x040fe20003fc4070 */
[--C-:B------:R-:W-:Y:S01]  /*2290*/  @!P5 IMAD.IADD R12, R12, 0x1, -R7.reuse ;  /* 0x000000010c0cd824 */ /* 0x100fe200078e0a07 */
[----:B------:R-:W-:Y:S01]  /*22a0*/  ISETP.GT.U32.AND P5, PT, R7, R0, PT ;  /* 0x000000000700720c */ /* 0x000fe20003fa4070 */
[----:B------:R0:W-:Y:S01]  /*22b0*/  STL [R1+0x2a4], R13 ;  /* 0x0002a40d01007387 */ /* 0x0001e20000100800 */
[----:B------:R-:W-:Y:S01]  /*22c0*/  VIADD R15, R3, 0x1d ;  /* 0x0000001d030f7836 */ /* 0x000fe20000000000 */
[----:B------:R-:W-:Y:S01]  /*22d0*/  ISETP.GE.AND P2, PT, R19, RZ, PT ;  /* 0x000000ff1300720c */ /* 0x000fe20003f46270 */
[--C-:B------:R-:W-:Y:S01]  /*22e0*/  @!P0 IMAD.IADD R2, R2, 0x1, -R7.reuse ;  /* 0x0000000102028824 */ /* 0x100fe200078e0a07 */
[----:B------:R2:W-:Y:S01]  /*22f0*/  STL [R1+0x2ac], R11 ;  /* 0x0002ac0b01007387 */ /* 0x0005e20000100800 */
[----:B------:R-:W-:Y:S01]  /*2300*/  @!P1 IMAD.IADD R10, R10, 0x1, -R7 ;  /* 0x000000010a0a9824 */ /* 0x000fe200078e0a07 */
[----:B------:R-:W-:Y:S01]  /*2310*/  IABS R9, R15 ;  /* 0x0000000f00097213 */ /* 0x000fe20000000000 */
[C---:B------:R-:W-:Y:S01]  /*2320*/  VIADD R17, R3.reuse, 0x1e ;  /* 0x0000001e03117836 */ /* 0x040fe20000000000 */
[----:B------:R-:W-:Y:S01]  /*2330*/  ISETP.GE.AND P0, PT, R16, RZ, PT ;  /* 0x000000ff1000720c */ /* 0x000fe20003f06270 */
[----:B------:R-:W-:Y:S01]  /*2340*/  IMAD.MOV.U32 R14, RZ, RZ, R10 ;  /* 0x000000ffff0e7224 */ /* 0x000fe200078e000a */
[----:B------:R-:W-:Y:S01]  /*2350*/  ISETP.GE.AND P1, PT, R20, RZ, PT ;  /* 0x000000ff1400720c */ /* 0x000fe20003f26270 */
[----:B0-----:R-:W-:-:S02]  /*2360*/  VIADD R13, R3, 0x1c ;  /* 0x0000001c030d7836 */ /* 0x001fc40000000000 */
[--C-:B------:R-:W-:Y:S01]  /*2370*/  @!P6 IMAD.IADD R4, R4, 0x1, -R7.reuse ;  /* 0x000000010404e824 */ /* 0x100fe200078e0a07 */
[C---:B------:R-:W-:Y:S01]  /*2380*/  ISETP.GT.U32.AND P6, PT, R7.reuse, R2, PT ;  /* 0x000000020700720c */ /* 0x040fe20003fc4070 */
[----:B------:R-:W-:Y:S01]  /*2390*/  @!P5 IMAD.IADD R0, R0, 0x1, -R7 ;  /* 0x000000010000d824 */ /* 0x000fe200078e0a07 */
[----:B--2---:R-:W-:Y:S01]  /*23a0*/  IABS R11, R13 ;  /* 0x0000000d000b7213 */ /* 0x004fe20000000000 */
[----:B------:R-:W-:Y:S01]  /*23b0*/  IMAD.MOV.U32 R10, RZ, RZ, R9 ;  /* 0x000000ffff0a7224 */ /* 0x000fe200078e0009 */
[C---:B------:R-:W-:Y:S01]  /*23c0*/  ISETP.GT.U32.AND P5, PT, R7.reuse, R4, PT ;  /* 0x000000040700720c */ /* 0x040fe20003fa4070 */
[----:B------:R-:W-:Y:S01]  /*23d0*/  @!P4 IMAD.MOV R14, RZ, RZ, -R14 ;  /* 0x000000ffff0ec224 */ /* 0x000fe200078e0a0e */
[----:B------:R-:W-:Y:S01]  /*23e0*/  ISETP.GT.U32.AND P4, PT, R7, R0, PT ;  /* 0x000000000700720c */ /* 0x000fe20003f84070 */
[----:B------:R-:W-:-:S03]  /*23f0*/  IMAD.HI.U32 R6, R8, R11, RZ ;  /* 0x0000000b08067227 */ /* 0x000fc600078e00ff */
[----:B------:R0:W-:Y:S01]  /*2400*/  STL [R1+0x2b4], R14 ;  /* 0x0002b40e01007387 */ /* 0x0001e20000100800 */
[----:B------:R-:W-:Y:S02]  /*2410*/  IMAD.MOV R6, RZ, RZ, -R6 ;  /* 0x000000ffff067224 */ /* 0x000fe400078e0a06 */
[----:B------:R-:W-:-:S04]  /*2420*/  IMAD.HI.U32 R9, R8, R10, RZ ;  /* 0x0000000a08097227 */ /* 0x000fc800078e00ff */
[C---:B------:R-:W-:Y:S02]  /*2430*/  IMAD R6, R7.reuse, R6, R11 ;  /* 0x0000000607067224 */ /* 0x040fe400078e020b */
[----:B------:R-:W-:Y:S01]  /*2440*/  IMAD.MOV R9, RZ, RZ, -R9 ;  /* 0x000000ffff097224 */ /* 0x000fe200078e0a09 */
[----:B0-----:R-:W-:Y:S01]  /*2450*/  IABS R14, R17 ;  /* 0x00000011000e7213 */ /* 0x001fe20000000000 */
[--C-:B------:R-:W-:Y:S01]  /*2460*/  @!P6 IMAD.IADD R2, R2, 0x1, -R7.reuse ;  /* 0x000000010202e824 */ /* 0x100fe200078e0a07 */
[C---:B------:R-:W-:Y:S01]  /*2470*/  ISETP.GT.U32.AND P6, PT, R7.reuse, R6, PT ;  /* 0x000000060700720c */ /* 0x040fe20003fc4070 */
[----:B------:R-:W-:Y:S02]  /*2480*/  IMAD R10, R7, R9, R10 ;  /* 0x00000009070a7224 */ /* 0x000fe400078e020a */
[----:B------:R-:W-:Y:S02]  /*2490*/  @!P4 IMAD.IADD R0, R0, 0x1, -R7 ;  /* 0x000000010000c824 */ /* 0x000fe400078e0a07 */
[----:B------:R-:W-:Y:S01]  /*24a0*/  VIADD R19, R3, 0x1f ;  /* 0x0000001f03137836 */ /* 0x000fe20000000000 */
[----:B------:R-:W-:Y:S01]  /*24b0*/  ISETP.GT.U32.AND P4, PT, R7, R10, PT ;  /* 0x0000000a0700720c */ /* 0x000fe20003f84070 */
[----:B------:R-:W-:-:S03]  /*24c0*/  IMAD.HI.U32 R9, R8, R14, RZ ;  /* 0x0000000e08097227 */ /* 0x000fc600078e00ff */
[----:B------:R-:W-:Y:S01]  /*24d0*/  IABS R16, R19 ;  /* 0x0000001300107213 */ /* 0x000fe20000000000 */
[----:B------:R-:W-:Y:S01]  /*24e0*/  @!P5 IMAD.IADD R4, R4, 0x1, -R7 ;  /* 0x000000010404d824 */ /* 0x000fe200078e0a07 */
[----:B------:R-:W-:Y:S01]  /*24f0*/  ISETP.GE.AND P5, PT, R13, RZ, PT ;  /* 0x000000ff0d00720c */ /* 0x000fe20003fa6270 */
[----:B------:R-:W-:Y:S02]  /*2500*/  VIADD R13, R3, 0x20 ;  /* 0x00000020030d7836 */ /* 0x000fe40000000000 */
[----:B------:R-:W-:Y:S02]  /*2510*/  IMAD.MOV R9, RZ, RZ, -R9 ;  /* 0x000000ffff097224 */ /* 0x000fe400078e0a09 */
[----:B------:R-:W-:Y:S01]  /*2520*/  @!P6 IMAD.IADD R6, R6, 0x1, -R7 ;  /* 0x000000010606e824 */ /* 0x000fe200078e0a07 */
[----:B------:R-:W-:Y:S01]  /*2530*/  ISETP.GE.AND P6, PT, R15, RZ, PT ;  /* 0x000000ff0f00720c */ /* 0x000fe20003fc6270 */
[----:B------:R-:W-:Y:S02]  /*2540*/  IMAD.MOV.U32 R21, RZ, RZ, R12 ;  /* 0x000000ffff157224 */ /* 0x000fe400078e000c */
[----:B------:R-:W-:-:S04]  /*2550*/  IMAD.HI.U32 R11, R8, R16, RZ ;  /* 0x00000010080b7227 */ /* 0x000fc800078e00ff */
[C---:B------:R-:W-:Y:S01]  /*2560*/  IMAD R14, R7.reuse, R9, R14 ;  /* 0x00000009070e7224 */ /* 0x040fe200078e020e */
[----:B------:R-:W-:Y:S01]  /*2570*/  IABS R9, R13 ;  /* 0x0000000d00097213 */ /* 0x000fe20000000000 */
[----:B------:R-:W-:Y:S02]  /*2580*/  @!P4 IMAD.IADD R10, R10, 0x1, -R7 ;  /* 0x000000010a0ac824 */ /* 0x000fe400078e0a07 */
[----:B------:R-:W-:Y:S01]  /*2590*/  @!P3 IMAD.MOV R21, RZ, RZ, -R21 ;  /* 0x000000ffff15b224 */ /* 0x000fe200078e0a15 */
[C---:B------:R-:W-:Y:S01]  /*25a0*/  ISETP.GT.U32.AND P3, PT, R7.reuse, R6, PT ;  /* 0x000000060700720c */ /* 0x040fe20003f64070 */
[----:B------:R-:W-:Y:S01]  /*25b0*/  IMAD.MOV R11, RZ, RZ, -R11 ;  /* 0x000000ffff0b7224 */ /* 0x000fe200078e0a0b */
[----:B------:R-:W-:Y:S01]  /*25c0*/  ISETP.GT.U32.AND P4, PT, R7, R10, PT ;  /* 0x0000000a0700720c */ /* 0x000fe20003f84070 */
[----:B------:R-:W-:Y:S01]  /*25d0*/  VIADD R15, R3, 0x21 ;  /* 0x00000021030f7836 */ /* 0x000fe20000000000 */
[----:B------:R-:W-:Y:S01]  /*25e0*/  STL [R1+0x64], R21 ;  /* 0x0000641501007387 */ /* 0x000fe20000100800 */
[----:B------:R-:W-:-:S02]  /*25f0*/  IMAD.MOV.U32 R12, RZ, RZ, R9 ;  /* 0x000000ffff0c7224 */ /* 0x000fc400078e0009 */
[----:B------:R-:W-:Y:S01]  /*2600*/  IMAD R16, R7, R11, R16 ;  /* 0x0000000b07107224 */ /* 0x000fe200078e0210 */
[----:B------:R-:W-:Y:S01]  /*2610*/  IABS R18, R15 ;  /* 0x0000000f00127213 */ /* 0x000fe20000000000 */
[----:B------:R-:W-:Y:S02]  /*2620*/  IMAD.MOV.U32 R20, RZ, RZ, R2 ;  /* 0x000000ffff147224 */ /* 0x000fe400078e0002 */
[----:B------:R-:W-:-:S04]  /*2630*/  IMAD.HI.U32 R2, R8, R12, RZ ;  /* 0x0000000c08027227 */ /* 0x000fc800078e00ff */
[----:B------:R-:W-:Y:S01]  /*2640*/  @!P1 IMAD.MOV R4, RZ, RZ, -R4 ;  /* 0x000000ffff049224 */ /* 0x000fe200078e0a04 */
[----:B------:R-:W-:Y:S01]  /*2650*/  ISETP.GT.U32.AND P1, PT, R7, R16, PT ;  /* 0x000000100700720c */ /* 0x000fe20003f24070 */
[----:B------:R-:W-:Y:S02]  /*2660*/  IMAD.MOV.U32 R9, RZ, RZ, R0 ;  /* 0x000000ffff097224 */ /* 0x000fe400078e0000 */
[----:B------:R-:W-:-:S04]  /*2670*/  IMAD.HI.U32 R0, R8, R18, RZ ;  /* 0x0000001208007227 */ /* 0x000fc800078e00ff */
[--C-:B------:R-:W-:Y:S01]  /*2680*/  @!P3 IMAD.IADD R6, R6, 0x1, -R7.reuse ;  /* 0x000000010606b824 */ /* 0x100fe200078e0a07 */
[----:B------:R-:W-:Y:S01]  /*2690*/  ISETP.GE.AND P3, PT, R19, RZ, PT ;  /* 0x000000ff1300720c */ /* 0x000fe20003f66270 */
[----:B------:R-:W-:Y:S02]  /*26a0*/  IMAD.MOV R2, RZ, RZ, -R2 ;  /* 0x000000ffff027224 */ /* 0x000fe400078e0a02 */
[----:B------:R-:W-:Y:S01]  /*26b0*/  @!P2 IMAD.MOV R20, RZ, RZ, -R20 ;  /* 0x000000ffff14a224 */ /* 0x000fe200078e0a14 */
[C---:B------:R-:W-:Y:S01]  /*26c0*/  ISETP.GT.U32.AND P2, PT, R7.reuse, R14, PT ;  /* 0x0000000e0700720c */ /* 0x040fe20003f44070 */
[----:B------:R-:W-:Y:S02]  /*26d0*/  IMAD.MOV R0, RZ, RZ, -R0 ;  /* 0x000000ffff007224 */ /* 0x000fe400078e0a00 */
[----:B------:R-:W-:Y:S01]  /*26e0*/  @!P4 IMAD.IADD R10, R10, 0x1, -R7 ;  /* 0x000000010a0ac824 */ /* 0x000fe200078e0a07 */
[----:B------:R-:W-:Y:S01]  /*26f0*/  STL [R1+0x60], R20 ;  /* 0x0000601401007387 */ /* 0x000fe20000100800 */
[----:B------:R-:W-:Y:S01]  /*2700*/  IMAD R12, R7, R2, R12 ;  /* 0x00000002070c7224 */ /* 0x000fe200078e020c */
[----:B------:R-:W-:Y:S01]  /*2710*/  ISETP.GE.AND P4, PT, R13, RZ, PT ;  /* 0x000000ff0d00720c */ /* 0x000fe20003f86270 */
[----:B------:R-:W-:Y:S01]  /*2720*/  IMAD.MOV.U32 R11, RZ, RZ, R6 ;  /* 0x000000ffff0b7224 */ /* 0x000fe200078e0006 */
[----:B------:R0:W-:Y:S01]  /*2730*/  STL [R1+0x5c], R4 ;  /* 0x00005c0401007387 */ /* 0x0001e20000100800 */
[----:B------:R-:W-:-:S02]  /*2740*/  IMAD R18, R7, R0, R18 ;  /* 0x0000000007127224 */ /* 0x000fc400078e0212 */
[----:B------:R-:W-:Y:S01]  /*2750*/  @!P5 IMAD.MOV R11, RZ, RZ, -R11 ;  /* 0x000000ffff0bd224 */ /* 0x000fe200078e0a0b */
[----:B------:R-:W-:Y:S01]  /*2760*/  ISETP.GT.U32.AND P5, PT, R7, R12, PT ;  /* 0x0000000c0700720c */ /* 0x000fe20003fa4070 */
[----:B------:R-:W-:Y:S02]  /*2770*/  @!P1 IMAD.IADD R16, R16, 0x1, -R7 ;  /* 0x0000000110109824 */ /* 0x000fe400078e0a07 */
[----:B------:R-:W-:Y:S01]  /*2780*/  @!P0 IMAD.MOV R9, RZ, RZ, -R9 ;  /* 0x000000ffff098224 */ /* 0x000fe200078e0a09 */
[----:B------:R-:W-:Y:S01]  /*2790*/  ISETP.GE.AND P0, PT, R17, RZ, PT ;  /* 0x000000ff1100720c */ /* 0x000fe20003f06270 */
[----:B------:R-:W-:Y:S01]  /*27a0*/  VIADD R2, R3, 0x22 ;  /* 0x0000002203027836 */ /* 0x000fe20000000000 */
[C---:B------:R-:W-:Y:S01]  /*27b0*/  ISETP.GT.U32.AND P1, PT, R7.reuse, R16, PT ;  /* 0x000000100700720c */ /* 0x040fe20003f24070 */
[----:B0-----:R-:W-:Y:S01]  /*27c0*/  IMAD.MOV.U32 R4, RZ, RZ, R10 ;  /* 0x000000ffff047224 */ /* 0x001fe200078e000a */
[----:B------:R0:W-:Y:S01]  /*27d0*/  STL [R1+0x2b8], R9 ;  /* 0x0002b80901007387 */ /* 0x0001e20000100800 */
[--C-:B------:R-:W-:Y:S01]  /*27e0*/  @!P2 IMAD.IADD R14, R14, 0x1, -R7.reuse ;  /* 0x000000010e0ea824 */ /* 0x100fe200078e0a07 */
[----:B------:R-:W-:Y:S01]  /*27f0*/  IABS R6, R2 ;  /* 0x0000000200067213 */ /* 0x000fe20000000000 */
[----:B------:R-:W-:Y:S01]  /*2800*/  @!P6 IMAD.MOV R4, RZ, RZ, -R4 ;  /* 0x000000ffff04e224 */ /* 0x000fe200078e0a04 */
[C---:B------:R-:W-:Y:S01]  /*2810*/  ISETP.GT.U32.AND P6, PT, R7.reuse, R18, PT ;  /* 0x000000120700720c */ /* 0x040fe20003fc4070 */
[--C-:B------:R-:W-:Y:S01]  /*2820*/  @!P5 IMAD.IADD R12, R12, 0x1, -R7.reuse ;  /* 0x000000010c0cd824 */ /* 0x100fe200078e0a07 */
[C---:B------:R-:W-:Y:S01]  /*2830*/  ISETP.GT.U32.AND P2, PT, R7.reuse, R14, PT ;  /* 0x0000000e0700720c */ /* 0x040fe20003f44070 */
[----:B------:R-:W-:Y:S01]  /*2840*/  IMAD.HI.U32 R0, R8, R6, RZ ;  /* 0x0000000608007227 */ /* 0x000fe200078e00ff */
[----:B------:R2:W-:Y:S02]  /*2850*/  STL [R1+0x2c0], R11 ;  /* 0x0002c00b01007387 */ /* 0x0005e40000100800 */
[----:B------:R-:W-:Y:S01]  /*2860*/  ISETP.GT.U32.AND P5, PT, R7, R12, PT ;  /* 0x0000000c0700720c */ /* 0x000fe20003fa4070 */
[----:B0-----:R-:W-:Y:S01]  /*2870*/  VIADD R9, R3, 0x23 ;  /* 0x0000002303097836 */ /* 0x001fe20000000000 */
[----:B------:R0:W-:Y:S01]  /*2880*/  STL [R1+0x2c4], R4 ;  /* 0x0002c40401007387 */ /* 0x0001e20000100800 */
[--C-:B------:R-:W-:Y:S01]  /*2890*/  @!P1 IMAD.IADD R16, R16, 0x1, -R7.reuse ;  /* 0x0000000110109824 */ /* 0x100fe200078e0a07 */
[----:B------:R-:W-:Y:S01]  /*28a0*/  ISETP.GE.AND P1, PT, R2, RZ, PT ;  /* 0x000000ff0200720c */ /* 0x000fe20003f26270 */
[----:B------:R-:W-:Y:S01]  /*28b0*/  IMAD.MOV R0, RZ, RZ, -R0 ;  /* 0x000000ffff007224 */ /* 0x000fe200078e0a00 */
[----:B------:R-:W-:Y:S01]  /*28c0*/  IABS R10, R9 ;  /* 0x00000009000a7213 */ /* 0x000fe20000000000 */
[----:B------:R-:W-:-:S02]  /*28d0*/  @!P6 IMAD.IADD R18, R18, 0x1, -R7 ;  /* 0x000000011212e824 */ /* 0x000fc400078e0a07 */
[C---:B------:R-:W-:Y:S02]  /*28e0*/  IMAD R6, R7.reuse, R0, R6 ;  /* 0x0000000007067224 */ /* 0x040fe400078e0206 */
[----:B------:R-:W-:Y:S01]  /*28f0*/  IMAD.HI.U32 R2, R8, R10, RZ ;  /* 0x0000000a08027227 */ /* 0x000fe200078e00ff */
[----:B------:R-:W-:-:S03]  /*2900*/  ISETP.GT.U32.AND P6, PT, R7, R18, PT ;  /* 0x000000120700720c */ /* 0x000fc60003fc4070 */
[----:B------:R-:W-:Y:S02]  /*2910*/  IMAD.MOV R2, RZ, RZ, -R2 ;  /* 0x000000ffff027224 */ /* 0x000fe400078e0a02 */
[--C-:B------:R-:W-:Y:S01]  /*2920*/  @!P5 IMAD.IADD R12, R12, 0x1, -R7.reuse ;  /* 0x000000010c0cd824 */ /* 0x100fe200078e0a07 */
[C---:B------:R-:W-:Y:S01]  /*2930*/  ISETP.GT.U32.AND P5, PT, R7.reuse, R6, PT ;  /* 0x000000060700720c */ /* 0x040fe20003fa4070 */
[----:B------:R-:W-:Y:S02]  /*2940*/  IMAD R10, R7, R2, R10 ;  /* 0x00000002070a7224 */ /* 0x000fe400078e020a */
[--C-:B------:R-:W-:Y:S01]  /*2950*/  @!P2 IMAD.IADD R14, R14, 0x1, -R7.reuse ;  /* 0x000000010e0ea824 */ /* 0x100fe200078e0a07 */
[----:B------:R-:W-:Y:S01]  /*2960*/  ISETP.GE.AND P2, PT, R15, RZ, PT ;  /* 0x000000ff0f00720c */ /* 0x000fe20003f46270 */
[----:B------:R-:W-:Y:S02]  /*2970*/  VIADD R20, R3, 0x28 ;  /* 0x0000002803147836 */ /* 0x000fe40000000000 */
[----:B------:R-:W-:Y:S01]  /*2980*/  @!P6 IMAD.IADD R18, R18, 0x1, -R7 ;  /* 0x000000011212e824 */ /* 0x000fe200078e0a07 */
[----:B------:R-:W-:Y:S01]  /*2990*/  ISETP.GT.U32.AND P6, PT, R7, R10, PT ;  /* 0x0000000a0700720c */ /* 0x000fe20003fc4070 */
[----:B--2---:R-:W-:-:S02]  /*29a0*/  IMAD.MOV.U32 R11, RZ, RZ, R14 ;  /* 0x000000ffff0b7224 */ /* 0x004fc400078e000e */
[----:B------:R-:W-:Y:S02]  /*29b0*/  VIADD R14, R3, 0x25 ;  /* 0x00000025030e7836 */ /* 0x000fe40000000000 */
[----:B------:R-:W-:Y:S01]  /*29c0*/  @!P0 IMAD.MOV R11, RZ, RZ, -R11 ;  /* 0x000000ffff0b8224 */ /* 0x000fe200078e0a0b */
[----:B------:R-:W-:Y:S01]  /*29d0*/  ISETP.GE.AND P0, PT, R9, RZ, PT ;  /* 0x000000ff0900720c */ /* 0x000fe20003f06270 */
[--C-:B------:R-:W-:Y:S01]  /*29e0*/  @!P5 IMAD.IADD R6, R6, 0x1, -R7.reuse ;  /* 0x000000010606d824 */ /* 0x100fe200078e0a07 */
[----:B------:R-:W-:Y:S01]  /*29f0*/  IABS R9, R14 ;  /* 0x0000000e00097213 */ /* 0x000fe20000000000 */
[----:B------:R-:W-:Y:S01]  /*2a00*/  VIADD R19, R3, 0x27 ;  /* 0x0000002703137836 */ /* 0x000fe20000000000 */
[----:B------:R-:W-:Y:S01]  /*2a10*/  STL [R1+0x2d0], R11 ;  /* 0x0002d00b01007387 */ /* 0x000fe20000100800 */
[----:B------:R-:W-:Y:S02]  /*2a20*/  @!P3 IMAD.MOV R16, RZ, RZ, -R16 ;  /* 0x000000ffff10b224 */ /* 0x000fe400078e0a10 */
[----:B------:R-:W-:Y:S01]  /*2a30*/  @!P6 IMAD.IADD R10, R10, 0x1, -R7 ;  /* 0x000000010a0ae824 */ /* 0x000fe200078e0a07 */
[----:B------:R-:W-:Y:S01]  /*2a40*/  ISETP.GT.U32.AND P6, PT, R7, R6, PT ;  /* 0x000000060700720c */ /* 0x000fe20003fc4070 */
[----:B------:R-:W-:Y:S01]  /*2a50*/  IMAD.HI.U32 R2, R8, R9, RZ ;  /* 0x0000000908027227 */ /* 0x000fe200078e00ff */
[----:B------:R-:W-:Y:S01]  /*2a60*/  IABS R13, R19 ;  /* 0x00000013000d7213 */ /* 0x000fe20000000000 */
[----:B------:R2:W-:Y:S02]  /*2a70*/  STL [R1+0x2d8], R16 ;  /* 0x0002d81001007387 */ /* 0x0005e40000100800 */
[----:B------:R-:W-:-:S02]  /*2a80*/  IMAD.MOV R2, RZ, RZ, -R2 ;  /* 0x000000ffff027224 */ /* 0x000fc400078e0a02 */
[----:B------:R-:W-:Y:S02]  /*2a90*/  VIADD R15, R3, 0x24 ;  /* 0x00000024030f7836 */ /* 0x000fe40000000000 */
[----:B------:R-:W-:Y:S01]  /*2aa0*/  IMAD R2, R7, R2, R9 ;  /* 0x0000000207027224 */ /* 0x000fe200078e0209 */
[----:B------:R-:W-:Y:S01]  /*2ab0*/  IABS R9, R20 ;  /* 0x0000001400097213 */ /* 0x000fe20000000000 */
[----:B------:R-:W-:Y:S01]  /*2ac0*/  VIADD R17, R3, 0x26 ;  /* 0x0000002603117836 */ /* 0x000fe20000000000 */
[----:B0-----:R-:W-:Y:S01]  /*2ad0*/  IABS R4, R15 ;  /* 0x0000000f00047213 */ /* 0x001fe20000000000 */
[----:B--2---:R-:W-:Y:S01]  /*2ae0*/  IMAD.MOV.U32 R16, RZ, RZ, R12 ;  /* 0x000000ffff107224 */ /* 0x004fe200078e000c */
[----:B------:R-:W-:Y:S01]  /*2af0*/  ISETP.GE.AND P3, PT, R15, RZ, PT ;  /* 0x000000ff0f00720c */ /* 0x000fe20003f66270 */
[----:B------:R-:W-:Y:S01]  /*2b00*/  @!P6 IMAD.IADD R6, R6, 0x1, -R7 ;  /* 0x000000010606e824 */ /* 0x000fe200078e0a07 */
[----:B------:R-:W-:Y:S01]  /*2b10*/  ISETP.GT.U32.AND P6, PT, R7, R2, PT ;  /* 0x000000020700720c */ /* 0x000fe20003fc4070 */
[----:B------:R-:W-:Y:S01]  /*2b20*/  IMAD.MOV.U32 R12, RZ, RZ, R9 ;  /* 0x000000ffff0c7224 */ /* 0x000fe200078e0009 */
[----:B------:R-:W-:Y:S01]  /*2b30*/  IABS R11, R17 ;  /* 0x00000011000b7213 */ /* 0x000fe20000000000 */
[----:B------:R-:W-:-:S04]  /*2b40*/  IMAD.HI.U32 R9, R8, R13, RZ ;  /* 0x0000000d08097227 */ /* 0x000fc800078e00ff */
[----:B------:R-:W-:-:S04]  /*2b50*/  IMAD.HI.U32 R0, R8, R4, RZ ;  /* 0x0000000408007227 */ /* 0x000fc800078e00ff */
[----:B------:R-:W-:Y:S02]  /*2b60*/  IMAD.MOV.U32 R15, RZ, RZ, R6 ;  /* 0x000000ffff0f7224 */ /* 0x000fe400078e0006 */
[----:B------:R-:W-:Y:S01]  /*2b70*/  @!P4 IMAD.MOV R16, RZ, RZ, -R16 ;  /* 0x000000ffff10c224 */ /* 0x000fe200078e0a10 */
[C---:B------:R-:W-:Y:S01]  /*2b80*/  ISETP.GT.U32.AND P4, PT, R7.reuse, R10, PT ;  /* 0x0000000a0700720c */ /* 0x040fe20003f84070 */
[----:B------:R-:W-:Y:S02]  /*2b90*/  IMAD.MOV R6, RZ, RZ, -R9 ;  /* 0x000000ffff067224 */ /* 0x000fe400078e0a09 */
[----:B------:R-:W-:Y:S01]  /*2ba0*/  IMAD.MOV R0, RZ, RZ, -R0 ;  /* 0x000000ffff007224 */ /* 0x000fe200078e0a00 */
[----:B------:R0:W-:Y:S01]  /*2bb0*/  STL [R1+0x58], R16 ;  /* 0x0000581001007387 */ /* 0x0001e20000100800 */
[C---:B------:R-:W-:Y:S02]  /*2bc0*/  IMAD R6, R7.reuse, R6, R13 ;  /* 0x0000000607067224 */ /* 0x040fe400078e020d */
[----:B------:R-:W-:-:S02]  /*2bd0*/  IMAD R0, R7, R0, R4 ;  /* 0x0000000007007224 */ /* 0x000fc400078e0204 */
[----:B------:R-:W-:Y:S01]  /*2be0*/  @!P6 IMAD.IADD R2, R2, 0x1, -R7 ;  /* 0x000000010202e824 */ /* 0x000fe200078e0a07 */
[C---:B------:R-:W-:Y:S01]  /*2bf0*/  ISETP.GT.U32.AND P6, PT, R7.reuse, R6, PT ;  /* 0x000000060700720c */ /* 0x040fe20003fc4070 */
[----:B------:R-:W-:Y:S01]  /*2c00*/  @!P1 IMAD.MOV R15, RZ, RZ, -R15 ;  /* 0x000000ffff0f9224 */ /* 0x000fe200078e0a0f */
[----:B------:R-:W-:Y:S01]  /*2c10*/  ISETP.GT.U32.AND P5, PT, R7, R0, PT ;  /* 0x000000000700720c */ /* 0x000fe20003fa4070 */
[----:B------:R-:W-:Y:S01]  /*2c20*/  @!P4 IMAD.IADD R10, R10, 0x1, -R7 ;  /* 0x000000010a0ac824 */ /* 0x000fe200078e0a07 */
[----:B------:R-:W-:Y:S01]  /*2c30*/  ISETP.GE.AND P4, PT, R17, RZ, PT ;  /* 0x000000ff1100720c */ /* 0x000fe20003f86270 */
[----:B0-----:R-:W-:Y:S02]  /*2c40*/  IMAD.MOV.U32 R16, RZ, RZ, R18 ;  /* 0x000000ffff107224 */ /* 0x001fe400078e0012 */
[----:B------:R-:W-:-:S04]  /*2c50*/  IMAD.HI.U32 R4, R8, R11, RZ ;  /* 0x0000000b08047227 */ /* 0x000fc800078e00ff */
[----:B------:R-:W-:Y:S01]  /*2c60*/  @!P2 IMAD.MOV R16, RZ, RZ, -R16 ;  /* 0x000000ffff10a224 */ /* 0x000fe200078e0a10 */
[----:B------:R-:W-:Y:S01]  /*2c70*/  ISETP.GE.AND P2, PT, R14, RZ, PT ;  /* 0x000000ff0e00720c */ /* 0x000fe20003f46270 */
[----:B------:R-:W-:Y:S02]  /*2c80*/  IMAD.MOV.U32 R9, RZ, RZ, R10 ;  /* 0x000000ffff097224 */ /* 0x000fe400078e000a */
[----:B------:R-:W-:Y:S01]  /*2c90*/  IMAD.MOV R4, RZ, RZ, -R4 ;  /* 0x000000ffff047224 */ /* 0x000fe200078e0a04 */
[----:B------:R-:W-:Y:S01]  /*2ca0*/  STL [R1+0x54], R16 ;  /* 0x0000541001007387 */ /* 0x000fe20000100800 */
[----:B------:R-:W-:Y:S01]  /*2cb0*/  @!P0 IMAD.MOV R9, RZ, RZ, -R9 ;  /* 0x000000ffff098224 */ /* 0x000fe200078e0a09 */
[C---:B------:R-:W-:Y:S01]  /*2cc0*/  ISETP.GT.U32.AND P0, PT, R7.reuse, R2, PT ;  /* 0x000000020700720c */ /* 0x040fe20003f04070 */
[----:B------:R-:W-:Y:S01]  /*2cd0*/  @!P6 IMAD.IADD R6, R6, 0x1, -R7 ;  /* 0x000000010606e824 */ /* 0x000fe200078e0a07 */
[----:B------:R0:W-:Y:S01]  /*2ce0*/  STL [R1+0x50], R15 ;  /* 0x0000500f01007387 */ /* 0x0001e20000100800 */
[----:B------:R-:W-:-:S02]  /*2cf0*/  IMAD R4, R7, R4, R11 ;  /* 0x0000000407047224 */ /* 0x000fc400078e020b */
[----:B------:R-:W-:Y:S01]  /*2d00*/  IMAD.HI.U32 R11, R8, R12, RZ ;  /* 0x0000000c080b7227 */ /* 0x000fe200078e00ff */
[----:B------:R2:W-:Y:S01]  /*2d10*/  STL [R1+0x2e0], R9 ;  /* 0x0002e00901007387 */ /* 0x0005e20000100800 */
[C---:B------:R-:W-:Y:S02]  /*2d20*/  ISETP.GT.U32.AND P6, PT, R7.reuse, R6, PT ;  /* 0x000000060700720c */ /* 0x040fe40003fc4070 */
[----:B------:R-:W-:Y:S01]  /*2d30*/  @!P5 IMAD.IADD R0, R0, 0x1, -R7 ;  /* 0x000000010000d824 */ /* 0x000fe200078e0a07 */
[----:B------:R-:W-:Y:S01]  /*2d40*/  ISETP.GT.U32.AND P1, PT, R7, R4, PT ;  /* 0x000000040700720c */ /* 0x000fe20003f24070 */
[----:B------:R-:W-:Y:S02]  /*2d50*/  IMAD.MOV R11, RZ, RZ, -R11 ;  /* 0x000000ffff0b7224 */ /* 0x000fe400078e0a0b */
[----:B0-----:R-:W-:Y:S01]  /*2d60*/  VIADD R15, R3, 0x29 ;  /* 0x00000029030f7836 */ /* 0x001fe20000000000 */
[C---:B------:R-:W-:Y:S01]  /*2d70*/  ISETP.GT.U32.AND P5, PT, R7.reuse, R0, PT ;  /* 0x000000000700720c */ /* 0x040fe20003fa4070 */
[----:B------:R-:W-:-:S02]  /*2d80*/  IMAD R12, R7, R11, R12 ;  /* 0x0000000b070c7224 */ /* 0x000fc400078e020c */
[--C-:B------:R-:W-:Y:S01]  /*2d90*/  @!P0 IMAD.IADD R2, R2, 0x1, -R7.reuse ;  /* 0x0000000102028824 */ /* 0x100fe200078e0a07 */
[----:B------:R-:W-:Y:S01]  /*2da0*/  IABS R10, R15 ;  /* 0x0000000f000a7213 */ /* 0x000fe20000000000 */
[----:B------:R-:W-:Y:S01]  /*2db0*/  VIADD R17, R3, 0x2a ;  /* 0x0000002a03117836 */ /* 0x000fe20000000000 */
[----:B------:R-:W-:Y:S01]  /*2dc0*/  ISETP.GT.U32.AND P0, PT, R7, R12, PT ;  /* 0x0000000c0700720c */ /* 0x000fe20003f04070 */
[----:B------:R-:W-:Y:S02]  /*2dd0*/  @!P6 IMAD.IADD R6, R6, 0x1, -R7 ;  /* 0x000000010606e824 */ /* 0x000fe400078e0a07 */
[----:B--2---:R-:W-:Y:S01]  /*2de0*/  IMAD.HI.U32 R9, R8, R10, RZ ;  /* 0x0000000a08097227 */ /* 0x004fe200078e00ff */
[----:B------:R-:W-:-:S03]  /*2df0*/  IABS R14, R17 ;  /* 0x00000011000e7213 */ /* 0x000fc60000000000 */
[----:B------:R-:W-:Y:S02]  /*2e00*/  IMAD.MOV R9, RZ, RZ, -R9 ;  /* 0x000000ffff097224 */ /* 0x000fe400078e0a09 */
[--C-:B------:R-:W-:Y:S01]  /*2e10*/  @!P5 IMAD.IADD R0, R0, 0x1, -R7.reuse ;  /* 0x000000010000d824 */ /* 0x100fe200078e0a07 */
[----:B------:R-:W-:Y:S01]  /*2e20*/  ISETP.GE.AND P5, PT, R19, RZ, PT ;  /* 0x000000ff1300720c */ /* 0x000fe20003fa6270 */
[----:B------:R-:W-:Y:S02]  /*2e30*/  IMAD R10, R7, R9, R10 ;  /* 0x00000009070a7224 */ /* 0x000fe400078e020a */
[--C-:B------:R-:W-:Y:S02]  /*2e40*/  @!P1 IMAD.IADD R4, R4, 0x1, -R7.reuse ;  /* 0x0000000104049824 */ /* 0x100fe400078e0a07 */
[----:B------:R-:W-:Y:S01]  /*2e50*/  VIADD R19, R3, 0x2b ;  /* 0x0000002b03137836 */ /* 0x000fe20000000000 */
[C---:B------:R-:W-:Y:S01]  /*2e60*/  ISETP.GT.U32.AND P6, PT, R7.reuse, R10, PT ;  /* 0x0000000a0700720c */ /* 0x040fe20003fc4070 */
[----:B------:R-:W-:Y:S01]  /*2e70*/  @!P0 IMAD.IADD R12, R12, 0x1, -R7 ;  /* 0x000000010c0c8824 */ /* 0x000fe200078e0a07 */
[----:B------:R-:W-:Y:S01]  /*2e80*/  ISETP.GT.U32.AND P1, PT, R7, R4, PT ;  /* 0x000000040700720c */ /* 0x000fe20003f24070 */
[----:B------:R-:W-:Y:S01]  /*2e90*/  IMAD.HI.U32 R9, R8, R14, RZ ;  /* 0x0000000e08097227 */ /* 0x000fe200078e00ff */
[----:B------:R-:W-:-:S02]  /*2ea0*/  IABS R16, R19 ;  /* 0x0000001300107213 */ /* 0x000fc40000000000 */
[----:B------:R-:W-:Y:S01]  /*2eb0*/  ISETP.GE.AND P0, PT, R15, RZ, PT ;  /* 0x000000ff0f00720c */ /* 0x000fe20003f06270 */
[----:B------:R-:W-:Y:S02]  /*2ec0*/  IMAD.MOV R9, RZ, RZ, -R9 ;  /* 0x000000ffff097224 */ /* 0x000fe400078e0a09 */
[----:B------:R-:W-:-:S04]  /*2ed0*/  IMAD.HI.U32 R11, R8, R16, RZ ;  /* 0x00000010080b7227 */ /* 0x000fc800078e00ff */
[----:B------:R-:W-:Y:S01]  /*2ee0*/  @!P6 IMAD.IADD R10, R10, 0x1, -R7 ;  /* 0x000000010a0ae824 */ /* 0x000fe200078e0a07 */
[----:B------:R-:W-:Y:S01]  /*2ef0*/  ISETP.GT.U32.AND P6, PT, R7, R12, PT ;  /* 0x0000000c0700720c */ /* 0x000fe20003fc4070 */
[----:B------:R-:W-:Y:S02]  /*2f00*/  VIADD R21, R3, 0x2c ;  /* 0x0000002c03157836 */ /* 0x000fe40000000000 */
[----:B------:R-:W-:Y:S02]  /*2f10*/  IMAD.MOV R11, RZ, RZ, -R11 ;  /* 0x000000ffff0b7224 */ /* 0x000fe400078e0a0b */
[C---:B------:R-:W-:Y:S01]  /*2f20*/  IMAD R14, R7.reuse, R9, R14 ;  /* 0x00000009070e7224 */ /* 0x040fe200078e020e */
[----:B------:R-:W-:Y:S01]  /*2f30*/  IABS R18, R21 ;  /* 0x0000001500127213 */ /* 0x000fe20000000000 */
[----:B------:R-:W-:Y:S02]  /*2f40*/  IMAD.MOV.U32 R22, RZ, RZ, R2 ;  /* 0x000000ffff167224 */ /* 0x000fe400078e0002 */
[----:B------:R-:W-:Y:S01]  /*2f50*/  @!P1 IMAD.IADD R4, R4, 0x1, -R7 ;  /* 0x0000000104049824 */ /* 0x000fe200078e0a07 */
[----:B------:R-:W-:Y:S01]  /*2f60*/  ISETP.GE.AND P1, PT, R20, RZ, PT ;  /* 0x000000ff1400720c */ /* 0x000fe20003f26270 */
[----:B------:R-:W-:-:S02]  /*2f70*/  IMAD R16, R7, R11, R16 ;  /* 0x0000000b07107224 */ /* 0x000fc400078e0210 */
[----:B------:R-:W-:Y:S01]  /*2f80*/  @!P3 IMAD.MOV R0, RZ, RZ, -R0 ;  /* 0x000000ffff00b224 */ /* 0x000fe200078e0a00 */
[----:B------:R-:W-:Y:S01]  /*2f90*/  ISETP.GT.U32.AND P3, PT, R7, R14, PT ;  /* 0x0000000e0700720c */ /* 0x000fe20003f64070 */
[----:B------:R-:W-:Y:S02]  /*2fa0*/  VIADD R11, R3, 0x2d ;  /* 0x0000002d030b7836 */ /* 0x000fe40000000000 */
[----:B------:R-:W-:Y:S01]  /*2fb0*/  @!P2 IMAD.MOV R22, RZ, RZ, -R22 ;  /* 0x000000ffff16a224 */ /* 0x000fe200078e0a16 */
[C---:B------:R-:W-:Y:S01]  /*2fc0*/  ISETP.GT.U32.AND P2, PT, R7.reuse, R10, PT ;  /* 0x0000000a0700720c */ /* 0x040fe20003f44070 */
[----:B------:R-:W-:Y:S01]  /*2fd0*/  @!P4 IMAD.MOV R4, RZ, RZ, -R4 ;  /* 0x000000ffff04c224 */ /* 0x000fe200078e0a04 */
[----:B------:R0:W-:Y:S01]  /*2fe0*/  STL [R1+0x2e4], R0 ;  /* 0x0002e40001007387 */ /* 0x0001e20000100800 */
[----:B------:R-:W-:Y:S01]  /*2ff0*/  @!P5 IMAD.MOV R6, RZ, RZ, -R6 ;  /* 0x000000ffff06d224 */ /* 0x000fe200078e0a06 */
[----:B------:R-:W-:Y:S01]  /*3000*/  IABS R9, R11 ;  /* 0x0000000b00097213 */ /* 0x000fe20000000000 */
[----:B------:R-:W-:Y:S01]  /*3010*/  IMAD.HI.U32 R13, R8, R18, RZ ;  /* 0x00000012080d7227 */ /* 0x000fe200078e00ff */
[----:B------:R-:W-:Y:S01]  /*3020*/  STL [R1+0x2ec], R22 ;  /* 0x0002ec1601007387 */ /* 0x000fe20000100800 */
[----:B------:R-:W-:-:S02]  /*3030*/  ISETP.GT.U32.AND P4, PT, R7, R16, PT ;  /* 0x000000100700720c */ /* 0x000fc40003f84070 */
[----:B------:R-:W-:Y:S01]  /*3040*/  @!P6 IMAD.IADD R12, R12, 0x1, -R7 ;  /* 0x000000010c0ce824 */ /* 0x000fe200078e0a07 */
[----:B------:R-:W-:Y:S01]  /*3050*/  STL [R1+0x2f0], R4 ;  /* 0x0002f00401007387 */ /* 0x000fe20000100800 */
[----:B------:R-:W-:Y:S01]  /*3060*/  IMAD.MOV R13, RZ, RZ, -R13 ;  /* 0x000000ffff0d7224 */ /* 0x000fe200078e0a0d */
[----:B------:R-:W-:Y:S01]  /*3070*/  ISETP.GE.AND P5, PT, R17, RZ, PT ;  /* 0x000000ff1100720c */ /* 0x000fe20003fa6270 */
[----:B0-----:R-:W-:Y:S01]  /*3080*/  IMAD.HI.U32 R0, R8, R9, RZ ;  /* 0x0000000908007227 */ /* 0x001fe200078e00ff */
[----:B------:R0:W-:Y:S03]  /*3090*/  STL [R1+0x2fc], R6 ;  /* 0x0002fc0601007387 */ /* 0x0001e60000100800 */
[----:B------:R-:W-:Y:S02]  /*30a0*/  IMAD R18, R7, R13, R18 ;  /* 0x0000000d07127224 */ /* 0x000fe400078e0212 */
[----:B------:R-:W-:-:S02]  /*30b0*/  IMAD.MOV R0, RZ, RZ, -R0 ;  /* 0x000000ffff007224 */ /* 0x000fc400078e0a00 */
[--C-:B------:R-:W-:Y:S01]  /*30c0*/  @!P2 IMAD.IADD R10, R10, 0x1, -R7.reuse ;  /* 0x000000010a0aa824 */ /* 0x100fe200078e0a07 */
[----:B------:R-:W-:Y:S01]  /*30d0*/  ISETP.GT.U32.AND P6, PT, R7, R18, PT ;  /* 0x000000120700720c */ /* 0x000fe20003fc4070 */
[----:B------:R-:W-:Y:S01]  /*30e0*/  @!P3 IMAD.IADD R14, R14, 0x1, -R7 ;  /* 0x000000010e0eb824 */ /* 0x000fe200078e0a07 */
[----:B------:R-:W-:Y:S01]  /*30f0*/  ISETP.GE.AND P2, PT, R19, RZ, PT ;  /* 0x000000ff1300720c */ /* 0x000fe20003f46270 */
[----:B0-----:R-:W-:Y:S01]  /*3100*/  IMAD.MOV.U32 R6, RZ, RZ, R12 ;  /* 0x000000ffff067224 */ /* 0x001fe200078e000c */
[----:B------:R-:W-:Y:S01]  /*3110*/  ISETP.GE.AND P3, PT, R21, RZ, PT ;  /* 0x000000ff1500720c */ /* 0x000fe20003f66270 */
[----:B------:R-:W-:Y:S02]  /*3120*/  VIADD R13, R3, 0x2e ;  /* 0x0000002e030d7836 */ /* 0x000fe40000000000 */
[----:B------:R-:W-:Y:S02]  /*3130*/  @!P1 IMAD.MOV R6, RZ, RZ, -R6 ;  /* 0x000000ffff069224 */ /* 0x000fe400078e0a06 */
[C---:B------:R-:W-:Y:S01]  /*3140*/  IMAD R0, R7.reuse, R0, R9 ;  /* 0x0000000007007224 */ /* 0x040fe200078e0209 */
[----:B------:R-:W-:Y:S01]  /*3150*/  IABS R2, R13 ;  /* 0x0000000d00027213 */ /* 0x000fe20000000000 */
[--C-:B------:R-:W-:Y:S01]  /*3160*/  @!P4 IMAD.IADD R16, R16, 0x1, -R7.reuse ;  /* 0x000000011010c824 */ /* 0x100fe200078e0a07 */
[----:B------:R0:W-:Y:S01]  /*3170*/  STL [R1+0x8c], R6 ;  /* 0x00008c0601007387 */ /* 0x0001e20000100800 */
[----:B------:R-:W-:Y:S01]  /*3180*/  ISETP.GT.U32.AND P4, PT, R7, R14, PT ;  /* 0x0000000e0700720c */ /* 0x000fe20003f84070 */
[----:B------:R-:W-:-:S02]  /*3190*/  @!P6 IMAD.IADD R18, R18, 0x1, -R7 ;  /* 0x000000011212e824 */ /* 0x000fc400078e0a07 */
[----:B------:R-:W-:Y:S01]  /*31a0*/  IMAD.MOV.U32 R4, RZ, RZ, R2 ;  /* 0x000000ffff047224 */ /* 0x000fe200078e0002 */
[----:B------:R-:W-:Y:S01]  /*31b0*/  ISETP.GT.U32.AND P6, PT, R7, R16, PT ;  /* 0x000000100700720c */ /* 0x000fe20003fc4070 */
[----:B------:R-:W-:Y:S01]  /*31c0*/  VIADD R15, R3, 0x2f ;  /* 0x0000002f030f7836 */ /* 0x000fe20000000000 */
[----:B------:R-:W-:Y:S01]  /*31d0*/  ISETP.GT.U32.AND P1, PT, R7, R18, PT ;  /* 0x000000120700720c */ /* 0x000fe20003f24070 */
[----:B------:R-:W-:-:S03]  /*31e0*/  IMAD.HI.U32 R2, R8, R4, RZ ;  /* 0x0000000408027227 */ /* 0x000fc600078e00ff */
[----:B------:R-:W-:Y:S01]  /*31f0*/  IABS R12, R15 ;  /* 0x0000000f000c7213 */ /* 0x000fe20000000000 */
[----:B0-----:R-:W-:Y:S02]  /*3200*/  IMAD.MOV.U32 R6, RZ, RZ, R10 ;  /* 0x000000ffff067224 */ /* 0x001fe400078e000a */
[----:B------:R-:W-:Y:S01]  /*3210*/  @!P4 IMAD.IADD R14, R14, 0x1, -R7 ;  /* 0x000000010e0ec824 */ /* 0x000fe200078e0a07 */
[----:B------:R-:W-:Y:S01]  /*3220*/  ISETP.GE.AND P4, PT, R11, RZ, PT ;  /* 0x000000ff0b00720c */ /* 0x000fe20003f86270 */
[----:B------:R-:W-:Y:S01]  /*3230*/  @!P0 IMAD.MOV R6, RZ, RZ, -R6 ;  /* 0x000000ffff068224 */ /* 0x000fe200078e0a06 */
[C---:B------:R-:W-:Y:S01]  /*3240*/  ISETP.GT.U32.AND P0, PT, R7.reuse, R0, PT ;  /* 0x000000000700720c */ /* 0x040fe20003f04070 */
[----:B------:R-:W-:Y:S02]  /*3250*/  IMAD.MOV R2, RZ, RZ, -R2 ;  /* 0x000000ffff027224 */ /* 0x000fe400078e0a02 */
[----:B------:R-:W-:Y:S01]  /*3260*/  IMAD.MOV.U32 R19, RZ, RZ, R14 ;  /* 0x000000ffff137224 */ /* 0x000fe200078e000e */
[----:B------:R0:W-:Y:S01]  /*3270*/  STL [R1+0x90], R6 ;  /* 0x0000900601007387 */ /* 0x0001e20000100800 */
[----:B------:R-:W-:-:S02]  /*3280*/  IMAD R4, R7, R2, R4 ;  /* 0x0000000207047224 */ /* 0x000fc400078e0204 */
[C---:B------:R-:W-:Y:S02]  /*3290*/  VIADD R11, R3.reuse, 0x31 ;  /* 0x00000031030b7836 */ /* 0x040fe40000000000 */
[----:B------:R-:W-:Y:S02]  /*32a0*/  @!P5 IMAD.MOV R19, RZ, RZ, -R19 ;  /* 0x000000ffff13d224 */ /* 0x000fe400078e0a13 */
[----:B------:R-:W-:Y:S01]  /*32b0*/  VIADD R17, R3, 0x30 ;  /* 0x0000003003117836 */ /* 0x000fe20000000000 */
[----:B------:R-:W-:Y:S01]  /*32c0*/  IABS R10, R11 ;  /* 0x0000000b000a7213 */ /* 0x000fe20000000000 */
[--C-:B------:R-:W-:Y:S01]  /*32d0*/  @!P0 IMAD.IADD R0, R0, 0x1, -R7.reuse ;  /* 0x0000000100008824 */ /* 0x100fe200078e0a07 */
[----:B------:R-:W-:Y:S01]  /*32e0*/  ISETP.GE.AND P0, PT, R15, RZ, PT ;  /* 0x000000ff0f00720c */ /* 0x000fe20003f06270 */
[----:B------:R-:W-:Y:S01]  /*32f0*/  IMAD.HI.U32 R2, R8, R12, RZ ;  /* 0x0000000c08027227 */ /* 0x000fe200078e00ff */
[----:B------:R-:W-:Y:S01]  /*3300*/  IABS R9, R17 ;  /* 0x0000001100097213 */ /* 0x000fe20000000000 */
[----:B------:R2:W-:Y:S01]  /*3310*/  STL [R1+0x94], R19 ;  /* 0x0000941301007387 */ /* 0x0005e20000100800 */
[C---:B------:R-:W-:Y:S01]  /*3320*/  ISETP.GT.U32.AND P5, PT, R7.reuse, R0, PT ;  /* 0x000000000700720c */ /* 0x040fe20003fa4070 */
[----:B------:R-:W-:Y:S01]  /*3330*/  @!P6 IMAD.IADD R16, R16, 0x1, -R7 ;  /* 0x000000011010e824 */ /* 0x000fe200078e0a07 */
[----:B------:R-:W-:Y:S01]  /*3340*/  ISETP.GT.U32.AND P6, PT, R7, R4, PT ;  /* 0x000000040700720c */ /* 0x000fe20003fc4070 */
[----:B------:R-:W-:-:S02]  /*3350*/  IMAD.MOV R2, RZ, RZ, -R2 ;  /* 0x000000ffff027224 */ /* 0x000fc400078e0a02 */
[----:B0-----:R-:W-:-:S04]  /*3360*/  IMAD.HI.U32 R6, R8, R9, RZ ;  /* 0x0000000908067227 */ /* 0x001fc800078e00ff */
[----:B------:R-:W-:Y:S02]  /*3370*/  IMAD R12, R7, R2, R12 ;  /* 0x00000002070c7224 */ /* 0x000fe400078e020c */
[----:B------:R-:W-:-:S04]  /*3380*/  IMAD.HI.U32 R2, R8, R10, RZ ;  /* 0x0000000a08027227 */ /* 0x000fc800078e00ff */
[--C-:B------:R-:W-:Y:S01]  /*3390*/  @!P1 IMAD.IADD R18, R18, 0x1, -R7.reuse ;  /* 0x0000000112129824 */ /* 0x100fe200078e0a07 */
[----:B------:R-:W-:Y:S01]  /*33a0*/  ISETP.GE.AND P1, PT, R13, RZ, PT ;  /* 0x000000ff0d00720c */ /* 0x000fe20003f26270 */
[----:B------:R-:W-:Y:S02]  /*33b0*/  IMAD.MOV R2, RZ, RZ, -R2 ;  /* 0x000000ffff027224 */ /* 0x000fe400078e0a02 */
[--C-:B------:R-:W-:Y:S02]  /*33c0*/  @!P5 IMAD.IADD R0, R0, 0x1, -R7.reuse ;  /* 0x000000010000d824 */ /* 0x100fe400078e0a07 */
[----:B------:R-:W-:Y:S02]  /*33d0*/  IMAD.MOV R6, RZ, RZ, -R6 ;  /* 0x000000ffff067224 */ /* 0x000fe400078e0a06 */
[----:B------:R-:W-:Y:S02]  /*33e0*/  @!P6 IMAD.IADD R4, R4, 0x1, -R7 ;  /* 0x000000010404e824 */ /* 0x000fe400078e0a07 */
[----:B------:R-:W-:-:S02]  /*33f0*/  IMAD.MOV.U32 R15, RZ, RZ, R16 ;  /* 0x000000ffff0f7224 */ /* 0x000fc400078e0010 */
[----:B------:R-:W-:Y:S01]  /*3400*/  IMAD.MOV.U32 R13, RZ, RZ, R18 ;  /* 0x000000ffff0d7224 */ /* 0x000fe200078e0012 */
[C---:B------:R-:W-:Y:S01]  /*3410*/  ISETP.GT.U32.AND P6, PT, R7.reuse, R4, PT ;  /* 0x000000040700720c */ /* 0x040fe20003fc4070 */
[C---:B------:R-:W-:Y:S02]  /*3420*/  IMAD R2, R7.reuse, R2, R10 ;  /* 0x0000000207027224 */ /* 0x040fe400078e020a */
[----:B------:R-:W-:Y:S02]  /*3430*/  IMAD.MOV.U32 R18, RZ, RZ, R0 ;  /* 0x000000ffff127224 */ /* 0x000fe400078e0000 */
[C---:B------:R-:W-:Y:S02]  /*3440*/  IMAD R14, R7.reuse, R6, R9 ;  /* 0x00000006070e7224 */ /* 0x040fe400078e0209 */
[----:B------:R-:W-:Y:S01]  /*3450*/  @!P2 IMAD.MOV R15, RZ, RZ, -R15 ;  /* 0x000000ffff0fa224 */ /* 0x000fe200078e0a0f */
[C---:B------:R-:W-:Y:S01]  /*3460*/  ISETP.GT.U32.AND P2, PT, R7.reuse, R12, PT ;  /* 0x0000000c0700720c */ /* 0x040fe20003f44070 */
[----:B------:R-:W-:Y:S01]  /*3470*/  @!P4 IMAD.MOV R18, RZ, RZ, -R18 ;  /* 0x000000ffff12c224 */ /* 0x000fe200078e0a12 */
[C---:B------:R-:W-:Y:S01]  /*3480*/  ISETP.GT.U32.AND P4, PT, R7.reuse, R2, PT ;  /* 0x000000020700720c */ /* 0x040fe20003f84070 */
[----:B------:R-:W-:Y:S01]  /*3490*/  @!P3 IMAD.MOV R13, RZ, RZ, -R13 ;  /* 0x000000ffff0db224 */ /* 0x000fe200078e0a0d */
[----:B------:R-:W-:Y:S01]  /*34a0*/  ISETP.GT.U32.AND P5, PT, R7, R14, PT ;  /* 0x0000000e0700720c */ /* 0x000fe20003fa4070 */
[----:B------:R0:W-:Y:S01]  /*34b0*/  STL [R1+0x300], R15 ;  /* 0x0003000f01007387 */ /* 0x0001e20000100800 */
[--C-:B------:R-:W-:Y:S01]  /*34c0*/  @!P6 IMAD.IADD R4, R4, 0x1, -R7.reuse ;  /* 0x000000010404e824 */ /* 0x100fe200078e0a07 */
[----:B------:R-:W-:Y:S01]  /*34d0*/  ISETP.GE.AND P6, PT, R11, RZ, PT ;  /* 0x000000ff0b00720c */ /* 0x000fe20003fc6270 */
[----:B------:R-:W-:Y:S01]  /*34e0*/  VIADD R6, R3, 0x32 ;  /* 0x0000003203067836 */ /* 0x000fe20000000000 */
[----:B------:R1:W-:Y:S01]  /*34f0*/  STL [R1+0x308], R13 ;  /* 0x0003080d01007387 */ /* 0x0003e20000100800 */
[----:B------:R-:W-:Y:S01]  /*3500*/  IMAD.MOV.U32 R16, RZ, RZ, R4 ;  /* 0x000000ffff107224 */ /* 0x000fe200078e0004 */
[----:B------:R-:W-:Y:S01]  /*3510*/  ISETP.GE.AND P3, PT, R17, RZ, PT ;  /* 0x000000ff1100720c */ /* 0x000fe20003f66270 */
[C---:B--2---:R-:W-:Y:S01]  /*3520*/  VIADD R19, R3.reuse, 0x37 ;  /* 0x0000003703137836 */ /* 0x044fe20000000000 */
[----:B------:R-:W-:Y:S01]  /*3530*/  IABS R10, R6 ;  /* 0x00000006000a7213 */ /* 0x000fe20000000000 */
[----:B------:R-:W-:Y:S01]  /*3540*/  @!P2 IMAD.IADD R12, R12, 0x1, -R7 ;  /* 0x000000010c0ca824 */ /* 0x000fe200078e0a07 */
[----:B------:R-:W-:Y:S01]  /*3550*/  STL [R1+0x310], R18 ;  /* 0x0003101201007387 */ /* 0x000fe20000100800 */
[----:B0-----:R-:W-:-:S02]  /*3560*/  VIADD R15, R3, 0x34 ;  /* 0x00000034030f7836 */ /* 0x001fc40000000000 */
[--C-:B------:R-:W-:Y:S01]  /*3570*/  @!P4 IMAD.IADD R2, R2, 0x1, -R7.reuse ;  /* 0x000000010202c824 */ /* 0x100fe200078e0a07 */
[----:B------:R-:W-:Y:S01]  /*3580*/  ISETP.GT.U32.AND P2, PT, R7, R12, PT ;  /* 0x0000000c0700720c */ /* 0x000fe20003f44070 */
[----:B-1----:R-:W-:Y:S01]  /*3590*/  VIADD R13, R3, 0x33 ;  /* 0x00000033030d7836 */ /* 0x002fe20000000000 */
[----:B------:R-:W-:Y:S01]  /*35a0*/  IABS R11, R15 ;  /* 0x0000000f000b7213 */ /* 0x000fe20000000000 */
[----:B------:R-:W-:Y:S01]  /*35b0*/  @!P5 IMAD.IADD R14, R14, 0x1, -R7 ;  /* 0x000000010e0ed824 */ /* 0x000fe200078e0a07 */
[C---:B------:R-:W-:Y:S01]  /*35c0*/  ISETP.GT.U32.AND P4, PT, R7.reuse, R2, PT ;  /* 0x000000020700720c */ /* 0x040fe20003f84070 */
[----:B------:R-:W-:Y:S01]  /*35d0*/  @!P1 IMAD.MOV R16, RZ, RZ, -R16 ;  /* 0x000000ffff109224 */ /* 0x000fe200078e0a10 */
[----:B------:R-:W-:Y:S01]  /*35e0*/  IABS R9, R13 ;  /* 0x0000000d00097213 */ /* 0x000fe20000000000 */
[----:B------:R-:W-:Y:S01]  /*35f0*/  IMAD.HI.U32 R0, R8, R10, RZ ;  /* 0x0000000a08007227 */ /* 0x000fe200078e00ff */
[----:B------:R-:W-:Y:S02]  /*3600*/  ISETP.GT.U32.AND P5, PT, R7, R14, PT ;  /* 0x0000000e0700720c */ /* 0x000fe40003fa4070 */
[----:B------:R-:W-:Y:S01]  /*3610*/  ISETP.GE.AND P1, PT, R6, RZ, PT ;  /* 0x000000ff0600720c */ /* 0x000fe20003f26270 */
[C---:B------:R-:W-:Y:S01]  /*3620*/  IMAD.HI.U32 R4, R8.reuse, R9, RZ ;  /* 0x0000000908047227 */ /* 0x040fe200078e00ff */
[----:B------:R0:W-:Y:S03]  /*3630*/  STL [R1+0x318], R16 ;  /* 0x0003181001007387 */ /* 0x0001e60000100800 */
[----:B------:R-:W-:-:S04]  /*3640*/  IMAD.HI.U32 R6, R8, R11, RZ ;  /* 0x0000000b08067227 */ /* 0x000fc800078e00ff */
[----:B------:R-:W-:Y:S02]  /*3650*/  IMAD.MOV R4, RZ, RZ, -R4 ;  /* 0x000000ffff047224 */ /* 0x000fe400078e0a04 */
[----:B------:R-:W-:Y:S01]  /*3660*/  @!P2 IMAD.IADD R12, R12, 0x1, -R7 ;  /* 0x000000010c0ca824 */ /* 0x000fe200078e0a07 */
[----:B------:R-:W-:Y:S01]  /*3670*/  ISETP.GE.AND P2, PT, R13, RZ, PT ;  /* 0x000000ff0d00720c */ /* 0x000fe20003f46270 */
[----:B0-----:R-:W-:Y:S02]  /*3680*/  IMAD.MOV R16, RZ, RZ, -R6 ;  /* 0x000000ffff107224 */ /* 0x001fe400078e0a06 */
[C---:B------:R-:W-:Y:S02]  /*3690*/  IMAD R6, R7.reuse, R4, R9 ;  /* 0x0000000407067224 */ /* 0x040fe400078e0209 */
[--C-:B------:R-:W-:Y:S02]  /*36a0*/  @!P4 IMAD.IADD R2, R2, 0x1, -R7.reuse ;  /* 0x000000010202c824 */ /* 0x100fe400078e0a07 */
[----:B------:R-:W-:Y:S01]  /*36b0*/  IMAD.MOV R0, RZ, RZ, -R0 ;  /* 0x000000ffff007224 */ /* 0x000fe200078e0a00 */
[----:B------:R-:W-:Y:S01]  /*36c0*/  ISETP.GT.U32.AND P4, PT, R7, R6, PT ;  /* 0x000000060700720c */ /* 0x000fe20003f84070 */
[----:B------:R-:W-:Y:S01]  /*36d0*/  @!P5 IMAD.IADD R14, R14, 0x1, -R7 ;  /* 0x000000010e0ed824 */ /* 0x000fe200078e0a07 */
[----:B------:R-:W-:Y:S01]  /*36e0*/  ISETP.GE.AND P5, PT, R15, RZ, PT ;  /* 0x000000ff0f00720c */ /* 0x000fe20003fa6270 */
[----:B------:R-:W-:Y:S01]  /*36f0*/  IMAD.MOV.U32 R17, RZ, RZ, R12 ;  /* 0x000000ffff117224 */ /* 0x000fe200078e000c */
[----:B------:R-:W-:Y:S01]  /*3700*/  IABS R15, R19 ;  /* 0x00000013000f7213 */ /* 0x000fe20000000000 */
[----:B------:R-:W-:-:S02]  /*3710*/  IMAD R10, R7, R0, R10 ;  /* 0x00000000070a7224 */ /* 0x000fc400078e020a */
[----:B------:R-:W-:Y:S02]  /*3720*/  IMAD.MOV.U32 R20, RZ, RZ, R14 ;  /* 0x000000ffff147224 */ /* 0x000fe400078e000e */
[----:B------:R-:W-:Y:S01]  /*3730*/  @!P0 IMAD.MOV R17, RZ, RZ, -R17 ;  /* 0x000000ffff118224 */ /* 0x000fe200078e0a11 */
[----:B------:R-:W-:Y:S01]  /*3740*/  ISETP.GT.U32.AND P0, PT, R7, R10, PT ;  /* 0x0000000a0700720c */ /* 0x000fe20003f04070 */
[----:B------:R-:W-:Y:S02]  /*3750*/  @!P3 IMAD.MOV R20, RZ, RZ, -R20 ;  /* 0x000000ffff14b224 */ /* 0x000fe400078e0a14 */
[C---:B------:R-:W-:Y:S01]  /*3760*/  VIADD R4, R3.reuse, 0x35 ;  /* 0x0000003503047836 */ /* 0x040fe20000000000 */
[----:B------:R0:W-:Y:S01]  /*3770*/  STL [R1+0x31c], R17 ;  /* 0x00031c1101007387 */ /* 0x0001e20000100800 */
[----:B------:R-:W-:Y:S02]  /*3780*/  VIADD R18, R3, 0x36 ;  /* 0x0000003603127836 */ /* 0x000fe40000000000 */
[----:B------:R-:W-:Y:S01]  /*3790*/  @!P4 IMAD.IADD R6, R6, 0x1, -R7 ;  /* 0x000000010606c824 */ /* 0x000fe200078e0a07 */
[----:B------:R1:W-:Y:S01]  /*37a0*/  STL [R1+0x98], R20 ;  /* 0x0000981401007387 */ /* 0x0003e20000100800 */
[----:B------:R-:W-:Y:S01]  /*37b0*/  IMAD R0, R7, R16, R11 ;  /* 0x0000001007007224 */ /* 0x000fe200078e020b */
[----:B------:R-:W-:Y:S01]  /*37c0*/  IABS R13, R4 ;  /* 0x00000004000d7213 */ /* 0x000fe20000000000 */
[----:B------:R-:W-:Y:S01]  /*37d0*/  IMAD.HI.U32 R11, R8, R15, RZ ;  /* 0x0000000f080b7227 */ /* 0x000fe200078e00ff */
[----:B------:R-:W-:-:S02]  /*37e0*/  IABS R14, R18 ;  /* 0x00000012000e7213 */ /* 0x000fc40000000000 */
[----:B------:R-:W-:Y:S01]  /*37f0*/  ISETP.GE.AND P3, PT, R4, RZ, PT ;  /* 0x000000ff0400720c */ /* 0x000fe20003f66270 */
[----:B0-----:R-:W-:Y:S01]  /*3800*/  VIADD R17, R3, 0x38 ;  /* 0x0000003803117836 */ /* 0x001fe20000000000 */
[----:B------:R-:W-:Y:S01]  /*3810*/  ISETP.GT.U32.AND P4, PT, R7, R6, PT ;  /* 0x000000060700720c */ /* 0x000fe20003f84070 */
[----:B------:R-:W-:-:S03]  /*3820*/  IMAD.HI.U32 R4, R8, R13, RZ ;  /* 0x0000000d08047227 */ /* 0x000fc600078e00ff */
[----:B------:R-:W-:Y:S01]  /*3830*/  IABS R16, R17 ;  /* 0x0000001100107213 */ /* 0x000fe20000000000 */
[----:B-1----:R-:W-:Y:S02]  /*3840*/  IMAD.MOV.U32 R20, RZ, RZ, R2 ;  /* 0x000000ffff147224 */ /* 0x002fe400078e0002 */
[----:B------:R-:W-:-:S04]  /*3850*/  IMAD.HI.U32 R9, R8, R14, RZ ;  /* 0x0000000e08097227 */ /* 0x000fc800078e00ff */
[----:B------:R-:W-:Y:S01]  /*3860*/  @!P6 IMAD.MOV R20, RZ, RZ, -R20 ;  /* 0x000000ffff14e224 */ /* 0x000fe200078e0a14 */
[C---:B------:R-:W-:Y:S01]  /*3870*/  ISETP.GT.U32.AND P6, PT, R7.reuse, R0, PT ;  /* 0x000000000700720c */ /* 0x040fe20003fc4070 */
[----:B------:R-:W-:Y:S02]  /*3880*/  @!P0 IMAD.IADD R10, R10, 0x1, -R7 ;  /* 0x000000010a0a8824 */ /* 0x000fe400078e0a07 */
[----:B------:R-:W-:Y:S01]  /*3890*/  IMAD.HI.U32 R12, R8, R16, RZ ;  /* 0x00000010080c7227 */ /* 0x000fe200078e00ff */
[----:B------:R-:W-:Y:S02]  /*38a0*/  STL [R1+0x9c], R20 ;  /* 0x00009c1401007387 */ /* 0x000fe40000100800 */
[----:B------:R-:W-:Y:S01]  /*38b0*/  ISETP.GT.U32.AND P0, PT, R7, R10, PT ;  /* 0x0000000a0700720c */ /* 0x000fe20003f04070 */
[----:B------:R-:W-:Y:S02]  /*38c0*/  IMAD.MOV R4, RZ, RZ, -R4 ;  /* 0x000000ffff047224 */ /* 0x000fe400078e0a04 */
[----:B------:R-:W-:-:S02]  /*38d0*/  IMAD.MOV R9, RZ, RZ, -R9 ;  /* 0x000000ffff097224 */ /* 0x000fc400078e0a09 */
[----:B------:R-:W-:Y:S02]  /*38e0*/  IMAD.MOV R2, RZ, RZ, -R11 ;  /* 0x000000ffff027224 */ /* 0x000fe400078e0a0b */
[----:B------:R-:W-:Y:S02]  /*38f0*/  IMAD.MOV R11, RZ, RZ, -R12 ;  /* 0x000000ffff0b7224 */ /* 0x000fe400078e0a0c */
[C---:B------:R-:W-:Y:S02]  /*3900*/  IMAD R12, R7.reuse, R4, R13 ;  /* 0x00000004070c7224 */ /* 0x040fe400078e020d */
[C---:B------:R-:W-:Y:S02]  /*3910*/  IMAD R14, R7.reuse, R9, R14 ;  /* 0x00000009070e7224 */ /* 0x040fe400078e020e */
[--C-:B------:R-:W-:Y:S01]  /*3920*/  @!P4 IMAD.IADD R6, R6, 0x1, -R7.reuse ;  /* 0x000000010606c824 */ /* 0x100fe200078e0a07 */
[C---:B------:R-:W-:Y:S01]  /*3930*/  ISETP.GT.U32.AND P4, PT, R7.reuse, R12, PT ;  /* 0x0000000c0700720c */ /* 0x040fe20003f84070 */
[--C-:B------:R-:W-:Y:S01]  /*3940*/  @!P6 IMAD.IADD R0, R0, 0x1, -R7.reuse ;  /* 0x000000010000e824 */ /* 0x100fe200078e0a07 */
[----:B------:R-:W-:Y:S01]  /*3950*/  ISETP.GT.U32.AND P6, PT, R7, R14, PT ;  /* 0x0000000e0700720c */ /* 0x000fe20003fc4070 */
[----:B------:R-:W-:Y:S01]  /*3960*/  @!P0 IMAD.IADD R10, R10, 0x1, -R7 ;  /* 0x000000010a0a8824 */ /* 0x000fe200078e0a07 */
[----:B------:R-:W-:Y:S01]  /*3970*/  ISETP.GE.AND P0, PT, R18, RZ, PT ;  /* 0x000000ff1200720c */ /* 0x000fe20003f06270 */
[----:B------:R-:W-:-:S02]  /*3980*/  VIADD R23, R3, 0x39 ;  /* 0x0000003903177836 */ /* 0x000fc40000000000 */
[----:B------:R-:W-:Y:S02]  /*3990*/  VIADD R22, R3, 0x3a ;  /* 0x0000003a03167836 */ /* 0x000fe40000000000 */
[----:B------:R-:W-:Y:S02]  /*39a0*/  IMAD.MOV.U32 R25, RZ, RZ, R10 ;  /* 0x000000ffff197224 */ /* 0x000fe400078e000a */
[C---:B------:R-:W-:Y:S01]  /*39b0*/  IMAD R4, R7.reuse, R11, R16 ;  /* 0x0000000b07047224 */ /* 0x040fe200078e0210 */
[----:B------:R-:W-:Y:S01]  /*39c0*/  IABS R11, R23 ;  /* 0x00000017000b7213 */ /* 0x000fe20000000000 */
[--C-:B------:R-:W-:Y:S01]  /*39d0*/  @!P4 IMAD.IADD R12, R12, 0x1, -R7.reuse ;  /* 0x000000010c0cc824 */ /* 0x100fe200078e0a07 */
[----:B------:R-:W-:Y:S01]  /*39e0*/  IABS R13, R22 ;  /* 0x00000016000d7213 */ /* 0x000fe20000000000 */
[----:B------:R-:W-:Y:S01]  /*39f0*/  @!P6 IMAD.IADD R14, R14, 0x1, -R7 ;  /* 0x000000010e0ee824 */ /* 0x000fe200078e0a07 */
[C---:B------:R-:W-:Y:S01]  /*3a00*/  ISETP.GT.U32.AND P4, PT, R7.reuse, R0, PT ;  /* 0x000000000700720c */ /* 0x040fe20003f84070 */
[----:B------:R-:W-:Y:S01]  /*3a10*/  @!P1 IMAD.MOV R25, RZ, RZ, -R25 ;  /* 0x000000ffff199224 */ /* 0x000fe200078e0a19 */
[C---:B------:R-:W-:Y:S01]  /*3a20*/  ISETP.GT.U32.AND P1, PT, R7.reuse, R12, PT ;  /* 0x0000000c0700720c */ /* 0x040fe20003f24070 */
[----:B------:R-:W-:Y:S01]  /*3a30*/  IMAD.HI.U32 R9, R8, R11, RZ ;  /* 0x0000000b08097227 */ /* 0x000fe200078e00ff */
[----:B------:R-:W-:-:S02]  /*3a40*/  ISETP.GT.U32.AND P6, PT, R7, R14, PT ;  /* 0x0000000e0700720c */ /* 0x000fc40003fc4070 */
[----:B------:R0:W-:Y:S01]  /*3a50*/  STL [R1+0xa0], R25 ;  /* 0x0000a01901007387 */ /* 0x0001e20000100800 */
[----:B------:R-:W-:-:S04]  /*3a60*/  IMAD.HI.U32 R10, R8, R13, RZ ;  /* 0x0000000d080a7227 */ /* 0x000fc800078e00ff */
[C---:B------:R-:W-:Y:S02]  /*3a70*/  IMAD R2, R7.reuse, R2, R15 ;  /* 0x0000000207027224 */ /* 0x040fe400078e020f */
[----:B------:R-:W-:Y:S02]  /*3a80*/  IMAD.MOV R16, RZ, RZ, -R10 ;  /* 0x000000ffff107224 */ /* 0x000fe400078e0a0a */
[----:B------:R-:W-:Y:S01]  /*3a90*/  @!P4 IMAD.IADD R0, R0, 0x1, -R7 ;  /* 0x000000010000c824 */ /* 0x000fe200078e0a07 */
[C---:B------:R-:W-:Y:S01]  /*3aa0*/  ISETP.GT.U32.AND P4, PT, R7.reuse, R4, PT ;  /* 0x000000040700720c */ /* 0x040fe20003f84070 */
[----:B0-----:R-:W-:Y:S02]  /*3ab0*/  IMAD.MOV.U32 R25, RZ, RZ, R6 ;  /* 0x000000ffff197224 */ /* 0x001fe400078e0006 */
[----:B------:R-:W-:Y:S02]  /*3ac0*/  IMAD.MOV R6, RZ, RZ, -R9 ;  /* 0x000000ffff067224 */ /* 0x000fe400078e0a09 */
[----:B------:R-:W-:Y:S01]  /*3ad0*/  @!P2 IMAD.MOV R25, RZ, RZ, -R25 ;  /* 0x000000ffff19a224 */ /* 0x000fe200078e0a19 */
[C---:B------:R-:W-:Y:S01]  /*3ae0*/  ISETP.GT.U32.AND P2, PT, R7.reuse, R2, PT ;  /* 0x000000020700720c */ /* 0x040fe20003f44070 */
[----:B------:R-:W-:-:S02]  /*3af0*/  IMAD R10, R7, R6, R11 ;  /* 0x00000006070a7224 */ /* 0x000fc400078e020b */
[C---:B------:R-:W-:Y:S01]  /*3b00*/  IMAD R6, R7.reuse, R16, R13 ;  /* 0x0000001007067224 */ /* 0x040fe200078e020d */
[----:B------:R0:W-:Y:S01]  /*3b10*/  STL [R1+0x668], R25 ;  /* 0x0006681901007387 */ /* 0x0001e20000100800 */
[--C-:B------:R-:W-:Y:S01]  /*3b20*/  @!P1 IMAD.IADD R12, R12, 0x1, -R7.reuse ;  /* 0x000000010c0c9824 */ /* 0x100fe200078e0a07 */
[C---:B------:R-:W-:Y:S01]  /*3b30*/  ISETP.GT.U32.AND P1, PT, R7.reuse, R10, PT ;  /* 0x0000000a0700720c */ /* 0x040fe20003f24070 */
[--C-:B------:R-:W-:Y:S01]  /*3b40*/  @!P6 IMAD.IADD R14, R14, 0x1, -R7.reuse ;  /* 0x000000010e0ee824 */ /* 0x100fe200078e0a07 */
[----:B------:R-:W-:Y:S01]  /*3b50*/  ISETP.GT.U32.AND P6, PT, R7, R6, PT ;  /* 0x000000060700720c */ /* 0x000fe20003fc4070 */
[----:B------:R-:W-:Y:S02]  /*3b60*/  VIADD R20, R3, 0x3c ;  /* 0x0000003c03147836 */ /* 0x000fe40000000000 */
[--C-:B------:R-:W-:Y:S01]  /*3b70*/  @!P4 IMAD.IADD R4, R4, 0x1, -R7.reuse ;  /* 0x000000010404c824 */ /* 0x100fe200078e0a07 */
[----:B------:R-:W-:Y:S01]  /*3b80*/  ISETP.GE.AND P4, PT, R17, RZ, PT ;  /* 0x000000ff1100720c */ /* 0x000fe20003f86270 */
[----:B------:R-:W-:Y:S01]  /*3b90*/  @!P2 IMAD.IADD R2, R2, 0x1, -R7 ;  /* 0x000000010202a824 */ /* 0x000fe200078e0a07 */
[----:B------:R-:W-:Y:S01]  /*3ba0*/  IABS R15, R20 ;  /* 0x00000014000f7213 */ /* 0x000fe20000000000 */
[----:B------:R-:W-:Y:S01]  /*3bb0*/  VIADD R21, R3, 0x3b ;  /* 0x0000003b03157836 */ /* 0x000fe20000000000 */
[----:B------:R-:W-:Y:S01]  /*3bc0*/  ISETP.GE.AND P2, PT, R19, RZ, PT ;  /* 0x000000ff1300720c */ /* 0x000fe20003f46270 */
[----:B------:R-:W-:-:S02]  /*3bd0*/  IMAD.MOV.U32 R26, RZ, RZ, R0 ;  /* 0x000000ffff1a7224 */ /* 0x000fc400078e0000 */
[--C-:B------:R-:W-:Y:S01]  /*3be0*/  @!P1 IMAD.IADD R10, R10, 0x1, -R7.reuse ;  /* 0x000000010a0a9824 */ /* 0x100fe200078e0a07 */
[C---:B------:R-:W-:Y:S01]  /*3bf0*/  ISETP.GT.U32.AND P1, PT, R7.reuse, R2, PT ;  /* 0x000000020700720c */ /* 0x040fe20003f24070 */
[----:B------:R-:W-:Y:S01]  /*3c00*/  @!P6 IMAD.IADD R6, R6, 0x1, -R7 ;  /* 0x000000010606e824 */ /* 0x000fe200078e0a07 */
[----:B------:R-:W-:Y:S01]  /*3c10*/  ISETP.GT.U32.AND P6, PT, R7, R4, PT ;  /* 0x000000040700720c */ /* 0x000fe20003fc4070 */
[----:B------:R-:W-:Y:S01]  /*3c20*/  IMAD.HI.U32 R11, R8, R15, RZ ;  /* 0x0000000f080b7227 */ /* 0x000fe200078e00ff */
[----:B------:R-:W-:-:S03]  /*3c30*/  IABS R18, R21 ;  /* 0x0000001500127213 */ /* 0x000fc60000000000 */
[----:B------:R-:W-:Y:S01]  /*3c40*/  @!P5 IMAD.MOV R26, RZ, RZ, -R26 ;  /* 0x000000ffff1ad224 */ /* 0x000fe200078e0a1a */
[----:B------:R-:W-:Y:S01]  /*3c50*/  ISETP.GT.U32.AND P5, PT, R7, R10, PT ;  /* 0x0000000a0700720c */ /* 0x000fe20003fa4070 */
[----:B------:R-:W-:Y:S02]  /*3c60*/  IMAD.MOV R16, RZ, RZ, -R11 ;  /* 0x000000ffff107224 */ /* 0x000fe400078e0a0b */
[----:B0-----:R-:W-:Y:S01]  /*3c70*/  IMAD.MOV.U32 R25, RZ, RZ, R12 ;  /* 0x000000ffff197224 */ /* 0x001fe200078e000c */
[----:B------:R-:W-:Y:S01]  /*3c80*/  STL [R1+0x678], R26 ;  /* 0x0006781a01007387 */ /* 0x000fe20000100800 */
[----:B------:R-:W-:Y:S02]  /*3c90*/  VIADD R13, R3, 0x3d ;  /* 0x0000003d030d7836 */ /* 0x000fe40000000000 */
[----:B------:R-:W-:Y:S02]  /*3ca0*/  IMAD.MOV.U32 R0, RZ, RZ, R14 ;  /* 0x000000ffff007224 */ /* 0x000fe400078e000e */
[----:B------:R-:W-:Y:S01]  /*3cb0*/  IMAD.HI.U32 R9, R8, R18, RZ ;  /* 0x0000001208097227 */ /* 0x000fe200078e00ff */
[----:B------:R-:W-:-:S03]  /*3cc0*/  IABS R11, R13 ;  /* 0x0000000d000b7213 */ /* 0x000fc60000000000 */
[C---:B------:R-:W-:Y:S02]  /*3cd0*/  IMAD R16, R7.reuse, R16, R15 ;  /* 0x0000001007107224 */ /* 0x040fe400078e020f */
[----:B------:R-:W-:Y:S01]  /*3ce0*/  @!P3 IMAD.MOV R25, RZ, RZ, -R25 ;  /* 0x000000ffff19b224 */ /* 0x000fe200078e0a19 */
[----:B------:R-:W-:Y:S01]  /*3cf0*/  ISETP.GT.U32.AND P3, PT, R7, R6, PT ;  /* 0x000000060700720c */ /* 0x000fe20003f64070 */
[----:B------:R-:W-:Y:S02]  /*3d00*/  VIADD R15, R3, 0x3e ;  /* 0x0000003e030f7836 */ /* 0x000fe40000000000 */
[----:B------:R-:W-:Y:S01]  /*3d10*/  @!P0 IMAD.MOV R0, RZ, RZ, -R0 ;  /* 0x000000ffff008224 */ /* 0x000fe200078e0a00 */
[----:B------:R-:W-:Y:S01]  /*3d20*/  STL [R1+0x68c], R25 ;  /* 0x00068c1901007387 */ /* 0x000fe20000100800 */
[----:B------:R-:W-:Y:S01]  /*3d30*/  IMAD.MOV R9, RZ, RZ, -R9 ;  /* 0x000000ffff097224 */ /* 0x000fe200078e0a09 */
[----:B------:R-:W-:Y:S01]  /*3d40*/  IABS R12, R15 ;  /* 0x0000000f000c7213 */ /* 0x000fe20000000000 */
[--C-:B------:R-:W-:Y:S01]  /*3d50*/  @!P1 IMAD.IADD R2, R2, 0x1, -R7.reuse ;  /* 0x0000000102029824 */ /* 0x100fe200078e0a07 */
[----:B------:R-:W-:Y:S01]  /*3d60*/  ISETP.GE.AND P1, PT, R23, RZ, PT ;  /* 0x000000ff1700720c */ /* 0x000fe20003f26270 */
[----:B------:R-:W-:Y:S01]  /*3d70*/  @!P6 IMAD.IADD R4, R4, 0x1, -R7 ;  /* 0x000000010404e824 */ /* 0x000fe200078e0a07 */
[----:B------:R0:W-:Y:S01]  /*3d80*/  STL [R1+0x6a4], R0 ;  /* 0x0006a40001007387 */ /* 0x0001e20000100800 */
[C---:B------:R-:W-:Y:S01]  /*3d90*/  IMAD R18, R7.reuse, R9, R18 ;  /* 0x0000000907127224 */ /* 0x040fe200078e0212 */
[----:B------:R-:W-:Y:S01]  /*3da0*/  ISETP.GT.U32.AND P6, PT, R7, R16, PT ;  /* 0x000000100700720c */ /* 0x000fe20003fc4070 */
[----:B------:R-:W-:-:S02]  /*3db0*/  IMAD.MOV.U32 R17, RZ, RZ, R2 ;  /* 0x000000ffff117224 */ /* 0x000fc400078e0002 */
[----:B------:R-:W-:Y:S01]  /*3dc0*/  @!P5 IMAD.IADD R10, R10, 0x1, -R7 ;  /* 0x000000010a0ad824 */ /* 0x000fe200078e0a07 */
[----:B------:R-:W-:Y:S01]  /*3dd0*/  ISETP.GE.AND P5, PT, R22, RZ, PT ;  /* 0x000000ff1600720c */ /* 0x000fe20003fa6270 */
[----:B------:R-:W-:Y:S01]  /*3de0*/  IMAD.MOV.U32 R14, RZ, RZ, R4 ;  /* 0x000000ffff0e7224 */ /* 0x000fe200078e0004 */
[----:B------:R-:W-:Y:S01]  /*3df0*/  ISETP.GT.U32.AND P0, PT, R7, R18, PT ;  /* 0x000000120700720c */ /* 0x000fe20003f04070 */
[----:B------:R-:W-:-:S04]  /*3e00*/  IMAD.HI.U32 R9, R8, R12, RZ ;  /* 0x0000000c08097227 */ /* 0x000fc800078e00ff */
[----:B0-----:R-:W-:-:S04]  /*3e10*/  IMAD.HI.U32 R0, R8, R11, RZ ;  /* 0x0000000b08007227 */ /* 0x001fc800078e00ff */
[----:B------:R-:W-:Y:S02]  /*3e20*/  IMAD.MOV R0, RZ, RZ, -R0 ;  /* 0x000000ffff007224 */ /* 0x000fe400078e0a00 */
[----:B------:R-:W-:Y:S02]  /*3e30*/  @!P2 IMAD.MOV R17, RZ, RZ, -R17 ;  /* 0x000000ffff11a224 */ /* 0x000fe400078e0a11 */
[----:B------:R-:W-:Y:S02]  /*3e40*/  @!P4 IMAD.MOV R14, RZ, RZ, -R14 ;  /* 0x000000ffff0ec224 */ /* 0x000fe400078e0a0e */
[----:B------:R-:W-:Y:S01]  /*3e50*/  @!P3 IMAD.IADD R6, R6, 0x1, -R7 ;  /* 0x000000010606b824 */ /* 0x000fe200078e0a07 */
[----:B------:R-:W-:Y:S01]  /*3e60*/  STL [R1+0x6d4], R17 ;  /* 0x0006d41101007387 */ /* 0x000fe20000100800 */
[----:B------:R-:W-:Y:S01]  /*3e70*/  IMAD.MOV R9, RZ, RZ, -R9 ;  /* 0x000000ffff097224 */ /* 0x000fe200078e0a09 */
[----:B------:R-:W-:Y:S01]  /*3e80*/  ISETP.GE.AND P3, PT, R21, RZ, PT ;  /* 0x000000ff1500720c */ /* 0x000fe20003f66270 */
[----:B------:R-:W-:Y:S01]  /*3e90*/  IMAD R4, R7, R0, R11 ;  /* 0x0000000007047224 */ /* 0x000fe200078e020b */
[----:B------:R0:W-:Y:S01]  /*3ea0*/  STL [R1+0xa4], R14 ;  /* 0x0000a40e01007387 */ /* 0x0001e20000100800 */
[----:B------:R-:W-:Y:S01]  /*3eb0*/  @!P6 IMAD.IADD R16, R16, 0x1, -R7 ;  /* 0x000000011010e824 */ /* 0x000fe200078e0a07 */
[----:B------:R-:W-:Y:S01]  /*3ec0*/  ISETP.GE.AND P6, PT, R13, RZ, PT ;  /* 0x000000ff0d00720c */ /* 0x000fe20003fc6270 */
[----:B------:R-:W-:-:S02]  /*3ed0*/  IMAD R2, R7, R9, R12 ;  /* 0x0000000907027224 */ /* 0x000fc400078e020c */
[----:B------:R-:W-:Y:S01]  /*3ee0*/  @!P1 IMAD.MOV R10, RZ, RZ, -R10 ;  /* 0x000000ffff0a9224 */ /* 0x000fe200078e0a0a */
[C---:B------:R-:W-:Y:S01]  /*3ef0*/  ISETP.GT.U32.AND P1, PT, R7.reuse, R4, PT ;  /* 0x000000040700720c */ /* 0x040fe20003f24070 */
[--C-:B------:R-:W-:Y:S01]  /*3f00*/  @!P0 IMAD.IADD R18, R18, 0x1, -R7.reuse ;  /* 0x0000000112128824 */ /* 0x100fe200078e0a07 */
[----:B------:R-:W-:Y:S01]  /*3f10*/  ISETP.GT.U32.AND P4, PT, R7, R16, PT ;  /* 0x000000100700720c */ /* 0x000fe20003f84070 */
[----:B------:R-:W-:Y:S01]  /*3f20*/  VIADD R0, R3, 0x3f ;  /* 0x0000003f03007836 */ /* 0x000fe20000000000 */
[----:B------:R1:W-:Y:S01]  /*3f30*/  STL [R1+0xa8], R10 ;  /* 0x0000a80a01007387 */ /* 0x0003e20000100800 */
[----:B0-----:R-:W-:Y:S01]  /*3f40*/  IMAD.MOV.U32 R14, RZ, RZ, R6 ;  /* 0x000000ffff0e7224 */ /* 0x001fe200078e0006 */
[----:B------:R-:W-:Y:S01]  /*3f50*/  ISETP.GT.U32.AND P2, PT, R7, R18, PT ;  /* 0x000000120700720c */ /* 0x000fe20003f44070 */
[----:B------:R-:W-:Y:S01]  /*3f60*/  VIADD R6, R3, 0x40 ;  /* 0x0000004003067836 */ /* 0x000fe20000000000 */
[----:B------:R-:W-:Y:S01]  /*3f70*/  IABS R9, R0 ;  /* 0x0000000000097213 */ /* 0x000fe20000000000 */
[----:B------:R-:W-:Y:S01]  /*3f80*/  @!P5 IMAD.MOV R14, RZ, RZ, -R14 ;  /* 0x000000ffff0ed224 */ /* 0x000fe200078e0a0e */
[----:B------:R-:W-:Y:S01]  /*3f90*/  ISETP.GT.U32.AND P5, PT, R7, R2, PT ;  /* 0x000000020700720c */ /* 0x000fe20003fa4070 */
[----:B------:R-:W-:Y:S01]  /*3fa0*/  VIADD R13, R3, 0x43 ;  /* 0x00000043030d7836 */ /* 0x000fe20000000000 */
[----:B------:R-:W-:Y:S01]  /*3fb0*/  ISETP.GE.AND P0, PT, R20, RZ, PT ;  /* 0x000000ff1400720c */ /* 0x000fe20003f06270 */
[--C-:B------:R-:W-:Y:S01]  /*3fc0*/  @!P1 IMAD.IADD R4, R4, 0x1, -R7.reuse ;  /* 0x0000000104049824 */ /* 0x100fe200078e0a07 */
[----:B-1----:R-:W-:Y:S01]  /*3fd0*/  IABS R10, R6 ;  /* 0x00000006000a7213 */ /* 0x002fe20000000000 */
[--C-:B------:R-:W-:Y:S01]  /*3fe0*/  @!P4 IMAD.IADD R16, R16, 0x1, -R7.reuse ;  /* 0x000000011010c824 */ /* 0x100fe200078e0a07 */
[----:B------:R-:W-:Y:S01]  /*3ff0*/  ISETP.GE.AND P4, PT, R0, RZ, PT ;  /* 0x000000ff0000720c */ /* 0x000fe20003f86270 */
[----:B------:R-:W-:Y:S01]  /*4000*/  IMAD.HI.U32 R0, R8, R9, RZ ;  /* 0x0000000908007227 */ /* 0x000fe200078e00ff */
[----:B------:R-:W-:Y:S01]  /*4010*/  ISETP.GE.AND P1, PT, R6, RZ, PT ;  /* 0x000000ff0600720c */ /* 0x000fe20003f26270 */
[----:B------:R-:W-:Y:S02]  /*4020*/  STL [R1+0x6dc], R14 ;  /* 0x0006dc0e01007387 */ /* 0x000fe40000100800 */
[--C-:B------:R-:W-:Y:S01]  /*4030*/  @!P2 IMAD.IADD R18, R18, 0x1, -R7.reuse ;  /* 0x000000011212a824 */ /* 0x100fe200078e0a07 */
[----:B------:R-:W-:Y:S01]  /*4040*/  ISETP.GE.AND P2, PT, R15, RZ, PT ;  /* 0x000000ff0f00720c */ /* 0x000fe20003f46270 */
[----:B------:R-:W-:Y:S01]  /*4050*/  @!P5 IMAD.IADD R2, R2, 0x1, -R7 ;  /* 0x000000010202d824 */ /* 0x000fe200078e0a07 */
[----:B------:R-:W-:Y:S01]  /*4060*/  ISETP.GT.U32.AND P5, PT, R7, R4, PT ;  /* 0x000000040700720c */ /* 0x000fe20003fa4070 */
[----:B------:R-:W-:-:S02]  /*4070*/  IMAD.MOV R0, RZ, RZ, -R0 ;  /* 0x000000ffff007224 */ /* 0x000fc400078e0a00 */
[----:B------:R-:W-:Y:S02]  /*4080*/  IMAD.MOV.U32 R11, RZ, RZ, R18 ;  /* 0x000000ffff0b7224 */ /* 0x000fe400078e0012 */
[----:B------:R-:W-:Y:S02]  /*4090*/  IMAD R0, R7, R0, R9 ;  /* 0x0000000007007224 */ /* 0x000fe400078e0209 */
[----:B------:R-:W-:-:S04]  /*40a0*/  IMAD.HI.U32 R6, R8, R10, RZ ;  /* 0x0000000a08067227 */ /* 0x000fc800078e00ff */
[----:B------:R-:W-:Y:S01]  /*40b0*/  @!P3 IMAD.MOV R11, RZ, RZ, -R11 ;  /* 0x000000ffff0bb224 */ /* 0x000fe200078e0a0b */
[C---:B------:R-:W-:Y:S01]  /*40c0*/  ISETP.GT.U32.AND P3, PT, R7.reuse, R2, PT ;  /* 0x000000020700720c */ /* 0x040fe20003f64070 */
[----:B------:R-:W-:Y:S01]  /*40d0*/  @!P5 IMAD.IADD R4, R4, 0x1, -R7 ;  /* 0x000000010404d824 */ /* 0x000fe200078e0a07 */
[C---:B------:R-:W-:Y:S01]  /*40e0*/  ISETP.GT.U32.AND P5, PT, R7.reuse, R0, PT ;  /* 0x000000000700720c */ /* 0x040fe20003fa4070 */
[----:B------:R-:W-:Y:S01]  /*40f0*/  IMAD.MOV R6, RZ, RZ, -R6 ;  /* 0x000000ffff067224 */ /* 0x000fe200078e0a06 */
[----:B------:R0:W-:Y:S01]  /*4100*/  STL [R1+0x710], R11 ;  /* 0x0007100b01007387 */ /* 0x0001e20000100800 */
[----:B------:R-:W-:Y:S02]  /*4110*/  IMAD.MOV.U32 R12, RZ, RZ, R16 ;  /* 0x000000ffff0c7224 */ /* 0x000fe400078e0010 */
[----:B------:R-:W-:Y:S02]  /*4120*/  IMAD R6, R7, R6, R10 ;  /* 0x0000000607067224 */ /* 0x000fe400078e020a */
[----:B------:R-:W-:-:S02]  /*4130*/  IMAD.MOV.U32 R15, RZ, RZ, R4 ;  /* 0x000000ffff0f7224 */ /* 0x000fc400078e0004 */
[----:B------:R-:W-:Y:S02]  /*4140*/  @!P0 IMAD.MOV R12, RZ, RZ, -R12 ;  /* 0x000000ffff0c8224 */ /* 0x000fe400078e0a0c */
[----:B------:R-:W-:Y:S01]  /*4150*/  @!P6 IMAD.MOV R15, RZ, RZ, -R15 ;  /* 0x000000ffff0fe224 */ /* 0x000fe200078e0a0f */
[----:B------:R-:W-:Y:S01]  /*4160*/  ISETP.GT.U32.AND P6, PT, R7, R6, PT ;  /* 0x000000060700720c */ /* 0x000fe20003fc4070 */
[C---:B0-----:R-:W-:Y:S01]  /*4170*/  VIADD R11, R3.reuse, 0x41 ;  /* 0x00000041030b7836 */ /* 0x041fe20000000000 */
[----:B------:R0:W-:Y:S01]  /*4180*/  STL [R1+0x71c], R12 ;  /* 0x00071c0c01007387 */ /* 0x0001e20000100800 */
[----:B------:R-:W-:Y:S02]  /*4190*/  VIADD R9, R3, 0x42 ;  /* 0x0000004203097836 */ /* 0x000fe40000000000 */
[--C-:B------:R-:W-:Y:S01]  /*41a0*/  @!P5 IMAD.IADD R0, R0, 0x1, -R7.reuse ;  /* 0x000000010000d824 */ /* 0x100fe200078e0a07 */
[----:B------:R-:W-:Y:S01]  /*41b0*/  ISETP.GE.AND P0, PT, R11, RZ, PT ;  /* 0x000000ff0b00720c */ /* 0x000fe20003f06270 */
[----:B------:R-:W-:Y:S01]  /*41c0*/  @!P3 IMAD.IADD R2, R2, 0x1, -R7 ;  /* 0x000000010202b824 */ /* 0x000fe200078e0a07 */
[----:B------:R-:W-:Y:S01]  /*41d0*/  IABS R11, R11 ;  /* 0x0000000b000b7213 */ /* 0x000fe20000000000 */
[----:B------:R1:W-:Y:S01]  /*41e0*/  STL [R1+0x764], R15 ;  /* 0x0007640f01007387 */ /* 0x0003e20000100800 */
[----:B------:R-:W-:Y:S01]  /*41f0*/  ISETP.GE.AND P3, PT, R9, RZ, PT ;  /* 0x000000ff0900720c */ /* 0x000fe20003f66270 */
[----:B------:R-:W-:Y:S01]  /*4200*/  IMAD.MOV.U32 R14, RZ, RZ, R2 ;  /* 0x000000ffff0e7224 */ /* 0x000fe200078e0002 */
[----:B0-----:R-:W-:Y:S01]  /*4210*/  IABS R12, R9 ;  /* 0x00000009000c7213 */ /* 0x001fe20000000000 */
[----:B------:R-:W-:Y:S01]  /*4220*/  IMAD.MOV.U32 R10, RZ, RZ, R11 ;  /* 0x000000ffff0a7224 */ /* 0x000fe200078e000b */
[----:B------:R-:W-:Y:S01]  /*4230*/  ISETP.GT.U32.AND P5, PT, R7, R0, PT ;  /* 0x000000000700720c */ /* 0x000fe20003fa4070 */
[----:B------:R-:W-:Y:S01]  /*4240*/  @!P2 IMAD.MOV R14, RZ, RZ, -R14 ;  /* 0x000000ffff0ea224 */ /* 0x000fe200078e0a0e */
[----:B------:R-:W-:Y:S01]  /*4250*/  ISETP.GE.AND P2, PT, R13, RZ, PT ;  /* 0x000000ff0d00720c */ /* 0x000fe20003f46270 */
[----:B------:R-:W-:Y:S01]  /*4260*/  IMAD.HI.U32 R9, R8, R10, RZ ;  /* 0x0000000a08097227 */ /* 0x000fe200078e00ff */
[----:B------:R-:W-:-:S02]  /*4270*/  IABS R13, R13 ;  /* 0x0000000d000d7213 */ /* 0x000fc40000000000 */
[----:B------:R0:W-:Y:S01]  /*4280*/  STL [R1+0x788], R14 ;  /* 0x0007880e01007387 */ /* 0x0001e20000100800 */
[----:B------:R-:W-:Y:S02]  /*4290*/  VIADD R11, R3, 0x44 ;  /* 0x00000044030b7836 */ /* 0x000fe40000000000 */
[----:B------:R-:W-:Y:S02]  /*42a0*/  IMAD.MOV R9, RZ, RZ, -R9 ;  /* 0x000000ffff097224 */ /* 0x000fe400078e0a09 */
[----:B------:R-:W-:Y:S01]  /*42b0*/  @!P6 IMAD.IADD R6, R6, 0x1, -R7 ;  /* 0x000000010606e824 */ /* 0x000fe200078e0a07 */
[----:B-1----:R-:W-:Y:S01]  /*42c0*/  IABS R15, R11 ;  /* 0x0000000b000f7213 */ /* 0x002fe20000000000 */
[----:B------:R-:W-:-:S03]  /*42d0*/  IMAD.HI.U32 R2, R8, R12, RZ ;  /* 0x0000000c08027227 */ /* 0x000fc600078e00ff */
[C---:B------:R-:W-:Y:S01]  /*42e0*/  ISETP.GT.U32.AND P6, PT, R7.reuse, R6, PT ;  /* 0x000000060700720c */ /* 0x040fe20003fc4070 */
[----:B------:R-:W-:Y:S02]  /*42f0*/  IMAD R4, R7, R9, R10 ;  /* 0x0000000907047224 */ /* 0x000fe400078e020a */
[----:B------:R-:W-:Y:S02]  /*4300*/  IMAD.MOV R2, RZ, RZ, -R2 ;  /* 0x000000ffff027224 */ /* 0x000fe400078e0a02 */
[----:B------:R-:W-:-:S04]  /*4310*/  IMAD.HI.U32 R9, R8, R13, RZ ;  /* 0x0000000d08097227 */ /* 0x000fc800078e00ff */
[----:B------:R-:W-:Y:S01]  /*4320*/  @!P5 IMAD.IADD R0, R0, 0x1, -R7 ;  /* 0x000000010000d824 */ /* 0x000fe200078e0a07 */
[C---:B------:R-:W-:Y:S01]  /*4330*/  ISETP.GT.U32.AND P5, PT, R7.reuse, R4, PT ;  /* 0x000000040700720c */ /* 0x040fe20003fa4070 */
[----:B------:R-:W-:Y:S02]  /*4340*/  IMAD R2, R7, R2, R12 ;  /* 0x0000000207027224 */ /* 0x000fe400078e020c */
[----:B------:R-:W-:-:S04]  /*4350*/  IMAD.HI.U32 R10, R8, R15, RZ ;  /* 0x0000000f080a7227 */ /* 0x000fc800078e00ff */
[----:B------:R-:W-:Y:S02]  /*4360*/  IMAD.MOV R12, RZ, RZ, -R9 ;  /* 0x000000ffff0c7224 */ /* 0x000fe400078e0a09 */
[----:B------:R-:W-:Y:S02]  /*4370*/  IMAD.MOV R10, RZ, RZ, -R10 ;  /* 0x000000ffff0a7224 */ /* 0x000fe400078e0a0a */
[----:B------:R-:W-:Y:S02]  /*4380*/  IMAD R12, R7, R12, R13 ;  /* 0x0000000c070c7224 */ /* 0x000fe400078e020d */
[----:B0-----:R-:W-:Y:S02]  /*4390*/  VIADD R14, R3, 0x45 ;  /* 0x00000045030e7836 */ /* 0x001fe40000000000 */
[----:B------:R-:W-:Y:S02]  /*43a0*/  IMAD.MOV.U32 R17, RZ, RZ, R0 ;  /* 0x000000ffff117224 */ /* 0x000fe400078e0000 */
[C---:B------:R-:W-:Y:S01]  /*43b0*/  IMAD R10, R7.reuse, R10, R15 ;  /* 0x0000000a070a7224 */ /* 0x040fe200078e020f */
[----:B------:R-:W-:Y:S01]  /*43c0*/  IABS R16, R14 ;  /* 0x0000000e00107213 */ /* 0x000fe20000000000 */
[----:B------:R-:W-:Y:S01]  /*43d0*/  @!P6 IMAD.IADD R6, R6, 0x1, -R7 ;  /* 0x000000010606e824 */ /* 0x000fe200078e0a07 */
[C---:B------:R-:W-:Y:S01]  /*43e0*/  ISETP.GT.U32.AND P6, PT, R7.reuse, R12, PT ;  /* 0x0000000c0700720c */ /* 0x040fe20003fc4070 */
[----:B------:R-:W-:Y:S01]  /*43f0*/  @!P4 IMAD.MOV R17, RZ, RZ, -R17 ;  /* 0x000000ffff11c224 */ /* 0x000fe200078e0a11 */
[C---:B------:R-:W-:Y:S01]  /*4400*/  ISETP.GT.U32.AND P4, PT, R7.reuse, R2, PT ;  /* 0x000000020700720c */ /* 0x040fe20003f84070 */
[----:B------:R-:W-:Y:S01]  /*4410*/  @!P5 IMAD.IADD R4, R4, 0x1, -R7 ;  /* 0x000000010404d824 */ /* 0x000fe200078e0a07 */
[----:B------:R-:W-:Y:S01]  /*4420*/  ISETP.GT.U32.AND P5, PT, R7, R10, PT ;  /* 0x0000000a0700720c */ /* 0x000fe20003fa4070 */
[----:B------:R-:W-:Y:S01]  /*4430*/  IMAD.MOV.U32 R9, RZ, RZ, R16 ;  /* 0x000000ffff097224 */ /* 0x000fe200078e0010 */
[----:B------:R0:W-:Y:S01]  /*4440*/  STL [R1+0x7a0], R17 ;  /* 0x0007a01101007387 */ /* 0x0001e20000100800 */
[----:B------:R-:W-:-:S02]  /*4450*/  IMAD.MOV.U32 R19, RZ, RZ, R6 ;  /* 0x000000ffff137224 */ /* 0x000fc400078e0006 */
[----:B------:R-:W-:-:S04]  /*4460*/  IMAD.HI.U32 R0, R8, R9, RZ ;  /* 0x0000000908007227 */ /* 0x000fc800078e00ff */
[--C-:B------:R-:W-:Y:S02]  /*4470*/  @!P6 IMAD.IADD R12, R12, 0x1, -R7.reuse ;  /* 0x000000010c0ce824 */ /* 0x100fe400078e0a07 */
[----:B------:R-:W-:Y:S02]  /*4480*/  IMAD.MOV R0, RZ, RZ, -R0 ;  /* 0x000000ffff007224 */ /* 0x000fe400078e0a00 */
[----:B0-----:R-:W-:Y:S02]  /*4490*/  VIADD R17, R3, 0x46 ;  /* 0x0000004603117836 */ /* 0x001fe40000000000 */
[----:B------:R-:W-:Y:S01]  /*44a0*/  @!P5 IMAD.IADD R10, R10, 0x1, -R7 ;  /* 0x000000010a0ad824 */ /* 0x000fe200078e0a07 */
[C---:B------:R-:W-:Y:S01]  /*44b0*/  ISETP.GT.U32.AND P5, PT, R7.reuse, R12, PT ;  /* 0x0000000c0700720c */ /* 0x040fe20003fa4070 */
[C---:B------:R-:W-:Y:S01]  /*44c0*/  IMAD R0, R7.reuse, R0, R9 ;  /* 0x0000000007007224 */ /* 0x040fe200078e0209 */
[----:B------:R-:W-:Y:S01]  /*44d0*/  IABS R20, R17 ;  /* 0x0000001100147213 */ /* 0x000fe20000000000 */
[----:B------:R-:W-:Y:S01]  /*44e0*/  @!P4 IMAD.IADD R2, R2, 0x1, -R7 ;  /* 0x000000010202c824 */ /* 0x000fe200078e0a07 */
[----:B------:R-:W-:Y:S01]  /*44f0*/  ISETP.GT.U32.AND P4, PT, R7, R4, PT ;  /* 0x000000040700720c */ /* 0x000fe20003f84070 */
[----:B------:R-:W-:-:S02]  /*4500*/  VIADD R16, R3, 0x47 ;  /* 0x0000004703107836 */ /* 0x000fc40000000000 */
[----:B------:R-:W-:Y:S01]  /*4510*/  IMAD.HI.U32 R9, R8, R20, RZ ;  /* 0x0000001408097227 */ /* 0x000fe200078e00ff */
[C---:B------:R-:W-:Y:S02]  /*4520*/  ISETP.GT.U32.AND P6, PT, R7.reuse, R2, PT ;  /* 0x000000020700720c */ /* 0x040fe40003fc4070 */
[----:B------:R-:W-:Y:S01]  /*4530*/  IABS R15, R16 ;  /* 0x00000010000f7213 */ /* 0x000fe20000000000 */
[----:B------:R-:W-:Y:S02]  /*4540*/  IMAD.MOV R9, RZ, RZ, -R9 ;  /* 0x000000ffff097224 */ /* 0x000fe400078e0a09 */
[----:B------:R-:W-:Y:S01]  /*4550*/  @!P1 IMAD.MOV R19, RZ, RZ, -R19 ;  /* 0x000000ffff139224 */ /* 0x000fe200078e0a13 */
[C---:B------:R-:W-:Y:S01]  /*4560*/  ISETP.GT.U32.AND P1, PT, R7.reuse, R10, PT ;  /* 0x0000000a0700720c */ /* 0x040fe20003f24070 */
[C---:B------:R-:W-:Y:S02]  /*4570*/  IMAD R20, R7.reuse, R9, R20 ;  /* 0x0000000907147224 */ /* 0x040fe400078e0214 */
[--C-:B------:R-:W-:Y:S01]  /*4580*/  @!P5 IMAD.IADD R12, R12, 0x1, -R7.reuse ;  /* 0x000000010c0cd824 */ /* 0x100fe200078e0a07 */
[----:B------:R0:W-:Y:S01]  /*4590*/  STL [R1+0xac], R19 ;  /* 0x0000ac1301007387 */ /* 0x0001e20000100800 */
[----:B------:R-:W-:Y:S01]  /*45a0*/  @!P4 IMAD.IADD R4, R4, 0x1, -R7 ;  /* 0x000000010404c824 */ /* 0x000fe200078e0a07 */
[C---:B------:R-:W-:Y:S01]  /*45b0*/  ISETP.GT.U32.AND P5, PT, R7.reuse, R20, PT ;  /* 0x000000140700720c */ /* 0x040fe20003fa4070 */
[----:B------:R-:W-:Y:S01]  /*45c0*/  IMAD.MOV.U32 R6, RZ, RZ, R15 ;  /* 0x000000ffff067224 */ /* 0x000fe200078e000f */
[----:B------:R-:W-:Y:S01]  /*45d0*/  ISETP.GT.U32.AND P4, PT, R7, R0, PT ;  /* 0x000000000700720c */ /* 0x000fe20003f84070 */
[----:B------:R-:W-:-:S02]  /*45e0*/  VIADD R15, R3, 0x49 ;  /* 0x00000049030f7836 */ /* 0x000fc40000000000 */
[----:B------:R-:W-:Y:S02]  /*45f0*/  VIADD R13, R3, 0x48 ;  /* 0x00000048030d7836 */ /* 0x000fe40000000000 */
[----:B------:R-:W-:Y:S01]  /*4600*/  @!P1 IMAD.IADD R10, R10, 0x1, -R7 ;  /* 0x000000010a0a9824 */ /* 0x000fe200078e0a07 */
[----:B------:R-:W-:Y:S01]  /*4610*/  ISETP.GE.AND P1, PT, R14, RZ, PT ;  /* 0x000000ff0e00720c */ /* 0x000fe20003f26270 */
[----:B------:R-:W-:Y:S01]  /*4620*/  IMAD.MOV.U32 R21, RZ, RZ, R4 ;  /* 0x000000ffff157224 */ /* 0x000fe200078e0004 */
[----:B------:R-:W-:Y:S01]  /*4630*/  IABS R14, R15 ;  /* 0x0000000f000e7213 */ /* 0x000fe20000000000 */
[----:B------:R-:W-:Y:S01]  /*4640*/  IMAD.HI.U32 R9, R8, R6, RZ ;  /* 0x0000000608097227 */ /* 0x000fe200078e00ff */
[----:B------:R-:W-:-:S03]  /*4650*/  IABS R18, R13 ;  /* 0x0000000d00127213 */ /* 0x000fc60000000000 */
[--C-:B------:R-:W-:Y:S02]  /*4660*/  @!P5 IMAD.IADD R20, R20, 0x1, -R7.reuse ;  /* 0x000000011414d824 */ /* 0x100fe400078e0a07 */
[----:B------:R-:W-:Y:S01]  /*4670*/  @!P4 IMAD.IADD R0, R0, 0x1, -R7 ;  /* 0x000000010000c824 */ /* 0x000fe200078e0a07 */
[----:B------:R-:W-:Y:S01]  /*4680*/  ISETP.GE.AND P4, PT, R17, RZ, PT ;  /* 0x000000ff1100720c */ /* 0x000fe20003f86270 */
[----:B------:R-:W-:Y:S01]  /*4690*/  IMAD.HI.U32 R4, R8, R14, RZ ;  /* 0x0000000e08047227 */ /* 0x000fe200078e00ff */
[----:B------:R-:W-:-:S03]  /*46a0*/  ISETP.GT.U32.AND P5, PT, R7, R20, PT ;  /* 0x000000140700720c */ /* 0x000fc60003fa4070 */
[----:B------:R-:W-:Y:S01]  /*46b0*/  @!P0 IMAD.MOV R21, RZ, RZ, -R21 ;  /* 0x000000ffff158224 */ /* 0x000fe200078e0a15 */
[----:B------:R-:W-:Y:S01]  /*46c0*/  ISETP.GT.U32.AND P0, PT, R7, R0, PT ;  /* 0x000000000700720c */ /* 0x000fe20003f04070 */
[----:B------:R-:W-:Y:S02]  /*46d0*/  IMAD.MOV R4, RZ, RZ, -R4 ;  /* 0x000000ffff047224 */ /* 0x000fe400078e0a04 */
[----:B------:R-:W-:Y:S01]  /*46e0*/  @!P6 IMAD.IADD R2, R2, 0x1, -R7 ;  /* 0x000000010202e824 */ /* 0x000fe200078e0a07 */
[----:B------:R-:W-:Y:S01]  /*46f0*/  ISETP.GE.AND P6, PT, R11, RZ, PT ;  /* 0x000000ff0b00720c */ /* 0x000fe20003fc6270 */
[----:B------:R-:W-:Y:S01]  /*4700*/  IMAD.MOV R9, RZ, RZ, -R9 ;  /* 0x000000ffff097224 */ /* 0x000fe200078e0a09 */
[----:B------:R-:W-:Y:S01]  /*4710*/  STL [R1+0xb0], R21 ;  /* 0x0000b01501007387 */ /* 0x000fe20000100800 */
[----:B------:R-:W-:-:S04]  /*4720*/  IMAD.HI.U32 R11, R8, R18, RZ ;  /* 0x00000012080b7227 */ /* 0x000fc800078e00ff */
[C---:B------:R-:W-:Y:S02]  /*4730*/  IMAD R14, R7.reuse, R4, R14 ;  /* 0x00000004070e7224 */ /* 0x040fe400078e020e */
[C---:B------:R-:W-:Y:S02]  /*4740*/  IMAD R6, R7.reuse, R9, R6 ;  /* 0x0000000907067224 */ /* 0x040fe400078e0206 */
[----:B0-----:R-:W-:Y:S02]  /*4750*/  IMAD.MOV.U32 R19, RZ, RZ, R2 ;  /* 0x000000ffff137224 */ /* 0x001fe400078e0002 */
[----:B------:R-:W-:Y:S02]  /*4760*/  IMAD.MOV R11, RZ, RZ, -R11 ;  /* 0x000000ffff0b7224 */ /* 0x000fe400078e0a0b */
[----:B------:R-:W-:Y:S02]  /*4770*/  IMAD.MOV.U32 R9, RZ, RZ, R12 ;  /* 0x000000ffff097224 */ /* 0x000fe400078e000c */
[----:B------:R-:W-:Y:S01]  /*4780*/  @!P5 IMAD.IADD R20, R20, 0x1, -R7 ;  /* 0x000000011414d824 */ /* 0x000fe200078e0a07 */
[C---:B------:R-:W-:Y:S01]  /*4790*/  ISETP.GT.U32.AND P5, PT, R7.reuse, R14, PT ;  /* 0x0000000e0700720c */ /* 0x040fe20003fa4070 */
[----:B------:R-:W-:Y:S01]  /*47a0*/  @!P3 IMAD.MOV R19, RZ, RZ, -R19 ;  /* 0x000000ffff13b224 */ /* 0x000fe200078e0a13 */
[C---:B------:R-:W-:Y:S01]  /*47b0*/  ISETP.GT.U32.AND P3, PT, R7.reuse, R6, PT ;  /* 0x000000060700720c */ /* 0x040fe20003f64070 */
[----:B------:R-:W-:-:S02]  /*47c0*/  IMAD R18, R7, R11, R18 ;  /* 0x0000000b07127224 */ /* 0x000fc400078e0212 */
[----:B------:R-:W-:Y:S01]  /*47d0*/  @!P2 IMAD.MOV R9, RZ, RZ, -R9 ;  /* 0x000000ffff09a224 */ /* 0x000fe200078e0a09 */
[----:B------:R-:W-:Y:S01]  /*47e0*/  STL [R1+0x7e8], R19 ;  /* 0x0007e81301007387 */ /* 0x000fe20000100800 */
[----:B------:R-:W-:Y:S01]  /*47f0*/  VIADD R11, R3, 0x4a ;  /* 0x0000004a030b7836 */ /* 0x000fe20000000000 */
[----:B------:R-:W-:Y:S01]  /*4800*/  ISETP.GE.AND P2, PT, R16, RZ, PT ;  /* 0x000000ff1000720c */ /* 0x000fe20003f46270 */
[----:B------:R-:W-:Y:S01]  /*4810*/  IMAD.MOV.U32 R2, RZ, RZ, R10 ;  /* 0x000000ffff027224 */ /* 0x000fe200078e000a */
[----:B------:R0:W-:Y:S01]  /*4820*/  STL [R1+0x7ec], R9 ;  /* 0x0007ec0901007387 */ /* 0x0001e20000100800 */
[--C-:B------:R-:W-:Y:S01]  /*4830*/  @!P0 IMAD.IADD R0, R0, 0x1, -R7.reuse ;  /* 0x0000000100008824 */ /* 0x100fe200078e0a07 */
[----:B------:R-:W-:Y:S01]  /*4840*/  IABS R4, R11 ;  /* 0x0000000b00047213 */ /* 0x000fe20000000000 */
[----:B------:R-:W-:Y:S01]  /*4850*/  @!P6 IMAD.MOV R2, RZ, RZ, -R2 ;  /* 0x000000ffff02e224 */ /* 0x000fe200078e0a02 */
[----:B------:R-:W-:Y:S01]  /*4860*/  ISETP.GT.U32.AND P6, PT, R7, R18, PT ;  /* 0x000000120700720c */ /* 0x000fe20003fc4070 */
[----:B------:R-:W-:Y:S01]  /*4870*/  IMAD.MOV.U32 R10, RZ, RZ, R0 ;  /* 0x000000ffff0a7224 */ /* 0x000fe200078e0000 */
[----:B------:R-:W-:Y:S01]  /*4880*/  ISETP.GE.AND P0, PT, R13, RZ, PT ;  /* 0x000000ff0d00720c */ /* 0x000fe20003f06270 */
[----:B------:R-:W-:Y:S01]  /*4890*/  @!P5 IMAD.IADD R14, R14, 0x1, -R7 ;  /* 0x000000010e0ed824 */ /* 0x000fe200078e0a07 */
[----:B------:R1:W-:Y:S01]  /*48a0*/  STL [R1+0x7f0], R2 ;  /* 0x0007f00201007387 */ /* 0x0003e20000100800 */
[----:B------:R-:W-:-:S02]  /*48b0*/  @!P1 IMAD.MOV R10, RZ, RZ, -R10 ;  /* 0x000000ffff0a9224 */ /* 0x000fc400078e0a0a */
[----:B0-----:R-:W-:Y:S01]  /*48c0*/  VIADD R9, R3, 0x4b ;  /* 0x0000004b03097836 */ /* 0x001fe20000000000 */
[----:B------:R-:W-:Y:S01]  /*48d0*/  ISETP.GT.U32.AND P5, PT, R7, R14, PT ;  /* 0x0000000e0700720c */ /* 0x000fe20003fa4070 */
[----:B------:R-:W-:Y:S01]  /*48e0*/  @!P3 IMAD.IADD R6, R6, 0x1, -R7 ;  /* 0x000000010606b824 */ /* 0x000fe200078e0a07 */
[----:B------:R0:W-:Y:S01]  /*48f0*/  STL [R1+0x804], R10 ;  /* 0x0008040a01007387 */ /* 0x0001e20000100800 */
[----:B------:R-:W-:Y:S01]  /*4900*/  ISETP.GE.AND P3, PT, R15, RZ, PT ;  /* 0x000000ff0f00720c */ /* 0x000fe20003f66270 */
[----:B------:R-:W-:Y:S01]  /*4910*/  VIADD R15, R3, 0x4c ;  /* 0x0000004c030f7836 */ /* 0x000fe20000000000 */
[----:B------:R-:W-:Y:S01]  /*4920*/  IABS R0, R9 ;  /* 0x0000000900007213 */ /* 0x000fe20000000000 */
[----:B-1----:R-:W-:-:S03]  /*4930*/  IMAD.HI.U32 R2, R8, R4, RZ ;  /* 0x0000000408027227 */ /* 0x002fc600078e00ff */
[----:B------:R-:W-:Y:S01]  /*4940*/  IABS R16, R15 ;  /* 0x0000000f00107213 */ /* 0x000fe20000000000 */
[----:B------:R-:W-:Y:S01]  /*4950*/  @!P6 IMAD.IADD R18, R18, 0x1, -R7 ;  /* 0x000000011212e824 */ /* 0x000fe200078e0a07 */
[C---:B------:R-:W-:Y:S01]  /*4960*/  ISETP.GT.U32.AND P6, PT, R7.reuse, R6, PT ;  /* 0x000000060700720c */ /* 0x040fe20003fc4070 */
[----:B0-----:R-:W-:Y:S02]  /*4970*/  IMAD.MOV R10, RZ, RZ, -R2 ;  /* 0x000000ffff0a7224 */ /* 0x001fe400078e0a02 */
[----:B------:R-:W-:Y:S01]  /*4980*/  IMAD.HI.U32 R2, R8, R0, RZ ;  /* 0x0000000008027227 */ /* 0x000fe200078e00ff */
[----:B------:R-:W-:-:S03]  /*4990*/  ISETP.GT.U32.AND P1, PT, R7, R18, PT ;  /* 0x000000120700720c */ /* 0x000fc60003f24070 */
[C---:B------:R-:W-:Y:S02]  /*49a0*/  IMAD R4, R7.reuse, R10, R4 ;  /* 0x0000000a07047224 */ /* 0x040fe400078e0204 */
[----:B------:R-:W-:Y:S02]  /*49b0*/  IMAD.MOV R10, RZ, RZ, -R2 ;  /* 0x000000ffff0a7224 */ /* 0x000fe400078e0a02 */
[----:B------:R-:W-:Y:S02]  /*49c0*/  @!P5 IMAD.IADD R14, R14, 0x1, -R7 ;  /* 0x000000010e0ed824 */ /* 0x000fe400078e0a07 */
[----:B------:R-:W-:Y:S02]  /*49d0*/  IMAD R0, R7, R10, R0 ;  /* 0x0000000a07007224 */ /* 0x000fe400078e0200 */
[C---:B------:R-:W-:Y:S02]  /*49e0*/  VIADD R12, R3.reuse, 0x4d ;  /* 0x0000004d030c7836 */ /* 0x040fe40000000000 */
[----:B------:R-:W-:Y:S01]  /*49f0*/  VIADD R10, R3, 0x4e ;  /* 0x0000004e030a7836 */ /* 0x000fe20000000000 */
[----:B------:R-:W-:Y:S01]  /*4a00*/  ISETP.GT.U32.AND P5, PT, R7, R0, PT ;  /* 0x000000000700720c */ /* 0x000fe20003fa4070 */
[----:B------:R-:W-:Y:S01]  /*4a10*/  IMAD.HI.U32 R17, R8, R16, RZ ;  /* 0x0000001008117227 */ /* 0x000fe200078e00ff */
[----:B------:R-:W-:-:S03]  /*4a20*/  IABS R13, R12 ;  /* 0x0000000c000d7213 */ /* 0x000fc60000000000 */
[----:B------:R-:W-:Y:S01]  /*4a30*/  @!P6 IMAD.IADD R6, R6, 0x1, -R7 ;  /* 0x000000010606e824 */ /* 0x000fe200078e0a07 */
[----:B------:R-:W-:Y:S01]  /*4a40*/  ISETP.GT.U32.AND P6, PT, R7, R4, PT ;  /* 0x000000040700720c */ /* 0x000fe20003fc4070 */
[----:B------:R-:W-:Y:S01]  /*4a50*/  IMAD.MOV.U32 R2, RZ, RZ, R13 ;  /* 0x000000ffff027224 */ /* 0x000fe200078e000d */
[----:B------:R-:W-:Y:S01]  /*4a60*/  IABS R13, R10 ;  /* 0x0000000a000d7213 */ /* 0x000fe20000000000 */
[----:B------:R-:W-:Y:S02]  /*4a70*/  IMAD.MOV R17, RZ, RZ, -R17 ;  /* 0x000000ffff117224 */ /* 0x000fe400078e0a11 */
[--C-:B------:R-:W-:Y:S01]  /*4a80*/  @!P1 IMAD.IADD R18, R18, 0x1, -R7.reuse ;  /* 0x0000000112129824 */ /* 0x100fe200078e0a07 */
[----:B------:R-:W-:Y:S01]  /*4a90*/  ISETP.GE.AND P1, PT, R11, RZ, PT ;  /* 0x000000ff0b00720c */ /* 0x000fe20003f26270 */
[----:B------:R-:W-:Y:S02]  /*4aa0*/  @!P5 IMAD.IADD R0, R0, 0x1, -R7 ;  /* 0x000000010000d824 */ /* 0x000fe400078e0a07 */
[----:B------:R-:W-:-:S02]  /*4ab0*/  IMAD R16, R7, R17, R16 ;  /* 0x0000001107107224 */ /* 0x000fc400078e0210 */
[----:B------:R-:W-:Y:S01]  /*4ac0*/  IMAD.HI.U32 R17, R8, R13, RZ ;  /* 0x0000000d08117227 */ /* 0x000fe200078e00ff */
[----:B------:R-:W-:-:S03]  /*4ad0*/  ISETP.GT.U32.AND P5, PT, R7, R0, PT ;  /* 0x000000000700720c */ /* 0x000fc60003fa4070 */
[----:B------:R-:W-:-:S04]  /*4ae0*/  IMAD.HI.U32 R11, R8, R2, RZ ;  /* 0x00000002080b7227 */ /* 0x000fc800078e00ff */
[----:B------:R-:W-:Y:S02]  /*4af0*/  IMAD.MOV.U32 R19, RZ, RZ, R6 ;  /* 0x000000ffff137224 */ /* 0x000fe400078e0006 */
[----:B------:R-:W-:Y:S02]  /*4b00*/  IMAD.MOV R6, RZ, RZ, -R17 ;  /* 0x000000ffff067224 */ /* 0x000fe400078e0a11 */
[----:B------:R-:W-:Y:S02]  /*4b10*/  IMAD.MOV R11, RZ, RZ, -R11 ;  /* 0x000000ffff0b7224 */ /* 0x000fe400078e0a0b */
[----:B------:R-:W-:Y:S01]  /*4b20*/  @!P6 IMAD.IADD R4, R4, 0x1, -R7 ;  /* 0x000000010404e824 */ /* 0x000fe200078e0a07 */
[----:B------:R-:W-:Y:S01]  /*4b30*/  ISETP.GE.AND P6, PT, R9, RZ, PT ;  /* 0x000000ff0900720c */ /* 0x000fe20003fc6270 */
[C---:B------:R-:W-:Y:S02]  /*4b40*/  IMAD R13, R7.reuse, R6, R13 ;  /* 0x00000006070d7224 */ /* 0x040fe400078e020d */
[----:B------:R-:W-:-:S02]  /*4b50*/  IMAD R2, R7, R11, R2 ;  /* 0x0000000b07027224 */ /* 0x000fc400078e0202 */
[----:B------:R-:W-:Y:S01]  /*4b60*/  @!P2 IMAD.MOV R19, RZ, RZ, -R19 ;  /* 0x000000ffff13a224 */ /* 0x000fe200078e0a13 */
[C---:B------:R-:W-:Y:S01]  /*4b70*/  ISETP.GT.U32.AND P2, PT, R7.reuse, R16, PT ;  /* 0x000000100700720c */ /* 0x040fe20003f44070 */
[----:B------:R-:W-:Y:S01]  /*4b80*/  @!P4 IMAD.MOV R20, RZ, RZ, -R20 ;  /* 0x000000ffff14c224 */ /* 0x000fe200078e0a14 */
[C---:B------:R-:W-:Y:S01]  /*4b90*/  ISETP.GT.U32.AND P4, PT, R7.reuse, R4, PT ;  /* 0x000000040700720c */ /* 0x040fe20003f84070 */
[--C-:B------:R-:W-:Y:S01]  /*4ba0*/  @!P5 IMAD.IADD R0, R0, 0x1, -R7.reuse ;  /* 0x000000010000d824 */ /* 0x100fe200078e0a07 */
[C---:B------:R-:W-:Y:S01]  /*4bb0*/  ISETP.GT.U32.AND P5, PT, R7.reuse, R13, PT ;  /* 0x0000000d0700720c */ /* 0x040fe20003fa4070 */
[----:B------:R-:W-:Y:S01]  /*4bc0*/  @!P3 IMAD.MOV R14, RZ, RZ, -R14 ;  /* 0x000000ffff0eb224 */ /* 0x000fe200078e0a0e */
[----:B------:R-:W-:Y:S01]  /*4bd0*/  ISETP.GT.U32.AND P3, PT, R7, R2, PT ;  /* 0x000000020700720c */ /* 0x000fe20003f64070 */
[----:B------:R-:W-:Y:S01]  /*4be0*/  VIADD R9, R3, 0x4f ;  /* 0x0000004f03097836 */ /* 0x000fe20000000000 */
[----:B------:R-:W-:Y:S01]  /*4bf0*/  STL [R1+0x808], R20 ;  /* 0x0008081401007387 */ /* 0x000fe20000100800 */
[----:B------:R-:W-:Y:S01]  /*4c00*/  @!P0 IMAD.MOV R18, RZ, RZ, -R18 ;  /* 0x000000ffff128224 */ /* 0x000fe200078e0a12 */
[----:B------:R-:W-:Y:S01]  /*4c10*/  ISETP.GE.AND P0, PT, R15, RZ, PT ;  /* 0x000000ff0f00720c */ /* 0x000fe20003f06270 */
[----:B------:R-:W-:Y:S01]  /*4c20*/  VIADD R6, R3, 0x50 ;  /* 0x0000005003067836 */ /* 0x000fe20000000000 */
[----:B------:R-:W-:Y:S01]  /*4c30*/  STL [R1+0x80c], R19 ;  /* 0x00080c1301007387 */ /* 0x000fe20000100800 */
[--C-:B------:R-:W-:Y:S01]  /*4c40*/  @!P2 IMAD.IADD R16, R16, 0x1, -R7.reuse ;  /* 0x000000011010a824 */ /* 0x100fe200078e0a07 */
[----:B------:R-:W-:Y:S01]  /*4c50*/  IABS R11, R9 ;  /* 0x00000009000b7213 */ /* 0x000fe20000000000 */
[--C-:B------:R-:W-:Y:S01]  /*4c60*/  @!P4 IMAD.IADD R4, R4, 0x1, -R7.reuse ;  /* 0x000000010404c824 */ /* 0x100fe200078e0a07 */
[----:B------:R-:W-:Y:S01]  /*4c70*/  STL [R1+0xb8], R18 ;  /* 0x0000b81201007387 */ /* 0x000fe20000100800 */
[--C-:B------:R-:W-:Y:S01]  /*4c80*/  @!P5 IMAD.IADD R13, R13, 0x1, -R7.reuse ;  /* 0x000000010d0dd824 */ /* 0x100fe200078e0a07 */
[----:B------:R-:W-:Y:S01]  /*4c90*/  ISETP.GE.AND P4, PT, R12, RZ, PT ;  /* 0x000000ff0c00720c */ /* 0x000fe20003f86270 */
[----:B------:R-:W-:Y:S01]  /*4ca0*/  @!P3 IMAD.IADD R2, R2, 0x1, -R7 ;  /* 0x000000010202b824 */ /* 0x000fe200078e0a07 */
[----:B------:R0:W-:Y:S01]  /*4cb0*/  STL [R1+0xbc], R14 ;  /* 0x0000bc0e01007387 */ /* 0x0001e20000100800 */
[C---:B------:R-:W-:Y:S01]  /*4cc0*/  ISETP.GT.U32.AND P3, PT, R7.reuse, R16, PT ;  /* 0x000000100700720c */ /* 0x040fe20003f64070 */
[----:B------:R-:W-:Y:S01]  /*4cd0*/  IMAD.HI.U32 R12, R8, R11, RZ ;  /* 0x0000000b080c7227 */ /* 0x000fe200078e00ff */
[----:B------:R-:W-:-:S02]  /*4ce0*/  ISETP.GT.U32.AND P5, PT, R7, R13, PT ;  /* 0x0000000d0700720c */ /* 0x000fc40003fa4070 */
[----:B------:R-:W-:Y:S01]  /*4cf0*/  ISETP.GE.AND P2, PT, R10, RZ, PT ;  /* 0x000000ff0a00720c */ /* 0x000fe20003f46270 */
[----:B------:R-:W-:Y:S02]  /*4d00*/  IMAD.MOV.U32 R15, RZ, RZ, R4 ;  /* 0x000000ffff0f7224 */ /* 0x000fe400078e0004 */
[----:B------:R-:W-:Y:S01]  /*4d10*/  IMAD.MOV.U32 R4, RZ, RZ, R0 ;  /* 0x000000ffff047224 */ /* 0x000fe200078e0000 */
[----:B0-----:R-:W-:Y:S01]  /*4d20*/  IABS R14, R6 ;  /* 0x00000006000e7213 */ /* 0x001fe20000000000 */
[----:B------:R-:W-:Y:S02]  /*4d30*/  IMAD.MOV R12, RZ, RZ, -R12 ;  /* 0x000000ffff0c7224 */ /* 0x000fe400078e0a0c */
[----:B------:R-:W-:Y:S01]  /*4d40*/  @!P1 IMAD.MOV R15, RZ, RZ, -R15 ;  /* 0x000000ffff0f9224 */ /* 0x000fe200078e0a0f */
[----:B------:R-:W-:Y:S01]  /*4d50*/  ISETP.GT.U32.AND P1, PT, R7, R2, PT ;  /* 0x000000020700720c */ /* 0x000fe20003f24070 */
[----:B------:R-:W-:-:S03]  /*4d60*/  IMAD.HI.U32 R0, R8, R14, RZ ;  /* 0x0000000e08007227 */ /* 0x000fc600078e00ff */
[----:B------:R0:W-:Y:S01]  /*4d70*/  STL [R1+0x814], R15 ;  /* 0x0008140f01007387 */ /* 0x0001e20000100800 */
[----:B------:R-:W-:Y:S02]  /*4d80*/  IMAD.MOV R0, RZ, RZ, -R0 ;  /* 0x000000ffff007224 */ /* 0x000fe400078e0a00 */
[C---:B------:R-:W-:Y:S02]  /*4d90*/  IMAD R11, R7.reuse, R12, R11 ;  /* 0x0000000c070b7224 */ /* 0x040fe400078e020b */
[C---:B------:R-:W-:Y:S02]  /*4da0*/  IMAD R14, R7.reuse, R0, R14 ;  /* 0x00000000070e7224 */ /* 0x040fe400078e020e */
[--C-:B------:R-:W-:Y:S01]  /*4db0*/  @!P3 IMAD.IADD R16, R16, 0x1, -R7.reuse ;  /* 0x000000011010b824 */ /* 0x100fe200078e0a07 */
[----:B------:R-:W-:Y:S01]  /*4dc0*/  ISETP.GT.U32.AND P3, PT, R7, R11, PT ;  /* 0x0000000b0700720c */ /* 0x000fe20003f64070 */
[----:B------:R-:W-:Y:S01]  /*4dd0*/  @!P5 IMAD.IADD R13, R13, 0x1, -R7 ;  /* 0x000000010d0dd824 */ /* 0x000fe200078e0a07 */
[----:B------:R-:W-:Y:S01]  /*4de0*/  ISETP.GT.U32.AND P5, PT, R7, R14, PT ;  /* 0x0000000e0700720c */ /* 0x000fe20003fa4070 */
[----:B------:R-:W-:-:S02]  /*4df0*/  VIADD R10, R3, 0x51 ;  /* 0x00000051030a7836 */ /* 0x000fc40000000000 */
[----:B------:R-:W-:Y:S01]  /*4e00*/  @!P6 IMAD.MOV R4, RZ, RZ, -R4 ;  /* 0x000000ffff04e224 */ /* 0x000fe200078e0a04 */
[----:B------:R-:W-:Y:S01]  /*4e10*/  ISETP.GE.AND P6, PT, R9, RZ, PT ;  /* 0x000000ff0900720c */ /* 0x000fe20003fc6270 */
[----:B------:R-:W-:Y:S01]  /*4e20*/  IMAD.MOV.U32 R17, RZ, RZ, R16 ;  /* 0x000000ffff117224 */ /* 0x000fe200078e0010 */
[----:B------:R-:W-:Y:S01]  /*4e30*/  IABS R12, R10 ;  /* 0x0000000a000c7213 */ /* 0x000fe20000000000 */
[--C-:B------:R-:W-:Y:S01]  /*4e40*/  @!P1 IMAD.IADD R2, R2, 0x1, -R7.reuse ;  /* 0x0000000102029824 */ /* 0x100fe200078e0a07 */
[----:B------:R1:W-:Y:S01]  /*4e50*/  STL [R1+0x83c], R4 ;  /* 0x00083c0401007387 */ /* 0x0003e20000100800 */
[----:B------:R-:W-:Y:S01]  /*4e60*/  ISETP.GE.AND P1, PT, R6, RZ, PT ;  /* 0x000000ff0600720c */ /* 0x000fe20003f26270 */
[----:B------:R-:W-:Y:S02]  /*4e70*/  VIADD R6, R3, 0x53 ;  /* 0x0000005303067836 */ /* 0x000fe40000000000 */
[----:B------:R-:W-:Y:S01]  /*4e80*/  @!P3 IMAD.IADD R11, R11, 0x1, -R7 ;  /* 0x000000010b0bb824 */ /* 0x000fe200078e0a07 */
[----:B------:R-:W-:Y:S01]  /*4e90*/  ISETP.GE.AND P3, PT, R10, RZ, PT ;  /* 0x000000ff0a00720c */ /* 0x000fe20003f66270 */
[----:B0-----:R-:W-:Y:S01]  /*4ea0*/  IMAD.HI.U32 R15, R8, R12, RZ ;  /* 0x0000000c080f7227 */ /* 0x001fe200078e00ff */
[----:B------:R-:W-:-:S03]  /*4eb0*/  IABS R9, R6 ;  /* 0x0000000600097213 */ /* 0x000fc60000000000 */
[----:B-1----:R-:W-:Y:S02]  /*4ec0*/  VIADD R4, R3, 0x52 ;  /* 0x0000005203047836 */ /* 0x002fe40000000000 */
[----:B------:R-:W-:Y:S02]  /*4ed0*/  @!P5 IMAD.IADD R14, R14, 0x1, -R7 ;  /* 0x000000010e0ed824 */ /* 0x000fe400078e0a07 */
[----:B------:R-:W-:Y:S01]  /*4ee0*/  @!P0 IMAD.MOV R17, RZ, RZ, -R17 ;  /* 0x000000ffff118224 */ /* 0x000fe200078e0a11 */
[----:B------:R-:W-:Y:S01]  /*4ef0*/  IABS R0, R4 ;  /* 0x0000000400007213 */ /* 0x000fe20000000000 */
[----:B------:R-:W-:Y:S01]  /*4f00*/  IMAD.MOV R15, RZ, RZ, -R15 ;  /* 0x000000ffff0f7224 */ /* 0x000fe200078e0a0f */
[C---:B------:R-:W-:Y:S01]  /*4f10*/  ISETP.GT.U32.AND P0, PT, R7.reuse, R11, PT ;  /* 0x0000000b0700720c */ /* 0x040fe20003f04070 */
[----:B------:R-:W-:Y:S01]  /*4f20*/  IMAD.MOV.U32 R16, RZ, RZ, R2 ;  /* 0x000000ffff107224 */ /* 0x000fe200078e0002 */
[C---:B------:R-:W-:Y:S01]  /*4f30*/  ISETP.GT.U32.AND P5, PT, R7.reuse, R14, PT ;  /* 0x0000000e0700720c */ /* 0x040fe20003fa4070 */
[----:B------:R-:W-:Y:S01]  /*4f40*/  IMAD.HI.U32 R10, R8, R0, RZ ;  /* 0x00000000080a7227 */ /* 0x000fe200078e00ff */
[----:B------:R-:W-:Y:S03]  /*4f50*/  STL [R1+0x844], R17 ;  /* 0x0008441101007387 */ /* 0x000fe60000100800 */
[----:B------:R-:W-:-:S02]  /*4f60*/  IMAD R12, R7, R15, R12 ;  /* 0x0000000f070c7224 */ /* 0x000fc400078e020c */
[----:B------:R-:W-:Y:S01]  /*4f70*/  @!P2 IMAD.MOV R13, RZ, RZ, -R13 ;  /* 0x000000ffff0da224 */ /* 0x000fe200078e0a0d */
[----:B------:R-:W-:Y:S01]  /*4f80*/  ISETP.GE.AND P2, PT, R4, RZ, PT ;  /* 0x000000ff0400720c */ /* 0x000fe20003f46270 */
[----:B------:R-:W-:Y:S02]  /*4f90*/  IMAD.MOV R4, RZ, RZ, -R10 ;  /* 0x000000ffff047224 */ /* 0x000fe400078e0a0a */
[----:B------:R-:W-:-:S04]  /*4fa0*/  IMAD.HI.U32 R2, R8, R9, RZ ;  /* 0x0000000908027227 */ /* 0x000fc800078e00ff */
[----:B------:R-:W-:Y:S01]  /*4fb0*/  @!P4 IMAD.MOV R16, RZ, RZ, -R16 ;  /* 0x000000ffff10c224 */ /* 0x000fe200078e0a10 */
[C---:B------:R-:W-:Y:S01]  /*4fc0*/  ISETP.GT.U32.AND P4, PT, R7.reuse, R12, PT ;  /* 0x0000000c0700720c */ /* 0x040fe20003f84070 */
[----:B------:R-:W-:Y:S02]  /*4fd0*/  IMAD R0, R7, R4, R0 ;  /* 0x0000000407007224 */ /* 0x000fe400078e0200 */
[----:B------:R-:W-:Y:S01]  /*4fe0*/  IMAD.MOV R2, RZ, RZ, -R2 ;  /* 0x000000ffff027224 */ /* 0x000fe200078e0a02 */
[----:B------:R0:W-:Y:S01]  /*4ff0*/  STL [R1+0x84c], R16 ;  /* 0x00084c1001007387 */ /* 0x0001e20000100800 */
[--C-:B------:R-:W-:Y:S01]  /*5000*/  @!P0 IMAD.IADD R11, R11, 0x1, -R7.reuse ;  /* 0x000000010b0b8824 */ /* 0x100fe200078e0a07 */
[----:B------:R-:W-:Y:S01]  /*5010*/  ISETP.GE.AND P0, PT, R6, RZ, PT ;  /* 0x000000ff0600720c */ /* 0x000fe20003f06270 */
[----:B------:R-:W-:Y:S01]  /*5020*/  @!P5 IMAD.IADD R14, R14, 0x1, -R7 ;  /* 0x000000010e0ed824 */ /* 0x000fe200078e0a07 */
[C---:B------:R-:W-:Y:S01]  /*5030*/  ISETP.GT.U32.AND P5, PT, R7.reuse, R0, PT ;  /* 0x000000000700720c */ /* 0x040fe20003fa4070 */
[----:B------:R-:W-:Y:S01]  /*5040*/  IMAD R9, R7, R2, R9 ;  /* 0x0000000207097224 */ /* 0x000fe200078e0209 */
[----:B------:R1:W-:Y:S01]  /*5050*/  STL [R1+0x854], R13 ;  /* 0x0008540d01007387 */ /* 0x0003e20000100800 */
[----:B------:R-:W-:-:S02]  /*5060*/  VIADD R10, R3, 0x54 ;  /* 0x00000054030a7836 */ /* 0x000fc40000000000 */
[----:B------:R-:W-:Y:S02]  /*5070*/  @!P4 IMAD.IADD R12, R12, 0x1, -R7 ;  /* 0x000000010c0cc824 */ /* 0x000fe400078e0a07 */
[----:B0-----:R-:W-:Y:S01]  /*5080*/  IMAD.MOV.U32 R16, RZ, RZ, R11 ;  /* 0x000000ffff107224 */ /* 0x001fe200078e000b */
[----:B------:R-:W-:Y:S01]  /*5090*/  IABS R6, R10 ;  /* 0x0000000a00067213 */ /* 0x000fe20000000000 */
[----:B------:R-:W-:Y:S01]  /*50a0*/  VIADD R4, R3, 0x55 ;  /* 0x0000005503047836 */ /* 0x000fe20000000000 */
[C---:B------:R-:W-:Y:S01]  /*50b0*/  ISETP.GT.U32.AND P4, PT, R7.reuse, R12, PT ;  /* 0x0000000c0700720c */ /* 0x040fe20003f84070 */
[----:B------:R-:W-:Y:S01]  /*50c0*/  @!P6 IMAD.MOV R16, RZ, RZ, -R16 ;  /* 0x000000ffff10e224 */ /* 0x000fe200078e0a10 */
[C---:B------:R-:W-:Y:S01]  /*50d0*/  ISETP.GT.U32.AND P6, PT, R7.reuse, R9, PT ;  /* 0x000000090700720c */ /* 0x040fe20003fc4070 */
[----:B------:R-:W-:Y:S01]  /*50e0*/  @!P5 IMAD.IADD R0, R0, 0x1, -R7 ;  /* 0x000000010000d824 */ /* 0x000fe200078e0a07 */
[----:B-1----:R-:W-:Y:S01]  /*50f0*/  IABS R13, R4 ;  /* 0x00000004000d7213 */ /* 0x002fe20000000000 */
[----:B------:R-:W-:Y:S01]  /*5100*/  IMAD.MOV.U32 R15, RZ, RZ, R14 ;  /* 0x000000ffff0f7224 */ /* 0x000fe200078e000e */
[----:B------:R-:W-:Y:S01]  /*5110*/  STL [R1+0x85c], R16 ;  /* 0x00085c1001007387 */ /* 0x000fe20000100800 */
[----:B------:R-:W-:Y:S01]  /*5120*/  IMAD.HI.U32 R14, R8, R6, RZ ;  /* 0x00000006080e7227 */ /* 0x000fe200078e00ff */
[----:B------:R-:W-:-:S03]  /*5130*/  ISETP.GT.U32.AND P5, PT, R7, R0, PT ;  /* 0x000000000700720c */ /* 0x000fc60003fa4070 */
[----:B------:R-:W-:Y:S02]  /*5140*/  VIADD R2, R3, 0x56 ;  /* 0x0000005603027836 */ /* 0x000fe40000000000 */
[----:B------:R-:W-:Y:S02]  /*5150*/  IMAD.MOV R14, RZ, RZ, -R14 ;  /* 0x000000ffff0e7224 */ /* 0x000fe400078e0a0e */
[--C-:B------:R-:W-:Y:S01]  /*5160*/  @!P6 IMAD.IADD R9, R9, 0x1, -R7.reuse ;  /* 0x000000010909e824 */ /* 0x100fe200078e0a07 */
[----:B------:R-:W-:Y:S01]  /*5170*/  IABS R11, R2 ;  /* 0x00000002000b7213 */ /* 0x000fe20000000000 */
[----:B------:R-:W-:Y:S01]  /*5180*/  @!P4 IMAD.IADD R12, R12, 0x1, -R7 ;  /* 0x000000010c0cc824 */ /* 0x000fe200078e0a07 */
[----:B------:R-:W-:Y:S01]  /*5190*/  ISETP.GE.AND P4, PT, R4, RZ, PT ;  /* 0x000000ff0400720c */ /* 0x000fe20003f86270 */
[----:B------:R-:W-:Y:S01]  /*51a0*/  IMAD.HI.U32 R4, R8, R13, RZ ;  /* 0x0000000d08047227 */ /* 0x000fe200078e00ff */
[----:B------:R-:W-:-:S03]  /*51b0*/  ISETP.GT.U32.AND P6, PT, R7, R9, PT ;  /* 0x000000090700720c */ /* 0x000fc60003fc4070 */
[C---:B------:R-:W-:Y:S02]  /*51c0*/  IMAD R6, R7.reuse, R14, R6 ;  /* 0x0000000e07067224 */ /* 0x040fe400078e0206 */
[----:B------:R-:W-:Y:S01]  /*51d0*/  @!P1 IMAD.MOV R15, RZ, RZ, -R15 ;  /* 0x000000ffff0f9224 */ /* 0x000fe200078e0a0f */
[----:B------:R-:W-:Y:S01]  /*51e0*/  ISETP.GE.AND P1, PT, R10, RZ, PT ;  /* 0x000000ff0a00720c */ /* 0x000fe20003f26270 */
[----:B------:R-:W-:Y:S02]  /*51f0*/  IMAD.MOV R4, RZ, RZ, -R4 ;  /* 0x000000ffff047224 */ /* 0x000fe400078e0a04 */
[----:B------:R-:W-:Y:S01]  /*5200*/  @!P5 IMAD.IADD R0, R0, 0x1, -R7 ;  /* 0x000000010000d824 */ /* 0x000fe200078e0a07 */
[C---:B------:R-:W-:Y:S01]  /*5210*/  ISETP.GT.U32.AND P5, PT, R7.reuse, R6, PT ;  /* 0x000000060700720c */ /* 0x040fe20003fa4070 */
[----:B------:R-:W-:Y:S01]  /*5220*/  IMAD.HI.U32 R10, R8, R11, RZ ;  /* 0x0000000b080a7227 */ /* 0x000fe200078e00ff */
[----:B------:R0:W-:Y:S03]  /*5230*/  STL [R1+0xc4], R15 ;  /* 0x0000c40f01007387 */ /* 0x0001e60000100800 */
[----:B------:R-:W-:-:S02]  /*5240*/  IMAD R13, R7, R4, R13 ;  /* 0x00000004070d7224 */ /* 0x000fc400078e020d */
[----:B------:R-:W-:Y:S02]  /*5250*/  IMAD.MOV.U32 R14, RZ, RZ, R0 ;  /* 0x000000ffff0e7224 */ /* 0x000fe400078e0000 */
[----:B------:R-:W-:Y:S02]  /*5260*/  IMAD.MOV R10, RZ, RZ, -R10 ;  /* 0x000000ffff0a7224 */ /* 0x000fe400078e0a0a */
[----:B------:R-:W-:Y:S02]  /*5270*/  @!P6 IMAD.IADD R9, R9, 0x1, -R7 ;  /* 0x000000010909e824 */ /* 0x000fe400078e0a07 */
[----:B------:R-:W-:Y:S01]  /*5280*/  @!P2 IMAD.MOV R14, RZ, RZ, -R14 ;  /* 0x000000ffff0ea224 */ /* 0x000fe200078e0a0e */
[C---:B------:R-:W-:Y:S01]  /*5290*/  ISETP.GT.U32.AND P2, PT, R7.reuse, R13, PT ;  /* 0x0000000d0700720c */ /* 0x040fe20003f44070 */
[----:B------:R-:W-:Y:S02]  /*52a0*/  IMAD R11, R7, R10, R11 ;  /* 0x0000000a070b7224 */ /* 0x000fe400078e020b */
[----:B------:R-:W-:-:S02]  /*52b0*/  IMAD.MOV.U32 R18, RZ, RZ, R9 ;  /* 0x000000ffff127224 */ /* 0x000fc400078e0009 */
[----:B------:R-:W-:Y:S02]  /*52c0*/  @!P5 IMAD.IADD R6, R6, 0x1, -R7 ;  /* 0x000000010606d824 */ /* 0x000fe400078e0a07 */
[----:B------:R-:W-:Y:S01]  /*52d0*/  @!P0 IMAD.MOV R18, RZ, RZ, -R18 ;  /* 0x000000ffff128224 */ /* 0x000fe200078e0a12 */
[C---:B------:R-:W-:Y:S01]  /*52e0*/  ISETP.GT.U32.AND P0, PT, R7.reuse, R11, PT ;  /* 0x0000000b0700720c */ /* 0x040fe20003f04070 */
[----:B0-----:R-:W-:Y:S01]  /*52f0*/  IMAD.MOV.U32 R15, RZ, RZ, R12 ;  /* 0x000000ffff0f7224 */ /* 0x001fe200078e000c */
[----:B------:R-:W-:Y:S01]  /*5300*/  ISETP.GT.U32.AND P5, PT, R7, R6, PT ;  /* 0x000000060700720c */ /* 0x000fe20003fa4070 */
[----:B------:R-:W-:Y:S02]  /*5310*/  VIADD R16, R3, 0x57 ;  /* 0x0000005703107836 */ /* 0x000fe40000000000 */
[----:B------:R-:W-:Y:S01]  /*5320*/  @!P3 IMAD.MOV R15, RZ, RZ, -R15 ;  /* 0x000000ffff0fb224 */ /* 0x000fe200078e0a0f */
[----:B------:R-:W-:Y:S01]  /*5330*/  ISETP.GE.AND P3, PT, R2, RZ, PT ;  /* 0x000000ff0200720c */ /* 0x000fe20003f66270 */
[--C-:B------:R-:W-:Y:S01]  /*5340*/  @!P2 IMAD.IADD R13, R13, 0x1, -R7.reuse ;  /* 0x000000010d0da824 */ /* 0x100fe200078e0a07 */
[----:B------:R-:W-:Y:S01]  /*5350*/  ISETP.GE.AND P6, PT, R16, RZ, PT ;  /* 0x000000ff1000720c */ /* 0x000fe20003fc6270 */
[----:B------:R-:W-:Y:S01]  /*5360*/  VIADD R12, R3, 0x58 ;  /* 0x00000058030c7836 */ /* 0x000fe20000000000 */
[----:B------:R-:W-:Y:S01]  /*5370*/  IABS R16, R16 ;  /* 0x0000001000107213 */ /* 0x000fe20000000000 */
[----:B------:R-:W-:Y:S01]  /*5380*/  STL [R1+0xd0], R15 ;  /* 0x0000d00f01007387 */ /* 0x000fe20000100800 */
[----:B------:R-:W-:Y:S01]  /*5390*/  ISETP.GT.U32.AND P2, PT, R7, R13, PT ;  /* 0x0000000d0700720c */ /* 0x000fe20003f44070 */
[----:B------:R-:W-:-:S02]  /*53a0*/  @!P0 IMAD.IADD R11, R11, 0x1, -R7 ;  /* 0x000000010b0b8824 */ /* 0x000fc400078e0a07 */
[----:B------:R0:W-:Y:S01]  /*53b0*/  STL [R1+0x858], R14 ;  /* 0x0008580e01007387 */ /* 0x0001e20000100800 */
[----:B------:R-:W-:Y:S02]  /*53c0*/  IMAD.HI.U32 R17, R8, R16, RZ ;  /* 0x0000001008117227 */ /* 0x000fe400078e00ff */
[----:B------:R-:W-:Y:S01]  /*53d0*/  ISETP.GT.U32.AND P0, PT, R7, R11, PT ;  /* 0x0000000b0700720c */ /* 0x000fe20003f04070 */
[----:B------:R1:W-:Y:S01]  /*53e0*/  STL [R1+0x848], R18 ;  /* 0x0008481201007387 */ /* 0x0003e20000100800 */
[C---:B------:R-:W-:Y:S02]  /*53f0*/  VIADD R10, R3.reuse, 0x5a ;  /* 0x0000005a030a7836 */ /* 0x040fe40000000000 */
[----:B------:R-:W-:Y:S02]  /*5400*/  IMAD.MOV R17, RZ, RZ, -R17 ;  /* 0x000000ffff117224 */ /* 0x000fe400078e0a11 */
[----:B------:R-:W-:Y:S01]  /*5410*/  @!P5 IMAD.IADD R6, R6, 0x1, -R7 ;  /* 0x000000010606d824 */ /* 0x000fe200078e0a07 */
[----:B0-----:R-:W-:Y:S01]  /*5420*/  IABS R14, R12 ;  /* 0x0000000c000e7213 */ /* 0x001fe20000000000 */
[----:B------:R-:W-:Y:S01]  /*5430*/  VIADD R2, R3, 0x59 ;  /* 0x0000005903027836 */ /* 0x000fe20000000000 */
[----:B------:R-:W-:Y:S01]  /*5440*/  ISETP.GE.AND P5, PT, R12, RZ, PT ;  /* 0x000000ff0c00720c */ /* 0x000fe20003fa6270 */
[----:B------:R-:W-:Y:S01]  /*5450*/  IMAD R12, R7, R17, R16 ;  /* 0x00000011070c7224 */ /* 0x000fe200078e0210 */
[----:B------:R-:W-:Y:S01]  /*5460*/  IABS R0, R10 ;  /* 0x0000000a00007213 */ /* 0x000fe20000000000 */
[----:B------:R-:W-:Y:S01]  /*5470*/  IMAD.HI.U32 R15, R8, R14, RZ ;  /* 0x0000000e080f7227 */ /* 0x000fe200078e00ff */
[----:B------:R-:W-:-:S03]  /*5480*/  IABS R4, R2 ;  /* 0x0000000200047213 */ /* 0x000fc60000000000 */
[----:B------:R-:W-:Y:S02]  /*5490*/  IMAD.MOV R15, RZ, RZ, -R15 ;  /* 0x000000ffff0f7224 */ /* 0x000fe400078e0a0f */
[----:B------:R-:W-:Y:S01]  /*54a0*/  @!P2 IMAD.IADD R13, R13, 0x1, -R7 ;  /* 0x000000010d0da824 */ /* 0x000fe200078e0a07 */
[C---:B------:R-:W-:Y:S01]  /*54b0*/  ISETP.GT.U32.AND P2, PT, R7.reuse, R12, PT ;  /* 0x0000000c0700720c */ /* 0x040fe20003f44070 */
[----:B------:R-:W-:Y:S02]  /*54c0*/  IMAD R14, R7, R15, R14 ;  /* 0x0000000f070e7224 */ /* 0x000fe400078e020e */
[----:B------:R-:W-:-:S04]  /*54d0*/  IMAD.HI.U32 R15, R8, R0, RZ ;  /* 0x00000000080f7227 */ /* 0x000fc800078e00ff */
[----:B------:R-:W-:Y:S02]  /*54e0*/  IMAD.MOV.U32 R19, RZ, RZ, R6 ;  /* 0x000000ffff137224 */ /* 0x000fe400078e0006 */
[----:B------:R-:W-:Y:S02]  /*54f0*/  IMAD.MOV R6, RZ, RZ, -R15 ;  /* 0x000000ffff067224 */ /* 0x000fe400078e0a0f */
[----:B------:R-:W-:Y:S02]  /*5500*/  @!P0 IMAD.IADD R11, R11, 0x1, -R7 ;  /* 0x000000010b0b8824 */ /* 0x000fe400078e0a07 */
[----:B------:R-:W-:-:S04]  /*5510*/  IMAD.HI.U32 R9, R8, R4, RZ ;  /* 0x0000000408097227 */ /* 0x000fc800078e00ff */
[C---:B------:R-:W-:Y:S02]  /*5520*/  IMAD R0, R7.reuse, R6, R0 ;  /* 0x0000000607007224 */ /* 0x040fe400078e0200 */
[----:B------:R-:W-:Y:S02]  /*5530*/  IMAD.MOV.U32 R16, RZ, RZ, R11 ;  /* 0x000000ffff107224 */ /* 0x000fe400078e000b */
[----:B-1----:R-:W-:Y:S02]  /*5540*/  IMAD.MOV.U32 R18, RZ, RZ, R13 ;  /* 0x000000ffff127224 */ /* 0x002fe400078e000d */
[----:B------:R-:W-:Y:S01]  /*5550*/  @!P1 IMAD.MOV R19, RZ, RZ, -R19 ;  /* 0x000000ffff139224 */ /* 0x000fe200078e0a13 */
[C---:B------:R-:W-:Y:S01]  /*5560*/  ISETP.GT.U32.AND P1, PT, R7.reuse, R14, PT ;  /* 0x0000000e0700720c */ /* 0x040fe20003f24070 */
[----:B------:R-:W-:Y:S02]  /*5570*/  IMAD.MOV R9, RZ, RZ, -R9 ;  /* 0x000000ffff097224 */ /* 0x000fe400078e0a09 */
[--C-:B------:R-:W-:Y:S01]  /*5580*/  @!P2 IMAD.IADD R12, R12, 0x1, -R7.reuse ;  /* 0x000000010c0ca824 */ /* 0x100fe200078e0a07 */
[----:B------:R-:W-:Y:S01]  /*5590*/  STL [R1+0x824], R19 ;  /* 0x0008241301007387 */ /* 0x000fe20000100800 */
[----:B------:R-:W-:Y:S01]  /*55a0*/  @!P3 IMAD.MOV R16, RZ, RZ, -R16 ;  /* 0x000000ffff10b224 */ /* 0x000fe200078e0a10 */
[C---:B------:R-:W-:Y:S01]  /*55b0*/  ISETP.GT.U32.AND P3, PT, R7.reuse, R0, PT ;  /* 0x000000000700720c */ /* 0x040fe20003f64070 */
[----:B------:R-:W-:Y:S01]  /*55c0*/  @!P4 IMAD.MOV R18, RZ, RZ, -R18 ;  /* 0x000000ffff12c224 */ /* 0x000fe200078e0a12 */
[----:B------:R-:W-:Y:S01]  /*55d0*/  ISETP.GE.AND P4, PT, R2, RZ, PT ;  /* 0x000000ff0200720c */ /* 0x000fe20003f86270 */
[C---:B------:R-:W-:Y:S01]  /*55e0*/  IMAD R2, R7.reuse, R9, R4 ;  /* 0x0000000907027224 */ /* 0x040fe200078e0204 */
[----:B------:R-:W-:Y:S01]  /*55f0*/  ISETP.GT.U32.AND P2, PT, R7, R12, PT ;  /* 0x0000000c0700720c */ /* 0x000fe20003f44070 */
[C---:B------:R-:W-:Y:S01]  /*5600*/  VIADD R4, R3.reuse, 0x5b ;  /* 0x0000005b03047836 */ /* 0x040fe20000000000 */
[----:B------:R0:W-:Y:S01]  /*5610*/  STL [R1+0x834], R18 ;  /* 0x0008341201007387 */ /* 0x0001e20000100800 */
[----:B------:R-:W-:Y:S01]  /*5620*/  VIADD R6, R3, 0x5c ;  /* 0x0000005c03067836 */ /* 0x000fe20000000000 */
[----:B------:R-:W-:Y:S01]  /*5630*/  ISETP.GT.U32.AND P0, PT, R7, R2, PT ;  /* 0x000000020700720c */ /* 0x000fe20003f04070 */
[--C-:B------:R-:W-:Y:S01]  /*5640*/  @!P1 IMAD.IADD R14, R14, 0x1, -R7.reuse ;  /* 0x000000010e0e9824 */ /* 0x100fe200078e0a07 */
[----:B------:R-:W-:Y:S01]  /*5650*/  IABS R13, R4 ;  /* 0x00000004000d7213 */ /* 0x000fe20000000000 */
[----:B------:R-:W-:Y:S01]  /*5660*/  VIADD R9, R3, 0x5d ;  /* 0x0000005d03097836 */ /* 0x000fe20000000000 */
[----:B------:R-:W-:Y:S01]  /*5670*/  IABS R11, R6 ;  /* 0x00000006000b7213 */ /* 0x000fe20000000000 */
[--C-:B------:R-:W-:Y:S01]  /*5680*/  @!P3 IMAD.IADD R0, R0, 0x1, -R7.reuse ;  /* 0x000000010000b824 */ /* 0x100fe200078e0a07 */
[C---:B------:R-:W-:Y:S01]  /*5690*/  ISETP.GT.U32.AND P1, PT, R7.reuse, R14, PT ;  /* 0x0000000e0700720c */ /* 0x040fe20003f24070 */
[----:B------:R-:W-:Y:S01]  /*56a0*/  IMAD.HI.U32 R15, R8, R13, RZ ;  /* 0x0000000d080f7227 */ /* 0x000fe200078e00ff */
[----:B------:R-:W-:Y:S01]  /*56b0*/  IABS R17, R9 ;  /* 0x0000000900117213 */ /* 0x000fe20000000000 */
[----:B------:R1:W-:Y:S01]  /*56c0*/  STL [R1+0x838], R16 ;  /* 0x0008381001007387 */ /* 0x0003e20000100800 */
[----:B------:R-:W-:Y:S01]  /*56d0*/  ISETP.GT.U32.AND P3, PT, R7, R0, PT ;  /* 0x000000000700720c */ /* 0x000fe20003f64070 */
[----:B------:R-:W-:Y:S01]  /*56e0*/  @!P2 IMAD.IADD R12, R12, 0x1, -R7 ;  /* 0x000000010c0ca824 */ /* 0x000fe200078e0a07 */
[----:B------:R-:W-:Y:S01]  /*56f0*/  ISETP.GE.AND P2, PT, R10, RZ, PT ;  /* 0x000000ff0a00720c */ /* 0x000fe20003f46270 */
[----:B------:R-:W-:-:S04]  /*5700*/  IMAD.HI.U32 R10, R8, R11, RZ ;  /* 0x0000000b080a7227 */ /* 0x000fc800078e00ff */
[----:B------:R-:W-:Y:S02]  /*5710*/  @!P0 IMAD.IADD R2, R2, 0x1, -R7 ;  /* 0x0000000102028824 */ /* 0x000fe400078e0a07 */
[----:B------:R-:W-:Y:S02]  /*5720*/  IMAD.MOV R15, RZ, RZ, -R15 ;  /* 0x000000ffff0f7224 */ /* 0x000fe400078e0a0f */
[----:B------:R-:W-:Y:S01]  /*5730*/  IMAD.MOV R10, RZ, RZ, -R10 ;  /* 0x000000ffff0a7224 */ /* 0x000fe200078e0a0a */
[C---:B------:R-:W-:Y:S01]  /*5740*/  ISETP.GT.U32.AND P0, PT, R7.reuse, R2, PT ;  /* 0x000000020700720c */ /* 0x040fe20003f04070 */
[C---:B------:R-:W-:Y:S02]  /*5750*/  IMAD R13, R7.reuse, R15, R13 ;  /* 0x0000000f070d7224 */ /* 0x040fe400078e020d */
[C---:B------:R-:W-:Y:S02]  /*5760*/  IMAD R11, R7.reuse, R10, R11 ;  /* 0x0000000a070b7224 */ /* 0x040fe400078e020b */
[--C-:B------:R-:W-:Y:S01]  /*5770*/  @!P1 IMAD.IADD R14, R14, 0x1, -R7.reuse ;  /* 0x000000010e0e9824 */ /* 0x100fe200078e0a07 */
[C---:B------:R-:W-:Y:S01]  /*5780*/  ISETP.GT.U32.AND P1, PT, R7.reuse, R13, PT ;  /* 0x0000000d0700720c */ /* 0x040fe20003f24070 */
[----:B------:R-:W-:Y:S01]  /*5790*/  @!P3 IMAD.IADD R0, R0, 0x1, -R7 ;  /* 0x000000010000b824 */ /* 0x000fe200078e0a07 */
[----:B------:R-:W-:Y:S01]  /*57a0*/  ISETP.GT.U32.AND P3, PT, R7, R11, PT ;  /* 0x0000000b0700720c */ /* 0x000fe20003f64070 */
[----:B0-----:R-:W-:-:S02]  /*57b0*/  IMAD.MOV.U32 R18, RZ, RZ, R12 ;  /* 0x000000ffff127224 */ /* 0x001fc400078e000c */
[----:B------:R-:W-:-:S04]  /*57c0*/  IMAD.HI.U32 R12, R8, R17, RZ ;  /* 0x00000011080c7227 */ /* 0x000fc800078e00ff */
[----:B------:R-:W-:Y:S01]  /*57d0*/  @!P0 IMAD.IADD R2, R2, 0x1, -R7 ;  /* 0x0000000102028824 */ /* 0x000fe200078e0a07 */
[----:B------:R-:W-:Y:S01]  /*57e0*/  ISETP.GE.AND P0, PT, R9, RZ, PT ;  /* 0x000000ff0900720c */ /* 0x000fe20003f06270 */
[----:B------:R-:W-:Y:S01]  /*57f0*/  @!P6 IMAD.MOV R18, RZ, RZ, -R18 ;  /* 0x000000ffff12e224 */ /* 0x000fe200078e0a12 */
[----:B------:R-:W-:Y:S01]  /*5800*/  ISETP.GE.AND P6, PT, R4, RZ, PT ;  /* 0x000000ff0400720c */ /* 0x000fe20003fc6270 */
[----:B-1----:R-:W-:Y:S02]  /*5810*/  IMAD.MOV.U32 R16, RZ, RZ, R14 ;  /* 0x000000ffff107224 */ /* 0x002fe400078e000e */
[----:B------:R-:W-:Y:S01]  /*5820*/  IMAD.MOV R12, RZ, RZ, -R12 ;  /* 0x000000ffff0c7224 */ /* 0x000fe200078e0a0c */
[----:B------:R-:W-:Y:S01]  /*5830*/  STL [R1+0x828], R18 ;  /* 0x0008281201007387 */ /* 0x000fe20000100800 */
[----:B------:R-:W-:Y:S02]  /*5840*/  VIADD R4, R3, 0x5e ;  /* 0x0000005e03047836 */ /* 0x000fe40000000000 */
[----:B------:R-:W-:-:S02]  /*5850*/  IMAD.MOV.U32 R15, RZ, RZ, R2 ;  /* 0x000000ffff0f7224 */ /* 0x000fc400078e0002 */
[----:B------:R-:W-:Y:S02]  /*5860*/  @!P1 IMAD.IADD R13, R13, 0x1, -R7 ;  /* 0x000000010d0d9824 */ /* 0x000fe400078e0a07 */
[----:B------:R-:W-:Y:S01]  /*5870*/  @!P5 IMAD.MOV R16, RZ, RZ, -R16 ;  /* 0x000000ffff10d224 */ /* 0x000fe200078e0a10 */
[----:B------:R-:W-:Y:S01]  /*5880*/  ISETP.GE.AND P5, PT, R6, RZ, PT ;  /* 0x000000ff0600720c */ /* 0x000fe20003fa6270 */
[----:B------:R-:W-:Y:S01]  /*5890*/  IMAD R17, R7, R12, R17 ;  /* 0x0000000c07117224 */ /* 0x000fe200078e0211 */
[----:B------:R-:W-:Y:S01]  /*58a0*/  IABS R12, R4 ;  /* 0x00000004000c7213 */ /* 0x000fe20000000000 */
[----:B------:R-:W-:Y:S01]  /*58b0*/  @!P3 IMAD.IADD R11, R11, 0x1, -R7 ;  /* 0x000000010b0bb824 */ /* 0x000fe200078e0a07 */
[----:B------:R-:W-:Y:S01]  /*58c0*/  ISETP.GT.U32.AND P1, PT, R7, R13, PT ;  /* 0x0000000d0700720c */ /* 0x000fe20003f24070 */
[----:B------:R-:W-:Y:S01]  /*58d0*/  @!P4 IMAD.MOV R15, RZ, RZ, -R15 ;  /* 0x000000ffff0fc224 */ /* 0x000fe200078e0a0f */
[----:B------:R-:W-:Y:S01]  /*58e0*/  STL [R1+0xd4], R16 ;  /* 0x0000d41001007387 */ /* 0x000fe20000100800 */
[----:B------:R-:W-:Y:S01]  /*58f0*/  VIADD R2, R3, 0x5f ;  /* 0x0000005f03027836 */ /* 0x000fe20000000000 */
[----:B------:R-:W-:Y:S01]  /*5900*/  ISETP.GT.U32.AND P3, PT, R7, R11, PT ;  /* 0x0000000b0700720c */ /* 0x000fe20003f64070 */
[----:B------:R-:W-:Y:S01]  /*5910*/  IMAD.HI.U32 R10, R8, R12, RZ ;  /* 0x0000000c080a7227 */ /* 0x000fe200078e00ff */
[----:B------:R0:W-:Y:S01]  /*5920*/  STL [R1+0xd8], R15 ;  /* 0x0000d80f01007387 */ /* 0x0001e20000100800 */
[----:B------:R-:W-:-:S02]  /*5930*/  ISETP.GE.AND P4, PT, R4, RZ, PT ;  /* 0x000000ff0400720c */ /* 0x000fc40003f86270 */
[----:B------:R-:W-:Y:S02]  /*5940*/  IMAD.MOV R10, RZ, RZ, -R10 ;  /* 0x000000ffff0a7224 */ /* 0x000fe400078e0a0a */
[----:B------:R-:W-:Y:S02]  /*5950*/  IMAD.MOV.U32 R14, RZ, RZ, R0 ;  /* 0x000000ffff0e7224 */ /* 0x000fe400078e0000 */
[----:B------:R-:W-:Y:S02]  /*5960*/  IMAD R12, R7, R10, R12 ;  /* 0x0000000a070c7224 */ /* 0x000fe400078e020c */
[--C-:B------:R-:W-:Y:S01]  /*5970*/  @!P1 IMAD.IADD R13, R13, 0x1, -R7.reuse ;  /* 0x000000010d0d9824 */ /* 0x100fe200078e0a07 */
[----:B0-----:R-:W-:Y:S01]  /*5980*/  IABS R15, R2 ;  /* 0x00000002000f7213 */ /* 0x001fe20000000000 */
[----:B------:R-:W-:Y:S01]  /*5990*/  @!P3 IMAD.IADD R11, R11, 0x1, -R7 ;  /* 0x000000010b0bb824 */ /* 0x000fe200078e0a07 */
[C---:B------:R-:W-:Y:S01]  /*59a0*/  ISETP.GT.U32.AND P3, PT, R7.reuse, R12, PT ;  /* 0x0000000c0700720c */ /* 0x040fe20003f64070 */
[----:B------:R-:W-:Y:S01]  /*59b0*/  IMAD.MOV.U32 R16, RZ, RZ, R13 ;  /* 0x000000ffff107224 */ /* 0x000fe200078e000d */
[----:B------:R-:W-:Y:S01]  /*59c0*/  ISETP.GT.U32.AND P1, PT, R7, R17, PT ;  /* 0x000000110700720c */ /* 0x000fe20003f24070 */
[----:B------:R-:W-:-:S04]  /*59d0*/  IMAD.HI.U32 R0, R8, R15, RZ ;  /* 0x0000000f08007227 */ /* 0x000fc800078e00ff */
[----:B------:R-:W-:Y:S02]  /*59e0*/  IMAD.MOV R0, RZ, RZ, -R0 ;  /* 0x000000ffff007224 */ /* 0x000fe400078e0a00 */
[----:B------:R-:W-:Y:S02]  /*59f0*/  @!P6 IMAD.MOV R16, RZ, RZ, -R16 ;  /* 0x000000ffff10e224 */ /* 0x000fe400078e0a10 */
[----:B------:R-:W-:Y:S02]  /*5a00*/  IMAD R15, R7, R0, R15 ;  /* 0x00000000070f7224 */ /* 0x000fe400078e020f */
[----:B------:R-:W-:Y:S01]  /*5a10*/  @!P2 IMAD.MOV R14, RZ, RZ, -R14 ;  /* 0x000000ffff0ea224 */ /* 0x000fe200078e0a0e */
[----:B------:R-:W-:Y:S01]  /*5a20*/  ISETP.GE.AND P2, PT, R2, RZ, PT ;  /* 0x000000ff0200720c */ /* 0x000fe20003f46270 */
[----:B------:R-:W-:Y:S01]  /*5a30*/  VIADD R2, R3, 0x60 ;  /* 0x0000006003027836 */ /* 0x000fe20000000000 */
[----:B------:R-:W-:Y:S01]  /*5a40*/  ISETP.GT.U32.AND P6, PT, R7, R15, PT ;  /* 0x0000000f0700720c */ /* 0x000fe20003fc4070 */
[--C-:B------:R-:W-:Y:S01]  /*5a50*/  @!P3 IMAD.IADD R12, R12, 0x1, -R7.reuse ;  /* 0x000000010c0cb824 */ /* 0x100fe200078e0a07 */
[----:B------:R0:W-:Y:S01]  /*5a60*/  STL [R1+0x82c], R14 ;  /* 0x00082c0e01007387 */ /* 0x0001e20000100800 */
[----:B------:R-:W-:Y:S01]  /*5a70*/  VIADD R4, R3, 0x61 ;  /* 0x0000006103047836 */ /* 0x000fe20000000000 */
[----:B------:R-:W-:Y:S01]  /*5a80*/  IABS R9, R2 ;  /* 0x0000000200097213 */ /* 0x000fe20000000000 */
[----:B------:R-:W-:Y:S01]  /*5a90*/  @!P1 IMAD.IADD R17, R17, 0x1, -R7 ;  /* 0x0000000111119824 */ /* 0x000fe200078e0a07 */
[C---:B------:R-:W-:Y:S01]  /*5aa0*/  ISETP.GT.U32.AND P3, PT, R7.reuse, R12, PT ;  /* 0x0000000c0700720c */ /* 0x040fe20003f64070 */
[----:B------:R1:W-:Y:S01]  /*5ab0*/  STL [R1+0x818], R16 ;  /* 0x0008181001007387 */ /* 0x0003e20000100800 */
[----:B------:R-:W-:Y:S01]  /*5ac0*/  IABS R6, R4 ;  /* 0x0000000400067213 */ /* 0x000fe20000000000 */
[----:B------:R-:W-:Y:S01]  /*5ad0*/  IMAD.HI.U32 R10, R8, R9, RZ ;  /* 0x00000009080a7227 */ /* 0x000fe200078e00ff */
[----:B------:R-:W-:-:S03]  /*5ae0*/  ISETP.GT.U32.AND P1, PT, R7, R17, PT ;  /* 0x000000110700720c */ /* 0x000fc60003f24070 */
[----:B------:R-:W-:Y:S02]  /*5af0*/  @!P6 IMAD.IADD R15, R15, 0x1, -R7 ;  /* 0x000000010f0fe824 */ /* 0x000fe400078e0a07 */
[----:B0-----:R-:W-:Y:S02]  /*5b00*/  IMAD.MOV.U32 R14, RZ, RZ, R11 ;  /* 0x000000ffff0e7224 */ /* 0x001fe400078e000b */
[----:B------:R-:W-:Y:S01]  /*5b10*/  IMAD.MOV R10, RZ, RZ, -R10 ;  /* 0x000000ffff0a7224 */ /* 0x000fe200078e0a0a */
[----:B------:R-:W-:Y:S01]  /*5b20*/  ISETP.GT.U32.AND P6, PT, R7, R15, PT ;  /* 0x0000000f0700720c */ /* 0x000fe20003fc4070 */
[----:B-1----:R-:W-:Y:S02]  /*5b30*/  VIADD R16, R3, 0x62 ;  /* 0x0000006203107836 */ /* 0x002fe40000000000 */
[----:B------:R-:W-:-:S04]  /*5b40*/  IMAD.HI.U32 R0, R8, R6, RZ ;  /* 0x0000000608007227 */ /* 0x000fc800078e00ff */
[----:B------:R-:W-:Y:S01]  /*5b50*/  @!P5 IMAD.MOV R14, RZ, RZ, -R14 ;  /* 0x000000ffff0ed224 */ /* 0x000fe200078e0a0e */
[----:B------:R-:W-:Y:S01]  /*5b60*/  ISETP.GE.AND P5, PT, R2, RZ, PT ;  /* 0x000000ff0200720c */ /* 0x000fe20003fa6270 */
[----:B------:R-:W-:Y:S01]  /*5b70*/  IMAD R9, R7, R10, R9 ;  /* 0x0000000a07097224 */ /* 0x000fe200078e0209 */
[----:B------:R-:W-:Y:S01]  /*5b80*/  IABS R2, R16 ;  /* 0x0000001000027213 */ /* 0x000fe20000000000 */
[----:B------:R-:W-:Y:S01]  /*5b90*/  IMAD.MOV R0, RZ, RZ, -R0 ;  /* 0x000000ffff007224 */ /* 0x000fe200078e0a00 */
[----:B------:R0:W-:Y:S01]  /*5ba0*/  STL [R1+0x81c], R14 ;  /* 0x00081c0e01007387 */ /* 0x0001e20000100800 */
[----:B------:R-:W-:Y:S02]  /*5bb0*/  VIADD R10, R3, 0x63 ;  /* 0x00000063030a7836 */ /* 0x000fe40000000000 */
[----:B------:R-:W-:Y:S01]  /*5bc0*/  @!P3 IMAD.IADD R12, R12, 0x1, -R7 ;  /* 0x000000010c0cb824 */ /* 0x000fe200078e0a07 */
[C---:B------:R-:W-:Y:S01]  /*5bd0*/  ISETP.GT.U32.AND P3, PT, R7.reuse, R9, PT ;  /* 0x000000090700720c */ /* 0x040fe20003f64070 */
[----:B------:R-:W-:Y:S01]  /*5be0*/  IMAD R6, R7, R0, R6 ;  /* 0x0000000007067224 */ /* 0x000fe200078e0206 */
[----:B------:R-:W-:Y:S01]  /*5bf0*/  IABS R0, R10 ;  /* 0x0000000a00007213 */ /* 0x000fe20000000000 */
[----:B------:R-:W-:-:S04]  /*5c00*/  IMAD.HI.U32 R18, R8, R2, RZ ;  /* 0x0000000208127227 */ /* 0x000fc800078e00ff */
[----:B------:R-:W-:Y:S02]  /*5c10*/  IMAD.MOV R18, RZ, RZ, -R18 ;  /* 0x000000ffff127224 */ /* 0x000fe400078e0a12 */
[----:B------:R-:W-:Y:S01]  /*5c20*/  @!P6 IMAD.IADD R15, R15, 0x1, -R7 ;  /* 0x000000010f0fe824 */ /* 0x000fe200078e0a07 */
[----:B------:R-:W-:Y:S01]  /*5c30*/  ISETP.GT.U32.AND P6, PT, R7, R6, PT ;  /* 0x000000060700720c */ /* 0x000fe20003fc4070 */
[----:B------:R-:W-:-:S04]  /*5c40*/  IMAD.HI.U32 R23, R8, R0, RZ ;  /* 0x0000000008177227 */ /* 0x000fc800078e00ff */
[----:B------:R-:W-:Y:S02]  /*5c50*/  IMAD R2, R7, R18, R2 ;  /* 0x0000001207027224 */ /* 0x000fe400078e0202 */
[----:B------:R-:W-:Y:S02]  /*5c60*/  IMAD.MOV R23, RZ, RZ, -R23 ;  /* 0x000000ffff177224 */ /* 0x000fe400078e0a17 */
[----:B------:R-:W-:Y:S02]  /*5c70*/  VIADD R19, R3, 0x64 ;  /* 0x0000006403137836 */ /* 0x000fe40000000000 */
[----:B------:R-:W-:Y:S01]  /*5c80*/  @!P3 IMAD.IADD R9, R9, 0x1, -R7 ;  /* 0x000000010909b824 */ /* 0x000fe200078e0a07 */
[C---:B------:R-:W-:Y:S01]  /*5c90*/  ISETP.GT.U32.AND P3, PT, R7.reuse, R2, PT ;  /* 0x000000020700720c */ /* 0x040fe20003f64070 */
[----:B------:R-:W-:Y:S01]  /*5ca0*/  IMAD R0, R7, R23, R0 ;  /* 0x0000001707007224 */ /* 0x000fe200078e0200 */
[----:B------:R-:W-:Y:S01]  /*5cb0*/  IABS R20, R19 ;  /* 0x0000001300147213 */ /* 0x000fe20000000000 */
[----:B------:R-:W-:-:S02]  /*5cc0*/  VIADD R11, R3, 0x65 ;  /* 0x00000065030b7836 */ /* 0x000fc40000000000 */
[----:B------:R-:W-:Y:S01]  /*5cd0*/  @!P6 IMAD.IADD R6, R6, 0x1, -R7 ;  /* 0x000000010606e824 */ /* 0x000fe200078e0a07 */
[----:B------:R-:W-:Y:S01]  /*5ce0*/  ISETP.GT.U32.AND P6, PT, R7, R0, PT ;  /* 0x000000000700720c */ /* 0x000fe20003fc4070 */
[----:B------:R-:W-:Y:S01]  /*5cf0*/  IMAD.HI.U32 R22, R8, R20, RZ ;  /* 0x0000001408167227 */ /* 0x000fe200078e00ff */
[----:B------:R-:W-:-:S03]  /*5d00*/  IABS R13, R11 ;  /* 0x0000000b000d7213 */ /* 0x000fc60000000000 */
[--C-:B------:R-:W-:Y:S01]  /*5d10*/  @!P1 IMAD.IADD R17, R17, 0x1, -R7.reuse ;  /* 0x0000000111119824 */ /* 0x100fe200078e0a07 */
[----:B------:R-:W-:Y:S01]  /*5d20*/  ISETP.GE.AND P1, PT, R4, RZ, PT ;  /* 0x000000ff0400720c */ /* 0x000fe20003f26270 */
[----:B------:R-:W-:Y:S02]  /*5d30*/  VIADD R4, R3, 0x66 ;  /* 0x0000006603047836 */ /* 0x000fe40000000000 */
[----:B------:R-:W-:Y:S02]  /*5d40*/  IMAD.MOV R22, RZ, RZ, -R22 ;  /* 0x000000ffff167224 */ /* 0x000fe400078e0a16 */
[----:B------:R-:W-:Y:S01]  /*5d50*/  @!P3 IMAD.IADD R2, R2, 0x1, -R7 ;  /* 0x000000010202b824 */ /* 0x000fe200078e0a07 */
[----:B------:R-:W-:Y:S01]  /*5d60*/  ISETP.GT.U32.AND P3, PT, R7, R9, PT ;  /* 0x000000090700720c */ /* 0x000fe20003f64070 */
[----:B------:R-:W-:Y:S01]  /*5d70*/  IMAD.HI.U32 R18, R8, R13, RZ ;  /* 0x0000000d08127227 */ /* 0x000fe200078e00ff */
[----:B0-----:R-:W-:-:S03]  /*5d80*/  IABS R14, R4 ;  /* 0x00000004000e7213 */ /* 0x001fc60000000000 */
[----:B------:R-:W-:Y:S02]  /*5d90*/  IMAD.MOV.U32 R25, RZ, RZ, R17 ;  /* 0x000000ffff197224 */ /* 0x000fe400078e0011 */
[C---:B------:R-:W-:Y:S02]  /*5da0*/  IMAD R20, R7.reuse, R22, R20 ;  /* 0x0000001607147224 */ /* 0x040fe400078e0214 */
[----:B------:R-:W-:Y:S02]  /*5db0*/  IMAD.MOV R18, RZ, RZ, -R18 ;  /* 0x000000ffff127224 */ /* 0x000fe400078e0a12 */
[----:B------:R-:W-:Y:S01]  /*5dc0*/  @!P0 IMAD.MOV R25, RZ, RZ, -R25 ;  /* 0x000000ffff198224 */ /* 0x000fe200078e0a19 */
[C---:B------:R-:W-:Y:S01]  /*5dd0*/  ISETP.GT.U32.AND P0, PT, R7.reuse, R6, PT ;  /* 0x000000060700720c */ /* 0x040fe20003f04070 */
[----:B------:R-:W-:Y:S01]  /*5de0*/  @!P6 IMAD.IADD R0, R0, 0x1, -R7 ;  /* 0x000000010000e824 */ /* 0x000fe200078e0a07 */
[C---:B------:R-:W-:Y:S01]  /*5df0*/  ISETP.GT.U32.AND P6, PT, R7.reuse, R2, PT ;  /* 0x000000020700720c */ /* 0x040fe20003fc4070 */
[----:B------:R-:W-:Y:S01]  /*5e00*/  @!P2 IMAD.MOV R15, RZ, RZ, -R15 ;  /* 0x000000ffff0fa224 */ /* 0x000fe200078e0a0f */
[C---:B------:R-:W-:Y:S01]  /*5e10*/  ISETP.GT.U32.AND P2, PT, R7.reuse, R20, PT ;  /* 0x000000140700720c */ /* 0x040fe20003f44070 */
[----:B------:R-:W-:Y:S01]  /*5e20*/  IMAD.HI.U32 R21, R8, R14, RZ ;  /* 0x0000000e08157227 */ /* 0x000fe200078e00ff */
[----:B------:R-:W-:Y:S03]  /*5e30*/  STL [R1+0x7fc], R25 ;  /* 0x0007fc1901007387 */ /* 0x000fe60000100800 */
[----:B------:R-:W-:-:S02]  /*5e40*/  IMAD R13, R7, R18, R13 ;  /* 0x00000012070d7224 */ /* 0x000fc400078e020d */
[----:B------:R-:W-:Y:S02]  /*5e50*/  IMAD.MOV R21, RZ, RZ, -R21 ;  /* 0x000000ffff157224 */ /* 0x000fe400078e0a15 */
[----:B------:R-:W-:Y:S02]  /*5e60*/  VIADD R18, R3, 0x67 ;  /* 0x0000006703127836 */ /* 0x000fe40000000000 */
[----:B------:R-:W-:Y:S02]  /*5e70*/  IMAD.MOV.U32 R22, RZ, RZ, R12 ;  /* 0x000000ffff167224 */ /* 0x000fe400078e000c */
[----:B------:R-:W-:Y:S01]  /*5e80*/  @!P3 IMAD.IADD R9, R9, 0x1, -R7 ;  /* 0x000000010909b824 */ /* 0x000fe200078e0a07 */
[C---:B------:R-:W-:Y:S01]  /*5e90*/  ISETP.GT.U32.AND P3, PT, R7.reuse, R13, PT ;  /* 0x0000000d0700720c */ /* 0x040fe20003f64070 */
[----:B------:R-:W-:Y:S01]  /*5ea0*/  IMAD R14, R7, R21, R14 ;  /* 0x00000015070e7224 */ /* 0x000fe200078e020e */
[----:B------:R-:W-:Y:S01]  /*5eb0*/  IABS R21, R18 ;  /* 0x0000001200157213 */ /* 0x000fe20000000000 */
[----:B------:R-:W-:-:S02]  /*5ec0*/  VIADD R17, R3, 0x68 ;  /* 0x0000006803117836 */ /* 0x000fc40000000000 */
[----:B------:R-:W-:Y:S01]  /*5ed0*/  @!P4 IMAD.MOV R22, RZ, RZ, -R22 ;  /* 0x000000ffff16c224 */ /* 0x000fe200078e0a16 */
[C---:B------:R-:W-:Y:S01]  /*5ee0*/  ISETP.GT.U32.AND P4, PT, R7.reuse, R0, PT ;  /* 0x000000000700720c */ /* 0x040fe20003f84070 */
[--C-:B------:R-:W-:Y:S01]  /*5ef0*/  @!P0 IMAD.IADD R6, R6, 0x1, -R7.reuse ;  /* 0x0000000106068824 */ /* 0x100fe200078e0a07 */
[----:B------:R-:W-:Y:S01]  /*5f00*/  ISETP.GE.AND P0, PT, R16, RZ, PT ;  /* 0x000000ff1000720c */ /* 0x000fe20003f06270 */
[--C-:B------:R-:W-:Y:S01]  /*5f10*/  @!P6 IMAD.IADD R2, R2, 0x1, -R7.reuse ;  /* 0x000000010202e824 */ /* 0x100fe200078e0a07 */
[----:B------:R-:W-:Y:S01]  /*5f20*/  ISETP.GT.U32.AND P6, PT, R7, R14, PT ;  /* 0x0000000e0700720c */ /* 0x000fe20003fc4070 */
[----:B------:R-:W-:Y:S01]  /*5f30*/  @!P2 IMAD.IADD R20, R20, 0x1, -R7 ;  /* 0x000000011414a824 */ /* 0x000fe200078e0a07 */
[----:B------:R-:W-:Y:S01]  /*5f40*/  IABS R12, R17 ;  /* 0x00000011000c7213 */ /* 0x000fe20000000000 */
[----:B------:R-:W-:Y:S01]  /*5f50*/  IMAD.MOV.U32 R23, RZ, RZ, R9 ;  /* 0x000000ffff177224 */ /* 0x000fe200078e0009 */
[----:B------:R0:W-:Y:S01]  /*5f60*/  STL [R1+0x7f8], R22 ;  /* 0x0007f81601007387 */ /* 0x0001e20000100800 */
[----:B------:R-:W-:Y:S01]  /*5f70*/  IMAD.HI.U32 R16, R8, R21, RZ ;  /* 0x0000001508107227 */ /* 0x000fe200078e00ff */
[----:B------:R-:W-:-:S02]  /*5f80*/  ISETP.GE.AND P2, PT, R19, RZ, PT ;  /* 0x000000ff1300720c */ /* 0x000fc40003f46270 */
[----:B------:R1:W-:Y:S01]  /*5f90*/  STL [R1+0x7f4], R15 ;  /* 0x0007f40f01007387 */ /* 0x0003e20000100800 */
[----:B------:R-:W-:Y:S01]  /*5fa0*/  @!P5 IMAD.MOV R23, RZ, RZ, -R23 ;  /* 0x000000ffff17d224 */ /* 0x000fe200078e0a17 */
[----:B------:R-:W-:Y:S01]  /*5fb0*/  ISETP.GT.U32.AND P5, PT, R7, R20, PT ;  /* 0x000000140700720c */ /* 0x000fe20003fa4070 */
[----:B------:R-:W-:Y:S02]  /*5fc0*/  IMAD.MOV R16, RZ, RZ, -R16 ;  /* 0x000000ffff107224 */ /* 0x000fe400078e0a10 */
[----:B------:R-:W-:Y:S01]  /*5fd0*/  @!P3 IMAD.IADD R13, R13, 0x1, -R7 ;  /* 0x000000010d0db824 */ /* 0x000fe200078e0a07 */
[----:B------:R-:W-:Y:S01]  /*5fe0*/  ISETP.GE.AND P3, PT, R11, RZ, PT ;  /* 0x000000ff0b00720c */ /* 0x000fe20003f66270 */
[----:B0-----:R-:W-:Y:S01]  /*5ff0*/  IMAD.MOV.U32 R22, RZ, RZ, R6 ;  /* 0x000000ffff167224 */ /* 0x001fe200078e0006 */
[----:B------:R-:W-:Y:S01]  /*6000*/  STL [R1+0xdc], R23 ;  /* 0x0000dc1701007387 */ /* 0x000fe20000100800 */
[----:B------:R-:W-:Y:S02]  /*6010*/  IMAD R11, R7, R16, R21 ;  /* 0x00000010070b7224 */ /* 0x000fe400078e0215 */
[----:B-1----:R-:W-:-:S04]  /*6020*/  IMAD.HI.U32 R15, R8, R12, RZ ;  /* 0x0000000c080f7227 */ /* 0x002fc800078e00ff */
[----:B------:R-:W-:Y:S02]  /*6030*/  IMAD.MOV.U32 R6, RZ, RZ, R2 ;  /* 0x000000ffff067224 */ /* 0x000fe400078e0002 */
[----:B------:R-:W-:Y:S02]  /*6040*/  IMAD.MOV R15, RZ, RZ, -R15 ;  /* 0x000000ffff0f7224 */ /* 0x000fe400078e0a0f */
[--C-:B------:R-:W-:Y:S01]  /*6050*/  @!P4 IMAD.IADD R0, R0, 0x1, -R7.reuse ;  /* 0x000000010000c824 */ /* 0x100fe200078e0a07 */
[----:B------:R-:W-:Y:S01]  /*6060*/  ISETP.GE.AND P4, PT, R10, RZ, PT ;  /* 0x000000ff0a00720c */ /* 0x000fe20003f86270 */
[----:B------:R-:W-:Y:S02]  /*6070*/  @!P6 IMAD.IADD R14, R14, 0x1, -R7 ;  /* 0x000000010e0ee824 */ /* 0x000fe400078e0a07 */
[----:B------:R-:W-:Y:S01]  /*6080*/  @!P0 IMAD.MOV R6, RZ, RZ, -R6 ;  /* 0x000000ffff068224 */ /* 0x000fe200078e0a06 */
[C---:B------:R-:W-:Y:S01]  /*6090*/  ISETP.GT.U32.AND P0, PT, R7.reuse, R11, PT ;  /* 0x0000000b0700720c */ /* 0x040fe20003f04070 */
[C---:B------:R-:W-:Y:S01]  /*60a0*/  IMAD R10, R7.reuse, R15, R12 ;  /* 0x0000000f070a7224 */ /* 0x040fe200078e020c */
[----:B------:R-:W-:Y:S01]  /*60b0*/  ISETP.GT.U32.AND P6, PT, R7, R14, PT ;  /* 0x0000000e0700720c */ /* 0x000fe20003fc4070 */
[----:B------:R-:W-:-:S02]  /*60c0*/  VIADD R9, R3, 0x69 ;  /* 0x0000006903097836 */ /* 0x000fc40000000000 */
[--C-:B------:R-:W-:Y:S01]  /*60d0*/  @!P5 IMAD.IADD R20, R20, 0x1, -R7.reuse ;  /* 0x000000011414d824 */ /* 0x100fe200078e0a07 */
[C---:B------:R-:W-:Y:S01]  /*60e0*/  ISETP.GT.U32.AND P5, PT, R7.reuse, R10, PT ;  /* 0x0000000a0700720c */ /* 0x040fe20003fa4070 */
[----:B------:R-:W-:Y:S01]  /*60f0*/  @!P1 IMAD.MOV R22, RZ, RZ, -R22 ;  /* 0x000000ffff169224 */ /* 0x000fe200078e0a16 */
[----:B------:R-:W-:Y:S01]  /*6100*/  IABS R16, R9 ;  /* 0x0000000900107213 */ /* 0x000fe20000000000 */
[----:B------:R-:W-:Y:S01]  /*6110*/  @!P4 IMAD.MOV R0, RZ, RZ, -R0 ;  /* 0x000000ffff00c224 */ /* 0x000fe200078e0a00 */
[----:B------:R-:W-:Y:S01]  /*6120*/  ISETP.GT.U32.AND P1, PT, R7, R13, PT ;  /* 0x0000000d0700720c */ /* 0x000fe20003f24070 */
[----:B------:R-:W-:Y:S01]  /*6130*/  IMAD.MOV.U32 R15, RZ, RZ, R20 ;  /* 0x000000ffff0f7224 */ /* 0x000fe200078e0014 */
[----:B------:R-:W-:Y:S01]  /*6140*/  STL [R1+0xe0], R22 ;  /* 0x0000e01601007387 */ /* 0x000fe20000100800 */
[----:B------:R-:W-:Y:S01]  /*6150*/  ISETP.GE.AND P4, PT, R4, RZ, PT ;  /* 0x000000ff0400720c */ /* 0x000fe20003f86270 */
[----:B------:R-:W-:Y:S01]  /*6160*/  @!P0 IMAD.IADD R11, R11, 0x1, -R7 ;  /* 0x000000010b0b8824 */ /* 0x000fe200078e0a07 */
[----:B------:R-:W-:Y:S01]  /*6170*/  ISETP.GE.AND P0, PT, R9, RZ, PT ;  /* 0x000000ff0900720c */ /* 0x000fe20003f06270 */
[----:B------:R0:W-:Y:S01]  /*6180*/  STL [R1+0x7e4], R6 ;  /* 0x0007e40601007387 */ /* 0x0001e20000100800 */
[----:B------:R-:W-:-:S02]  /*6190*/  VIADD R2, R3, 0x6a ;  /* 0x0000006a03027836 */ /* 0x000fc40000000000 */
[----:B------:R-:W-:Y:S01]  /*61a0*/  @!P6 IMAD.IADD R14, R14, 0x1, -R7 ;  /* 0x000000010e0ee824 */ /* 0x000fe200078e0a07 */
[----:B------:R1:W-:Y:S01]  /*61b0*/  STL [R1+0x7e0], R0 ;  /* 0x0007e00001007387 */ /* 0x0003e20000100800 */
[----:B------:R-:W-:Y:S01]  /*61c0*/  @!P2 IMAD.MOV R15, RZ, RZ, -R15 ;  /* 0x000000ffff0fa224 */ /* 0x000fe200078e0a0f */
[----:B------:R-:W-:Y:S01]  /*61d0*/  ISETP.GT.U32.AND P2, PT, R7, R11, PT ;  /* 0x0000000b0700720c */ /* 0x000fe20003f44070 */
[----:B------:R-:W-:Y:S01]  /*61e0*/  @!P5 IMAD.IADD R10, R10, 0x1, -R7 ;  /* 0x000000010a0ad824 */ /* 0x000fe200078e0a07 */
[----:B------:R-:W-:Y:S01]  /*61f0*/  ISETP.GE.AND P6, PT, R17, RZ, PT ;  /* 0x000000ff1100720c */ /* 0x000fe20003fc6270 */
[----:B------:R-:W-:Y:S01]  /*6200*/  IMAD.MOV.U32 R9, RZ, RZ, R14 ;  /* 0x000000ffff097224 */ /* 0x000fe200078e000e */
[----:B------:R2:W-:Y:S01]  /*6210*/  STL [R1+0x7dc], R15 ;  /* 0x0007dc0f01007387 */ /* 0x0005e20000100800 */
[----:B0-----:R-:W-:Y:S01]  /*6220*/  IMAD.HI.U32 R6, R8, R16, RZ ;  /* 0x0000001008067227 */ /* 0x001fe200078e00ff */
[----:B------:R-:W-:Y:S02]  /*6230*/  ISETP.GT.U32.AND P5, PT, R7, R10, PT ;  /* 0x0000000a0700720c */ /* 0x000fe40003fa4070 */
[----:B-1----:R-:W-:Y:S01]  /*6240*/  IABS R0, R2 ;  /* 0x0000000200007213 */ /* 0x002fe20000000000 */
[----:B------:R-:W-:-:S02]  /*6250*/  IMAD.MOV R6, RZ, RZ, -R6 ;  /* 0x000000ffff067224 */ /* 0x000fc400078e0a06 */
[----:B------:R-:W-:Y:S01]  /*6260*/  @!P1 IMAD.IADD R13, R13, 0x1, -R7 ;  /* 0x000000010d0d9824 */ /* 0x000fe200078e0a07 */
[----:B------:R-:W-:Y:S01]  /*6270*/  ISETP.GE.AND P1, PT, R18, RZ, PT ;  /* 0x000000ff1200720c */ /* 0x000fe20003f26270 */
[----:B------:R-:W-:Y:S02]  /*6280*/  IMAD R16, R7, R6, R16 ;  /* 0x0000000607107224 */ /* 0x000fe400078e0210 */
[----:B------:R-:W-:-:S04]  /*6290*/  IMAD.HI.U32 R4, R8, R0, RZ ;  /* 0x0000000008047227 */ /* 0x000fc800078e00ff */
[----:B------:R-:W-:Y:S01]  /*62a0*/  @!P4 IMAD.MOV R9, RZ, RZ, -R9 ;  /* 0x000000ffff09c224 */ /* 0x000fe200078e0a09 */
[----:B------:R-:W-:Y:S01]  /*62b0*/  ISETP.GT.U32.AND P4, PT, R7, R16, PT ;  /* 0x000000100700720c */ /* 0x000fe20003f84070 */
[----:B------:R-:W-:Y:S02]  /*62c0*/  IMAD.MOV R4, RZ, RZ, -R4 ;  /* 0x000000ffff047224 */ /* 0x000fe400078e0a04 */
[----:B------:R-:W-:Y:S02]  /*62d0*/  @!P2 IMAD.IADD R11, R11, 0x1, -R7 ;  /* 0x000000010b0ba824 */ /* 0x000fe400078e0a07 */
[----:B------:R-:W-:Y:S02]  /*62e0*/  IMAD R17, R7, R4, R0 ;  /* 0x0000000407117224 */ /* 0x000fe400078e0200 */
[----:B------:R-:W-:Y:S02]  /*62f0*/  IMAD.MOV.U32 R12, RZ, RZ, R13 ;  /* 0x000000ffff0c7224 */ /* 0x000fe400078e000d */
[----:B--2---:R-:W-:-:S02]  /*6300*/  VIADD R15, R3, 0x6b ;  /* 0x0000006b030f7836 */ /* 0x004fc40000000000 */
[----:B------:R-:W-:Y:S02]  /*6310*/  IMAD.MOV.U32 R6, RZ, RZ, R11 ;  /* 0x000000ffff067224 */ /* 0x000fe400078e000b */
[--C-:B------:R-:W-:Y:S01]  /*6320*/  @!P5 IMAD.IADD R10, R10, 0x1, -R7.reuse ;  /* 0x000000010a0ad824 */ /* 0x100fe200078e0a07 */
[----:B------:R-:W-:Y:S01]  /*6330*/  ISETP.GT.U32.AND P5, PT, R7, R17, PT ;  /* 0x000000110700720c */ /* 0x000fe20003fa4070 */
[----:B------:R-:W-:Y:S01]  /*6340*/  @!P3 IMAD.MOV R12, RZ, RZ, -R12 ;  /* 0x000000ffff0cb224 */ /* 0x000fe200078e0a0c */
[----:B------:R-:W-:Y:S01]  /*6350*/  ISETP.GE.AND P2, PT, R15, RZ, PT ;  /* 0x000000ff0f00720c */ /* 0x000fe20003f46270 */
[--C-:B------:R-:W-:Y:S01]  /*6360*/  @!P4 IMAD.IADD R16, R16, 0x1, -R7.reuse ;  /* 0x000000011010c824 */ /* 0x100fe200078e0a07 */
[----:B------:R-:W-:Y:S01]  /*6370*/  IABS R15, R15 ;  /* 0x0000000f000f7213 */ /* 0x000fe20000000000 */
[----:B------:R-:W-:Y:S01]  /*6380*/  @!P1 IMAD.MOV R6, RZ, RZ, -R6 ;  /* 0x000000ffff069224 */ /* 0x000fe200078e0a06 */
[----:B------:R0:W-:Y:S01]  /*6390*/  STL [R1+0x7d4], R12 ;  /* 0x0007d40c01007387 */ /* 0x0001e20000100800 */
[----:B------:R-:W-:Y:S01]  /*63a0*/  VIADD R0, R3, 0x6d ;  /* 0x0000006d03007836 */ /* 0x000fe20000000000 */
[----:B------:R-:W-:Y:S01]  /*63b0*/  ISETP.GT.U32.AND P4, PT, R7, R16, PT ;  /* 0x000000100700720c */ /* 0x000fe20003f84070 */
[----:B------:R-:W-:Y:S01]  /*63c0*/  @!P6 IMAD.MOV R10, RZ, RZ, -R10 ;  /* 0x000000ffff0ae224 */ /* 0x000fe200078e0a0a */
[----:B------:R1:W-:Y:S01]  /*63d0*/  STL [R1+0x7b4], R9 ;  /* 0x0007b40901007387 */ /* 0x0003e20000100800 */
[----:B------:R-:W-:Y:S01]  /*63e0*/  ISETP.GE.AND P3, PT, R2, RZ, PT ;  /* 0x000000ff0200720c */ /* 0x000fe20003f66270 */
[----:B------:R-:W-:Y:S01]  /*63f0*/  VIADD R2, R3, 0x6c ;  /* 0x0000006c03027836 */ /* 0x000fe20000000000 */
[----:B------:R-:W-:Y:S01]  /*6400*/  IABS R4, R0 ;  /* 0x0000000000047213 */ /* 0x000fe20000000000 */
[----:B------:R2:W-:Y:S01]  /*6410*/  STL [R1+0x7d8], R6 ;  /* 0x0007d80601007387 */ /* 0x0005e20000100800 */
[--C-:B------:R-:W-:Y:S01]  /*6420*/  @!P5 IMAD.IADD R17, R17, 0x1, -R7.reuse ;  /* 0x000000011111d824 */ /* 0x100fe200078e0a07 */
[----:B------:R-:W-:Y:S01]  /*6430*/  ISETP.GE.AND P6, PT, R0, RZ, PT ;  /* 0x000000ff0000720c */ /* 0x000fe20003fc6270 */
[----:B0-----:R-:W-:Y:S01]  /*6440*/  VIADD R12, R3, 0x6f ;  /* 0x0000006f030c7836 */ /* 0x001fe20000000000 */
[----:B------:R-:W-:Y:S01]  /*6450*/  ISETP.GE.AND P1, PT, R2, RZ, PT ;  /* 0x000000ff0200720c */ /* 0x000fe20003f26270 */
[----:B------:R-:W-:Y:S01]  /*6460*/  IMAD.MOV.U32 R11, RZ, RZ, R4 ;  /* 0x000000ffff0b7224 */ /* 0x000fe200078e0004 */
[----:B-1----:R-:W-:Y:S01]  /*6470*/  IABS R9, R2 ;  /* 0x0000000200097213 */ /* 0x002fe20000000000 */
[----:B------:R-:W-:Y:S01]  /*6480*/  @!P4 IMAD.IADD R16, R16, 0x1, -R7 ;  /* 0x000000011010c824 */ /* 0x000fe200078e0a07 */
[----:B------:R-:W-:Y:S01]  /*6490*/  ISETP.GT.U32.AND P5, PT, R7, R17, PT ;  /* 0x000000110700720c */ /* 0x000fe20003fa4070 */
[C---:B------:R-:W-:Y:S01]  /*64a0*/  IMAD.HI.U32 R2, R8.reuse, R11, RZ ;  /* 0x0000000b08027227 */ /* 0x040fe200078e00ff */
[----:B------:R-:W-:Y:S01]  /*64b0*/  IABS R14, R12 ;  /* 0x0000000c000e7213 */ /* 0x000fe20000000000 */
[----:B------:R0:W-:Y:S02]  /*64c0*/  STL [R1+0xe4], R10 ;  /* 0x0000e40a01007387 */ /* 0x0001e40000100800 */
[----:B--2---:R-:W-:-:S04]  /*64d0*/  IMAD.HI.U32 R6, R8, R15, RZ ;  /* 0x0000000f08067227 */ /* 0x004fc800078e00ff */
[----:B------:R-:W-:Y:S02]  /*64e0*/  IMAD.MOV R6, RZ, RZ, -R6 ;  /* 0x000000ffff067224 */ /* 0x000fe400078e0a06 */
[----:B------:R-:W-:-:S04]  /*64f0*/  IMAD.HI.U32 R4, R8, R9, RZ ;  /* 0x0000000908047227 */ /* 0x000fc800078e00ff */
[C---:B------:R-:W-:Y:S02]  /*6500*/  IMAD R15, R7.reuse, R6, R15 ;  /* 0x00000006070f7224 */ /* 0x040fe400078e020f */
[----:B------:R-:W-:Y:S02]  /*6510*/  IMAD.MOV R2, RZ, RZ, -R2 ;  /* 0x000000ffff027224 */ /* 0x000fe400078e0a02 */
[----:B------:R-:W-:Y:S01]  /*6520*/  IMAD.MOV R4, RZ, RZ, -R4 ;  /* 0x000000ffff047224 */ /* 0x000fe200078e0a04 */
[C---:B------:R-:W-:Y:S01]  /*6530*/  ISETP.GT.U32.AND P4, PT, R7.reuse, R15, PT ;  /* 0x0000000f0700720c */ /* 0x040fe20003f84070 */
[C---:B------:R-:W-:Y:S02]  /*6540*/  IMAD R11, R7.reuse, R2, R11 ;  /* 0x00000002070b7224 */ /* 0x040fe400078e020b */
[----:B------:R-:W-:Y:S02]  /*6550*/  IMAD.MOV.U32 R18, RZ, RZ, R16 ;  /* 0x000000ffff127224 */ /* 0x000fe400078e0010 */
[----:B------:R-:W-:-:S02]  /*6560*/  IMAD R9, R7, R4, R9 ;  /* 0x0000000407097224 */ /* 0x000fc400078e0209 */
[----:B------:R-:W-:Y:S01]  /*6570*/  @!P0 IMAD.MOV R18, RZ, RZ, -R18 ;  /* 0x000000ffff128224 */ /* 0x000fe200078e0a12 */
[----:B------:R-:W-:Y:S01]  /*6580*/  ISETP.GT.U32.AND P0, PT, R7, R11, PT ;  /* 0x0000000b0700720c */ /* 0x000fe20003f04070 */
[----:B------:R-:W-:Y:S02]  /*6590*/  VIADD R0, R3, 0x6e ;  /* 0x0000006e03007836 */ /* 0x000fe40000000000 */
[--C-:B------:R-:W-:Y:S01]  /*65a0*/  @!P5 IMAD.IADD R17, R17, 0x1, -R7.reuse ;  /* 0x000000011111d824 */ /* 0x100fe200078e0a07 */
[----:B------:R-:W-:Y:S01]  /*65b0*/  ISETP.GT.U32.AND P5, PT, R7, R9, PT ;  /* 0x000000090700720c */ /* 0x000fe20003fa4070 */
[----:B------:R-:W-:Y:S01]  /*65c0*/  @!P4 IMAD.IADD R15, R15, 0x1, -R7 ;  /* 0x000000010f0fc824 */ /* 0x000fe200078e0a07 */
[----:B------:R-:W-:Y:S01]  /*65d0*/  IABS R6, R0 ;  /* 0x0000000000067213 */ /* 0x000fe20000000000 */
[----:B------:R-:W-:Y:S01]  /*65e0*/  IMAD.MOV.U32 R16, RZ, RZ, R14 ;  /* 0x000000ffff107224 */ /* 0x000fe200078e000e */
[----:B------:R-:W-:Y:S01]  /*65f0*/  STL [R1+0xec], R18 ;  /* 0x0000ec1201007387 */ /* 0x000fe20000100800 */
[----:B0-----:R-:W-:Y:S01]  /*6600*/  VIADD R10, R3, 0x70 ;  /* 0x00000070030a7836 */ /* 0x001fe20000000000 */
[----:B------:R-:W-:Y:S01]  /*6610*/  ISETP.GT.U32.AND P4, PT, R7, R15, PT ;  /* 0x0000000f0700720c */ /* 0x000fe20003f84070 */
[----:B------:R-:W-:-:S03]  /*6620*/  IMAD.HI.U32 R14, R8, R6, RZ ;  /* 0x00000006080e7227 */ /* 0x000fc600078e00ff */
[----:B------:R-:W-:Y:S01]  /*6630*/  IABS R13, R10 ;  /* 0x0000000a000d7213 */ /* 0x000fe20000000000 */
[--C-:B------:R-:W-:Y:S02]  /*6640*/  @!P0 IMAD.IADD R11, R11, 0x1, -R7.reuse ;  /* 0x000000010b0b8824 */ /* 0x100fe400078e0a07 */
[----:B------:R-:W-:Y:S02]  /*6650*/  IMAD.MOV R14, RZ, RZ, -R14 ;  /* 0x000000ffff0e7224 */ /* 0x000fe400078e0a0e */
[----:B------:R-:W-:Y:S01]  /*6660*/  @!P5 IMAD.IADD R9, R9, 0x1, -R7 ;  /* 0x000000010909d824 */ /* 0x000fe200078e0a07 */
[----:B------:R-:W-:Y:S01]  /*6670*/  ISETP.GT.U32.AND P0, PT, R7, R11, PT ;  /* 0x0000000b0700720c */ /* 0x000fe20003f04070 */
[----:B------:R-:W-:Y:S01]  /*6680*/  @!P3 IMAD.MOV R17, RZ, RZ, -R17 ;  /* 0x000000ffff11b224 */ /* 0x000fe200078e0a11 */
[----:B------:R-:W-:Y:S01]  /*6690*/  ISETP.GE.AND P3, PT, R0, RZ, PT ;  /* 0x000000ff0000720c */ /* 0x000fe20003f66270 */
[----:B------:R-:W-:Y:S01]  /*66a0*/  VIADD R2, R3, 0x71 ;  /* 0x0000007103027836 */ /* 0x000fe20000000000 */
[C---:B------:R-:W-:Y:S01]  /*66b0*/  ISETP.GT.U32.AND P5, PT, R7.reuse, R9, PT ;  /* 0x000000090700720c */ /* 0x040fe20003fa4070 */
[----:B------:R-:W-:Y:S01]  /*66c0*/  IMAD R0, R7, R14, R6 ;  /* 0x0000000e07007224 */ /* 0x000fe200078e0206 */
[----:B------:R0:W-:Y:S01]  /*66d0*/  STL [R1+0x7d0], R17 ;  /* 0x0007d01101007387 */ /* 0x0001e20000100800 */
[----:B------:R-:W-:Y:S01]  /*66e0*/  @!P4 IMAD.IADD R15, R15, 0x1, -R7 ;  /* 0x000000010f0fc824 */ /* 0x000fe200078e0a07 */
[----:B------:R-:W-:Y:S01]  /*66f0*/  IABS R4, R2 ;  /* 0x0000000200047213 */ /* 0x000fe20000000000 */
[----:B------:R-:W-:Y:S01]  /*6700*/  IMAD.HI.U32 R6, R8, R13, RZ ;  /* 0x0000000d08067227 */ /* 0x000fe200078e00ff */
[----:B------:R-:W-:-:S03]  /*6710*/  ISETP.GT.U32.AND P4, PT, R7, R0, PT ;  /* 0x000000000700720c */ /* 0x000fc60003f84070 */
[----:B------:R-:W-:-:S04]  /*6720*/  IMAD.HI.U32 R14, R8, R4, RZ ;  /* 0x00000004080e7227 */ /* 0x000fc800078e00ff */
[----:B0-----:R-:W-:-:S04]  /*6730*/  IMAD.HI.U32 R17, R8, R16, RZ ;  /* 0x0000001008117227 */ /* 0x001fc800078e00ff */
[----:B------:R-:W-:Y:S02]  /*6740*/  IMAD.MOV R6, RZ, RZ, -R6 ;  /* 0x000000ffff067224 */ /* 0x000fe400078e0a06 */
[----:B------:R-:W-:Y:S02]  /*6750*/  IMAD.MOV R17, RZ, RZ, -R17 ;  /* 0x000000ffff117224 */ /* 0x000fe400078e0a11 */
[----:B------:R-:W-:Y:S02]  /*6760*/  IMAD.MOV R14, RZ, RZ, -R14 ;  /* 0x000000ffff0e7224 */ /* 0x000fe400078e0a0e */
[----:B------:R-:W-:Y:S02]  /*6770*/  IMAD R13, R7, R6, R13 ;  /* 0x00000006070d7224 */ /* 0x000fe400078e020d */
[--C-:B------:R-:W-:Y:S02]  /*6780*/  @!P0 IMAD.IADD R11, R11, 0x1, -R7.reuse ;  /* 0x000000010b0b8824 */ /* 0x100fe400078e0a07 */
[----:B------:R-:W-:Y:S01]  /*6790*/  VIADD R6, R3, 0x72 ;  /* 0x0000007203067836 */ /* 0x000fe20000000000 */
[----:B------:R-:W-:Y:S01]  /*67a0*/  ISETP.GT.U32.AND P0, PT, R7, R13, PT ;  /* 0x0000000d0700720c */ /* 0x000fe20003f04070 */
[----:B------:R-:W-:Y:S01]  /*67b0*/  @!P5 IMAD.IADD R9, R9, 0x1, -R7 ;  /* 0x000000010909d824 */ /* 0x000fe200078e0a07 */
[----:B------:R-:W-:Y:S01]  /*67c0*/  ISETP.GE.AND P5, PT, R12, RZ, PT ;  /* 0x000000ff0c00720c */ /* 0x000fe20003fa6270 */
[----:B------:R-:W-:-:S02]  /*67d0*/  IMAD.MOV.U32 R18, RZ, RZ, R15 ;  /* 0x000000ffff127224 */ /* 0x000fc400078e000f */
[C---:B------:R-:W-:Y:S02]  /*67e0*/  IMAD R12, R7.reuse, R17, R16 ;  /* 0x00000011070c7224 */ /* 0x040fe400078e0210 */
[C---:B------:R-:W-:Y:S01]  /*67f0*/  IMAD R4, R7.reuse, R14, R4 ;  /* 0x0000000e07047224 */ /* 0x040fe200078e0204 */
[----:B------:R-:W-:Y:S01]  /*6800*/  IABS R14, R6 ;  /* 0x00000006000e7213 */ /* 0x000fe20000000000 */
[----:B------:R-:W-:Y:S02]  /*6810*/  IMAD.MOV.U32 R15, RZ, RZ, R11 ;  /* 0x000000ffff0f7224 */ /* 0x000fe400078e000b */
[----:B------:R-:W-:Y:S02]  /*6820*/  @!P4 IMAD.IADD R0, R0, 0x1, -R7 ;  /* 0x000000010000c824 */ /* 0x000fe400078e0a07 */
[----:B------:R-:W-:Y:S01]  /*6830*/  @!P2 IMAD.MOV R18, RZ, RZ, -R18 ;  /* 0x000000ffff12a224 */ /* 0x000fe200078e0a12 */
[C---:B------:R-:W-:Y:S01]  /*6840*/  ISETP.GT.U32.AND P2, PT, R7.reuse, R12, PT ;  /* 0x0000000c0700720c */ /* 0x040fe20003f44070 */
[----:B------:R-:W-:Y:S01]  /*6850*/  @!P6 IMAD.MOV R15, RZ, RZ, -R15 ;  /* 0x000000ffff0fe224 */ /* 0x000fe200078e0a0f */
[C---:B------:R-:W-:Y:S01]  /*6860*/  ISETP.GT.U32.AND P6, PT, R7.reuse, R4, PT ;  /* 0x000000040700720c */ /* 0x040fe20003fc4070 */
[----:B------:R-:W-:Y:S01]  /*6870*/  IMAD.MOV.U32 R16, RZ, RZ, R9 ;  /* 0x000000ffff107224 */ /* 0x000fe200078e0009 */
[----:B------:R-:W-:Y:S01]  /*6880*/  ISETP.GT.U32.AND P4, PT, R7, R0, PT ;  /* 0x000000000700720c */ /* 0x000fe20003f84070 */
[----:B------:R-:W-:Y:S01]  /*6890*/  IMAD.MOV.U32 R9, RZ, RZ, R14 ;  /* 0x000000ffff097224 */ /* 0x000fe200078e000e */
[----:B------:R-:W-:Y:S01]  /*68a0*/  STL [R1+0x7bc], R18 ;  /* 0x0007bc1201007387 */ /* 0x000fe20000100800 */
[----:B------:R-:W-:Y:S01]  /*68b0*/  @!P1 IMAD.MOV R16, RZ, RZ, -R16 ;  /* 0x000000ffff109224 */ /* 0x000fe200078e0a10 */
[----:B------:R-:W-:Y:S01]  /*68c0*/  ISETP.GE.AND P1, PT, R10, RZ, PT ;  /* 0x000000ff0a00720c */ /* 0x000fe20003f26270 */
[----:B------:R-:W-:-:S02]  /*68d0*/  VIADD R11, R3, 0x73 ;  /* 0x00000073030b7836 */ /* 0x000fc40000000000 */
[----:B------:R-:W-:Y:S01]  /*68e0*/  IMAD.HI.U32 R10, R8, R9, RZ ;  /* 0x00000009080a7227 */ /* 0x000fe200078e00ff */
[----:B------:R-:W-:Y:S02]  /*68f0*/  STL [R1+0x7c4], R16 ;  /* 0x0007c41001007387 */ /* 0x000fe40000100800 */
[----:B------:R-:W-:Y:S01]  /*6900*/  IABS R14, R11 ;  /* 0x0000000b000e7213 */ /* 0x000fe20000000000 */
[--C-:B------:R-:W-:Y:S01]  /*6910*/  @!P0 IMAD.IADD R13, R13, 0x1, -R7.reuse ;  /* 0x000000010d0d8824 */ /* 0x100fe200078e0a07 */
[----:B------:R0:W-:Y:S01]  /*6920*/  STL [R1+0x7c8], R15 ;  /* 0x0007c80f01007387 */ /* 0x0001e20000100800 */
[----:B------:R-:W-:Y:S02]  /*6930*/  IMAD.MOV R10, RZ, RZ, -R10 ;  /* 0x000000ffff0a7224 */ /* 0x000fe400078e0a0a */
[--C-:B------:R-:W-:Y:S01]  /*6940*/  @!P2 IMAD.IADD R12, R12, 0x1, -R7.reuse ;  /* 0x000000010c0ca824 */ /* 0x100fe200078e0a07 */
[----:B------:R-:W-:Y:S01]  /*6950*/  ISETP.GE.AND P2, PT, R6, RZ, PT ;  /* 0x000000ff0600720c */ /* 0x000fe20003f46270 */
[--C-:B------:R-:W-:Y:S01]  /*6960*/  @!P6 IMAD.IADD R4, R4, 0x1, -R7.reuse ;  /* 0x000000010404e824 */ /* 0x100fe200078e0a07 */
[C---:B------:R-:W-:Y:S01]  /*6970*/  ISETP.GT.U32.AND P6, PT, R7.reuse, R13, PT ;  /* 0x0000000d0700720c */ /* 0x040fe20003fc4070 */
[----:B------:R-:W-:Y:S01]  /*6980*/  @!P4 IMAD.IADD R0, R0, 0x1, -R7 ;  /* 0x000000010000c824 */ /* 0x000fe200078e0a07 */
[C---:B------:R-:W-:Y:S01]  /*6990*/  ISETP.GT.U32.AND P0, PT, R7.reuse, R12, PT ;  /* 0x0000000c0700720c */ /* 0x040fe20003f04070 */
[----:B------:R-:W-:Y:S01]  /*69a0*/  IMAD R9, R7, R10, R9 ;  /* 0x0000000a07097224 */ /* 0x000fe200078e0209 */
[----:B------:R-:W-:Y:S01]  /*69b0*/  ISETP.GE.AND P4, PT, R2, RZ, PT ;  /* 0x000000ff0200720c */ /* 0x000fe20003f86270 */
[----:B------:R-:W-:-:S04]  /*69c0*/  IMAD.HI.U32 R10, R8, R14, RZ ;  /* 0x0000000e080a7227 */ /* 0x000fc800078e00ff */
[----:B0-----:R-:W-:Y:S02]  /*69d0*/  IMAD.MOV.U32 R15, RZ, RZ, R0 ;  /* 0x000000ffff0f7224 */ /* 0x001fe400078e0000 */
[----:B------:R-:W-:Y:S02]  /*69e0*/  IMAD.MOV R10, RZ, RZ, -R10 ;  /* 0x000000ffff0a7224 */ /* 0x000fe400078e0a0a */
[----:B------:R-:W-:Y:S01]  /*69f0*/  @!P3 IMAD.MOV R15, RZ, RZ, -R15 ;  /* 0x000000ffff0fb224 */ /* 0x000fe200078e0a0f */
[C---:B------:R-:W-:Y:S01]  /*6a00*/  ISETP.GT.U32.AND P3, PT, R7.reuse, R4, PT ;  /* 0x000000040700720c */ /* 0x040fe20003f64070 */
[----:B------:R-:W-:Y:S02]  /*6a10*/  IMAD R14, R7, R10, R14 ;  /* 0x0000000a070e7224 */ /* 0x000fe400078e020e */
[----:B------:R-:W-:Y:S01]  /*6a20*/  @!P6 IMAD.IADD R13, R13, 0x1, -R7 ;  /* 0x000000010d0de824 */ /* 0x000fe200078e0a07 */
[----:B------:R0:W-:Y:S01]  /*6a30*/  STL [R1+0x7cc], R15 ;  /* 0x0007cc0f01007387 */ /* 0x0001e20000100800 */
[----:B------:R-:W-:Y:S01]  /*6a40*/  VIADD R6, R3, 0x76 ;  /* 0x0000007603067836 */ /* 0x000fe20000000000 */
[----:B------:R-:W-:Y:S01]  /*6a50*/  ISETP.GT.U32.AND P6, PT, R7, R14, PT ;  /* 0x0000000e0700720c */ /* 0x000fe20003fc4070 */
[----:B------:R-:W-:-:S02]  /*6a60*/  VIADD R2, R3, 0x74 ;  /* 0x0000007403027836 */ /* 0x000fc40000000000 */
[--C-:B------:R-:W-:Y:S01]  /*6a70*/  @!P0 IMAD.IADD R12, R12, 0x1, -R7.reuse ;  /* 0x000000010c0c8824 */ /* 0x100fe200078e0a07 */
[----:B------:R-:W-:Y:S01]  /*6a80*/  ISETP.GT.U32.AND P0, PT, R7, R9, PT ;  /* 0x000000090700720c */ /* 0x000fe20003f04070 */
[----:B------:R-:W-:Y:S01]  /*6a90*/  VIADD R0, R3, 0x75 ;  /* 0x0000007503007836 */ /* 0x000fe20000000000 */
[----:B------:R-:W-:Y:S01]  /*6aa0*/  IABS R16, R6 ;  /* 0x0000000600107213 */ /* 0x000fe20000000000 */
[----:B------:R-:W-:Y:S01]  /*6ab0*/  @!P3 IMAD.IADD R4, R4, 0x1, -R7 ;  /* 0x000000010404b824 */ /* 0x000fe200078e0a07 */
[----:B0-----:R-:W-:Y:S01]  /*6ac0*/  IABS R15, R2 ;  /* 0x00000002000f7213 */ /* 0x001fe20000000000 */
[----:B------:R-:W-:Y:S01]  /*6ad0*/  IMAD.MOV.U32 R18, RZ, RZ, R12 ;  /* 0x000000ffff127224 */ /* 0x000fe200078e000c */
[----:B------:R-:W-:Y:S01]  /*6ae0*/  ISETP.GE.AND P3, PT, R11, RZ, PT ;  /* 0x000000ff0b00720c */ /* 0x000fe20003f66270 */
[----:B------:R-:W-:Y:S01]  /*6af0*/  IMAD.MOV.U32 R11, RZ, RZ, R16 ;  /* 0x000000ffff0b7224 */ /* 0x000fe200078e0010 */
[----:B------:R-:W-:Y:S01]  /*6b00*/  IABS R10, R0 ;  /* 0x00000000000a7213 */ /* 0x000fe20000000000 */
[----:B------:R-:W-:-:S04]  /*6b10*/  IMAD.HI.U32 R16, R8, R15, RZ ;  /* 0x0000000f08107227 */ /* 0x000fc800078e00ff */
[----:B------:R-:W-:Y:S02]  /*6b20*/  @!P6 IMAD.IADD R14, R14, 0x1, -R7 ;  /* 0x000000010e0ee824 */ /* 0x000fe400078e0a07 */
[----:B------:R-:W-:-:S03]  /*6b30*/  IMAD.HI.U32 R17, R8, R10, RZ ;  /* 0x0000000a08117227 */ /* 0x000fc600078e00ff */
[----:B------:R-:W-:Y:S01]  /*6b40*/  ISETP.GT.U32.AND P6, PT, R7, R14, PT ;  /* 0x0000000e0700720c */ /* 0x000fe20003fc4070 */
[----:B------:R-:W-:Y:S02]  /*6b50*/  IMAD.MOV R16, RZ, RZ, -R16 ;  /* 0x000000ffff107224 */ /* 0x000fe400078e0a10 */
[----:B------:R-:W-:Y:S01]  /*6b60*/  @!P0 IMAD.IADD R9, R9, 0x1, -R7 ;  /* 0x0000000109098824 */ /* 0x000fe200078e0a07 */
[----:B------:R-:W-:Y:S01]  /*6b70*/  ISETP.GE.AND P0, PT, R2, RZ, PT ;  /* 0x000000ff0200720c */ /* 0x000fe20003f06270 */
[----:B------:R-:W-:-:S04]  /*6b80*/  IMAD.HI.U32 R2, R8, R11, RZ ;  /* 0x0000000b08027227 */ /* 0x000fc800078e00ff */
[----:B------:R-:W-:Y:S02]  /*6b90*/  IMAD.MOV R12, RZ, RZ, -R17 ;  /* 0x000000ffff0c7224 */ /* 0x000fe400078e0a11 */
[C---:B------:R-:W-:Y:S02]  /*6ba0*/  IMAD R15, R7.reuse, R16, R15 ;  /* 0x00000010070f7224 */ /* 0x040fe400078e020f */
[----:B------:R-:W-:Y:S01]  /*6bb0*/  @!P5 IMAD.MOV R18, RZ, RZ, -R18 ;  /* 0x000000ffff12d224 */ /* 0x000fe200078e0a12 */
[C---:B------:R-:W-:Y:S01]  /*6bc0*/  ISETP.GT.U32.AND P5, PT, R7.reuse, R9, PT ;  /* 0x000000090700720c */ /* 0x040fe20003fa4070 */
[----:B------:R-:W-:Y:S02]  /*6bd0*/  IMAD.MOV R2, RZ, RZ, -R2 ;  /* 0x000000ffff027224 */ /* 0x000fe400078e0a02 */
[C---:B------:R-:W-:Y:S01]  /*6be0*/  IMAD R10, R7.reuse, R12, R10 ;  /* 0x0000000c070a7224 */ /* 0x040fe200078e020a */
[----:B------:R0:W-:Y:S01]  /*6bf0*/  STL [R1+0x7c0], R18 ;  /* 0x0007c01201007387 */ /* 0x0001e20000100800 */
[----:B------:R-:W-:Y:S01]  /*6c00*/  @!P1 IMAD.MOV R13, RZ, RZ, -R13 ;  /* 0x000000ffff0d9224 */ /* 0x000fe200078e0a0d */
[C---:B------:R-:W-:Y:S01]  /*6c10*/  ISETP.GT.U32.AND P1, PT, R7.reuse, R15, PT ;  /* 0x0000000f0700720c */ /* 0x040fe20003f24070 */
[----:B------:R-:W-:-:S02]  /*6c20*/  IMAD R11, R7, R2, R11 ;  /* 0x00000002070b7224 */ /* 0x000fc400078e020b */
[----:B------:R-:W-:Y:S01]  /*6c30*/  @!P4 IMAD.MOV R4, RZ, RZ, -R4 ;  /* 0x000000ffff04c224 */ /* 0x000fe200078e0a04 */
[C---:B------:R-:W-:Y:S01]  /*6c40*/  ISETP.GT.U32.AND P4, PT, R7.reuse, R10, PT ;  /* 0x0000000a0700720c */ /* 0x040fe20003f84070 */
[--C-:B------:R-:W-:Y:S01]  /*6c50*/  @!P6 IMAD.IADD R14, R14, 0x1, -R7.reuse ;  /* 0x000000010e0ee824 */ /* 0x100fe200078e0a07 */
[----:B------:R-:W-:Y:S01]  /*6c60*/  ISETP.GT.U32.AND P6, PT, R7, R11, PT ;  /* 0x0000000b0700720c */ /* 0x000fe20003fc4070 */
[----:B------:R-:W-:Y:S01]  /*6c70*/  VIADD R16, R3, 0x77 ;  /* 0x0000007703107836 */ /* 0x000fe20000000000 */
[----:B------:R-:W-:Y:S01]  /*6c80*/  STL [R1+0xf0], R13 ;  /* 0x0000f00d01007387 */ /* 0x000fe20000100800 */
[--C-:B------:R-:W-:Y:S01]  /*6c90*/  @!P5 IMAD.IADD R9, R9, 0x1, -R7.reuse ;  /* 0x000000010909d824 */ /* 0x100fe200078e0a07 */
[----:B------:R-:W-:Y:S01]  /*6ca0*/  ISETP.GE.AND P5, PT, R0, RZ, PT ;  /* 0x000000ff0000720c */ /* 0x000fe20003fa6270 */
[----:B------:R-:W-:Y:S01]  /*6cb0*/  VIADD R12, R3, 0x79 ;  /* 0x00000079030c7836 */ /* 0x000fe20000000000 */
[----:B------:R1:W-:Y:S01]  /*6cc0*/  STL [R1+0xf4], R4 ;  /* 0x0000f40401007387 */ /* 0x0003e20000100800 */
[--C-:B------:R-:W-:Y:S01]  /*6cd0*/  @!P1 IMAD.IADD R15, R15, 0x1, -R7.reuse ;  /* 0x000000010f0f9824 */ /* 0x100fe200078e0a07 */
[----:B------:R-:W-:Y:S01]  /*6ce0*/  IABS R0, R16 ;  /* 0x0000001000007213 */ /* 0x000fe20000000000 */
[----:B------:R-:W-:Y:S01]  /*6cf0*/  @!P3 IMAD.MOV R14, RZ, RZ, -R14 ;  /* 0x000000ffff0eb224 */ /* 0x000fe200078e0a0e */
[----:B------:R-:W-:Y:S01]  /*6d00*/  ISETP.GE.AND P1, PT, R6, RZ, PT ;  /* 0x000000ff0600720c */ /* 0x000fe20003f26270 */
[----:B------:R-:W-:Y:S01]  /*6d10*/  @!P4 IMAD.IADD R10, R10, 0x1, -R7 ;  /* 0x000000010a0ac824 */ /* 0x000fe200078e0a07 */
[----:B------:R-:W-:Y:S01]  /*6d20*/  ISETP.GT.U32.AND P4, PT, R7, R15, PT ;  /* 0x0000000f0700720c */ /* 0x000fe20003f84070 */
[----:B------:R-:W-:Y:S01]  /*6d30*/  IMAD.HI.U32 R6, R8, R0, RZ ;  /* 0x0000000008067227 */ /* 0x000fe200078e00ff */
[----:B0-----:R-:W-:-:S03]  /*6d40*/  IABS R18, R12 ;  /* 0x0000000c00127213 */ /* 0x001fc60000000000 */
[----:B-1----:R-:W-:Y:S02]  /*6d50*/  VIADD R4, R3, 0x78 ;  /* 0x0000007803047836 */ /* 0x002fe40000000000 */
[----:B------:R-:W-:Y:S01]  /*6d60*/  @!P6 IMAD.IADD R11, R11, 0x1, -R7 ;  /* 0x000000010b0be824 */ /* 0x000fe200078e0a07 */
[----:B------:R-:W-:Y:S01]  /*6d70*/  ISETP.GT.U32.AND P6, PT, R7, R10, PT ;  /* 0x0000000a0700720c */ /* 0x000fe20003fc4070 */
[----:B------:R-:W-:Y:S01]  /*6d80*/  IMAD.MOV.U32 R13, RZ, RZ, R9 ;  /* 0x000000ffff0d7224 */ /* 0x000fe200078e0009 */
[----:B------:R-:W-:Y:S01]  /*6d90*/  IABS R2, R4 ;  /* 0x0000000400027213 */ /* 0x000fe20000000000 */
[----:B------:R-:W-:Y:S02]  /*6da0*/  IMAD.MOV R6, RZ, RZ, -R6 ;  /* 0x000000ffff067224 */ /* 0x000fe400078e0a06 */
[----:B------:R-:W-:Y:S02]  /*6db0*/  @!P4 IMAD.IADD R15, R15, 0x1, -R7 ;  /* 0x000000010f0fc824 */ /* 0x000fe400078e0a07 */
[----:B------:R-:W-:-:S04]  /*6dc0*/  IMAD.HI.U32 R9, R8, R2, RZ ;  /* 0x0000000208097227 */ /* 0x000fc800078e00ff */
[C---:B------:R-:W-:Y:S02]  /*6dd0*/  IMAD R0, R7.reuse, R6, R0 ;  /* 0x0000000607007224 */ /* 0x040fe400078e0200 */
[----:B------:R-:W-:Y:S02]  /*6de0*/  IMAD.MOV R9, RZ, RZ, -R9 ;  /* 0x000000ffff097224 */ /* 0x000fe400078e0a09 */
[----:B------:R-:W-:Y:S01]  /*6df0*/  @!P6 IMAD.IADD R10, R10, 0x1, -R7 ;  /* 0x000000010a0ae824 */ /* 0x000fe200078e0a07 */
[C---:B------:R-:W-:Y:S01]  /*6e00*/  ISETP.GT.U32.AND P4, PT, R7.reuse, R0, PT ;  /* 0x000000000700720c */ /* 0x040fe20003f84070 */
[C---:B------:R-:W-:Y:S02]  /*6e10*/  IMAD R2, R7.reuse, R9, R2 ;  /* 0x0000000907027224 */ /* 0x040fe400078e0202 */
[----:B------:R-:W-:Y:S01]  /*6e20*/  @!P2 IMAD.MOV R13, RZ, RZ, -R13 ;  /* 0x000000ffff0da224 */ /* 0x000fe200078e0a0d */
[----:B------:R-:W-:Y:S01]  /*6e30*/  ISETP.GT.U32.AND P2, PT, R7, R11, PT ;  /* 0x0000000b0700720c */ /* 0x000fe20003f44070 */
[----:B------:R-:W-:Y:S01]  /*6e40*/  VIADD R6, R3, 0x7a ;  /* 0x0000007a03067836 */ /* 0x000fe20000000000 */
[----:B------:R-:W-:Y:S01]  /*6e50*/  ISETP.GT.U32.AND P6, PT, R7, R2, PT ;  /* 0x000000020700720c */ /* 0x000fe20003fc4070 */
[----:B------:R-:W-:Y:S01]  /*6e60*/  IMAD.HI.U32 R19, R8, R18, RZ ;  /* 0x0000001208137227 */ /* 0x000fe200078e00ff */
[----:B------:R0:W-:Y:S03]  /*6e70*/  STL [R1+0x7b8], R13 ;  /* 0x0007b80d01007387 */ /* 0x0001e60000100800 */
[----:B------:R-:W-:Y:S01]  /*6e80*/  IMAD.MOV.U32 R20, RZ, RZ, R15 ;  /* 0x000000ffff147224 */ /* 0x000fe200078e000f */
[----:B------:R1:W-:Y:S01]  /*6e90*/  STL [R1+0x7b0], R14 ;  /* 0x0007b00e01007387 */ /* 0x0003e20000100800 */
[----:B------:R-:W-:Y:S01]  /*6ea0*/  @!P4 IMAD.IADD R0, R0, 0x1, -R7 ;  /* 0x000000010000c824 */ /* 0x000fe200078e0a07 */
[----:B------:R-:W-:Y:S01]  /*6eb0*/  ISETP.GE.AND P4, PT, R4, RZ, PT ;  /* 0x000000ff0400720c */ /* 0x000fe20003f86270 */
[----:B------:R-:W-:-:S02]  /*6ec0*/  IMAD.MOV R19, RZ, RZ, -R19 ;  /* 0x000000ffff137224 */ /* 0x000fc400078e0a13 */
[----:B------:R-:W-:Y:S01]  /*6ed0*/  @!P0 IMAD.MOV R20, RZ, RZ, -R20 ;  /* 0x000000ffff148224 */ /* 0x000fe200078e0a14 */
[----:B0-----:R-:W-:Y:S01]  /*6ee0*/  IABS R13, R6 ;  /* 0x00000006000d7213 */ /* 0x001fe20000000000 */
[--C-:B------:R-:W-:Y:S01]  /*6ef0*/  @!P6 IMAD.IADD R2, R2, 0x1, -R7.reuse ;  /* 0x000000010202e824 */ /* 0x100fe200078e0a07 */
[C---:B------:R-:W-:Y:S01]  /*6f00*/  ISETP.GT.U32.AND P6, PT, R7.reuse, R0, PT ;  /* 0x000000000700720c */ /* 0x040fe20003fc4070 */
[----:B------:R-:W-:Y:S01]  /*6f10*/  @!P5 IMAD.MOV R10, RZ, RZ, -R10 ;  /* 0x000000ffff0ad224 */ /* 0x000fe200078e0a0a */
[----:B------:R-:W-:Y:S01]  /*6f20*/  STL [R1+0x7ac], R20 ;  /* 0x0007ac1401007387 */ /* 0x000fe20000100800 */
[----:B------:R-:W-:Y:S01]  /*6f30*/  IMAD.HI.U32 R17, R8, R13, RZ ;  /* 0x0000000d08117227 */ /* 0x000fe200078e00ff */
[----:B------:R-:W-:Y:S02]  /*6f40*/  ISETP.GT.U32.AND P0, PT, R7, R2, PT ;  /* 0x000000020700720c */ /* 0x000fe40003f04070 */
[----:B------:R0:W-:Y:S01]  /*6f50*/  STL [R1+0x7a8], R10 ;  /* 0x0007a80a01007387 */ /* 0x0001e20000100800 */
[----:B------:R-:W-:Y:S01]  /*6f60*/  @!P2 IMAD.IADD R11, R11, 0x1, -R7 ;  /* 0x000000010b0ba824 */ /* 0x000fe200078e0a07 */
[----:B------:R-:W-:Y:S01]  /*6f70*/  ISETP.GE.AND P2, PT, R16, RZ, PT ;  /* 0x000000ff1000720c */ /* 0x000fe20003f46270 */
[----:B------:R-:W-:Y:S01]  /*6f80*/  IMAD R4, R7, R19, R18 ;  /* 0x0000001307047224 */ /* 0x000fe200078e0212 */
[----:B------:R-:W-:Y:S01]  /*6f90*/  ISETP.GE.AND P5, PT, R12, RZ, PT ;  /* 0x000000ff0c00720c */ /* 0x000fe20003fa6270 */
[----:B------:R-:W-:-:S02]  /*6fa0*/  IMAD.MOV R17, RZ, RZ, -R17 ;  /* 0x000000ffff117224 */ /* 0x000fc400078e0a11 */
[----:B------:R-:W-:Y:S01]  /*6fb0*/  VIADD R9, R3, 0x7b ;  /* 0x0000007b03097836 */ /* 0x000fe20000000000 */
[C---:B------:R-:W-:Y:S01]  /*6fc0*/  ISETP.GT.U32.AND P3, PT, R7.reuse, R4, PT ;  /* 0x000000040700720c */ /* 0x040fe20003f64070 */
[----:B-1----:R-:W-:Y:S02]  /*6fd0*/  IMAD.MOV.U32 R14, RZ, RZ, R11 ;  /* 0x000000ffff0e7224 */ /* 0x002fe400078e000b */
[C---:B0-----:R-:W-:Y:S01]  /*6fe0*/  IMAD R10, R7.reuse, R17, R13 ;  /* 0x00000011070a7224 */ /* 0x041fe200078e020d */
[----:B------:R-:W-:Y:S01]  /*6ff0*/  IABS R16, R9 ;  /* 0x0000000900107213 */ /* 0x000fe20000000000 */
[----:B------:R-:W-:Y:S01]  /*7000*/  @!P1 IMAD.MOV R14, RZ, RZ, -R14 ;  /* 0x000000ffff0e9224 */ /* 0x000fe200078e0a0e */
[----:B------:R-:W-:Y:S01]  /*7010*/  ISETP.GE.AND P1, PT, R6, RZ, PT ;  /* 0x000000ff0600720c */ /* 0x000fe20003f26270 */
[----:B------:R-:W-:Y:S01]  /*7020*/  @!P6 IMAD.IADD R0, R0, 0x1, -R7 ;  /* 0x000000010000e824 */ /* 0x000fe200078e0a07 */
[----:B------:R-:W-:Y:S01]  /*7030*/  ISETP.GT.U32.AND P6, PT, R7, R10, PT ;  /* 0x0000000a0700720c */ /* 0x000fe20003fc4070 */
[----:B------:R-:W-:Y:S01]  /*7040*/  VIADD R6, R3, 0x7c ;  /* 0x0000007c03067836 */ /* 0x000fe20000000000 */
[----:B------:R0:W-:Y:S01]  /*7050*/  STL [R1+0x7a4], R14 ;  /* 0x0007a40e01007387 */ /* 0x0001e20000100800 */
[----:B------:R-:W-:-:S02]  /*7060*/  IMAD.MOV.U32 R15, RZ, RZ, R0 ;  /* 0x000000ffff0f7224 */ /* 0x000fc400078e0000 */
[----:B------:R-:W-:Y:S01]  /*7070*/  @!P0 IMAD.IADD R2, R2, 0x1, -R7 ;  /* 0x0000000102028824 */ /* 0x000fe200078e0a07 */
[----:B------:R-:W-:Y:S01]  /*7080*/  ISETP.GE.AND P0, PT, R9, RZ, PT ;  /* 0x000000ff0900720c */ /* 0x000fe20003f06270 */
[----:B------:R-:W-:Y:S01]  /*7090*/  IMAD.HI.U32 R11, R8, R16, RZ ;  /* 0x00000010080b7227 */ /* 0x000fe200078e00ff */
[----:B------:R-:W-:-:S03]  /*70a0*/  IABS R9, R6 ;  /* 0x0000000600097213 */ /* 0x000fc60000000000 */
[----:B------:R-:W-:Y:S02]  /*70b0*/  @!P2 IMAD.MOV R15, RZ, RZ, -R15 ;  /* 0x000000ffff0fa224 */ /* 0x000fe400078e0a0f */
[----:B------:R-:W-:Y:S02]  /*70c0*/  IMAD.MOV R11, RZ, RZ, -R11 ;  /* 0x000000ffff0b7224 */ /* 0x000fe400078e0a0b */
[----:B------:R-:W-:Y:S01]  /*70d0*/  @!P3 IMAD.IADD R4, R4, 0x1, -R7 ;  /* 0x000000010404b824 */ /* 0x000fe200078e0a07 */
[----:B------:R-:W-:Y:S01]  /*70e0*/  ISETP.GE.AND P3, PT, R6, RZ, PT ;  /* 0x000000ff0600720c */ /* 0x000fe20003f66270 */
[----:B------:R-:W-:Y:S01]  /*70f0*/  IMAD.MOV.U32 R6, RZ, RZ, R9 ;  /* 0x000000ffff067224 */ /* 0x000fe200078e0009 */
[----:B------:R1:W-:Y:S01]  /*7100*/  STL [R1+0x79c], R15 ;  /* 0x00079c0f01007387 */ /* 0x0003e20000100800 */
[C---:B0-----:R-:W-:Y:S02]  /*7110*/  IMAD R14, R7.reuse, R11, R16 ;  /* 0x0000000b070e7224 */ /* 0x041fe400078e0210 */
[----:B------:R-:W-:Y:S01]  /*7120*/  @!P6 IMAD.IADD R10, R10, 0x1, -R7 ;  /* 0x000000010a0ae824 */ /* 0x000fe200078e0a07 */
[----:B------:R-:W-:Y:S01]  /*7130*/  ISETP.GT.U32.AND P6, PT, R7, R4, PT ;  /* 0x000000040700720c */ /* 0x000fe20003fc4070 */
[----:B------:R-:W-:-:S03]  /*7140*/  IMAD.HI.U32 R13, R8, R6, RZ ;  /* 0x00000006080d7227 */ /* 0x000fc600078e00ff */
[----:B------:R-:W-:Y:S01]  /*7150*/  ISETP.GT.U32.AND P2, PT, R7, R10, PT ;  /* 0x0000000a0700720c */ /* 0x000fe20003f44070 */
[----:B------:R-:W-:Y:S02]  /*7160*/  VIADD R17, R3, 0x7f ;  /* 0x0000007f03117836 */ /* 0x000fe40000000000 */
[----:B-1----:R-:W-:Y:S02]  /*7170*/  IMAD.MOV.U32 R15, RZ, RZ, R2 ;  /* 0x000000ffff0f7224 */ /* 0x002fe400078e0002 */
[----:B------:R-:W-:Y:S01]  /*7180*/  IMAD.MOV R2, RZ, RZ, -R13 ;  /* 0x000000ffff027224 */ /* 0x000fe200078e0a0d */
[----:B------:R-:W-:Y:S01]  /*7190*/  IABS R13, R17 ;  /* 0x00000011000d7213 */ /* 0x000fe20000000000 */
[----:B------:R-:W-:Y:S01]  /*71a0*/  @!P4 IMAD.MOV R15, RZ, RZ, -R15 ;  /* 0x000000ffff0fc224 */ /* 0x000fe200078e0a0f */
[----:B------:R-:W-:Y:S01]  /*71b0*/  ISETP.GT.U32.AND P4, PT, R7, R14, PT ;  /* 0x0000000e0700720c */ /* 0x000fe20003f84070 */
[C---:B------:R-:W-:Y:S02]  /*71c0*/  VIADD R9, R3.reuse, 0x7e ;  /* 0x0000007e03097836 */ /* 0x040fe40000000000 */
[----:B------:R-:W-:Y:S01]  /*71d0*/  VIADD R12, R3, 0x7d ;  /* 0x0000007d030c7836 */ /* 0x000fe20000000000 */
[----:B------:R0:W-:Y:S01]  /*71e0*/  STL [R1+0xfc], R15 ;  /* 0x0000fc0f01007387 */ /* 0x0001e20000100800 */
[C---:B------:R-:W-:Y:S01]  /*71f0*/  IMAD R2, R7.reuse, R2, R6 ;  /* 0x0000000207027224 */ /* 0x040fe200078e0206 */
[----:B------:R-:W-:Y:S01]  /*7200*/  IABS R11, R9 ;  /* 0x00000009000b7213 */ /* 0x000fe20000000000 */
[----:B------:R-:W-:Y:S01]  /*7210*/  @!P6 IMAD.IADD R4, R4, 0x1, -R7 ;  /* 0x000000010404e824 */ /* 0x000fe200078e0a07 */
[----:B------:R-:W-:Y:S01]  /*7220*/  IABS R0, R12 ;  /* 0x0000000c00007213 */ /* 0x000fe20000000000 */
[----:B------:R-:W-:Y:S01]  /*7230*/  IMAD.MOV.U32 R6, RZ, RZ, R13 ;  /* 0x000000ffff067224 */ /* 0x000fe200078e000d */
[----:B------:R-:W-:Y:S01]  /*7240*/  ISETP.GT.U32.AND P6, PT, R7, R2, PT ;  /* 0x000000020700720c */ /* 0x000fe20003fc4070 */
[----:B------:R-:W-:-:S02]  /*7250*/  IMAD.MOV.U32 R16, RZ, RZ, R4 ;  /* 0x000000ffff107224 */ /* 0x000fc400078e0004 */
[----:B------:R-:W-:Y:S01]  /*7260*/  @!P4 IMAD.IADD R14, R14, 0x1, -R7 ;  /* 0x000000010e0ec824 */ /* 0x000fe200078e0a07 */
[----:B------:R-:W-:Y:S01]  /*7270*/  ISETP.GE.AND P4, PT, R9, RZ, PT ;  /* 0x000000ff0900720c */ /* 0x000fe20003f86270 */
[----:B------:R-:W-:-:S04]  /*7280*/  IMAD.HI.U32 R13, R8, R11, RZ ;  /* 0x0000000b080d7227 */ /* 0x000fc800078e00ff */
[----:B0-----:R-:W-:-:S04]  /*7290*/  IMAD.HI.U32 R15, R8, R0, RZ ;  /* 0x00000000080f7227 */ /* 0x001fc800078e00ff */
[----:B------:R-:W-:Y:S01]  /*72a0*/  @!P5 IMAD.MOV R16, RZ, RZ, -R16 ;  /* 0x000000ffff10d224 */ /* 0x000fe200078e0a10 */
[C---:B------:R-:W-:Y:S01]  /*72b0*/  ISETP.GT.U32.AND P5, PT, R7.reuse, R14, PT ;  /* 0x0000000e0700720c */ /* 0x040fe20003fa4070 */
[----:B------:R-:W-:Y:S02]  /*72c0*/  IMAD.MOV R13, RZ, RZ, -R13 ;  /* 0x000000ffff0d7224 */ /* 0x000fe400078e0a0d */
[----:B------:R-:W-:Y:S01]  /*72d0*/  @!P2 IMAD.IADD R10, R10, 0x1, -R7 ;  /* 0x000000010a0aa824 */ /* 0x000fe200078e0a07 */
[----:B------:R-:W-:Y:S01]  /*72e0*/  ISETP.GE.AND P2, PT, R12, RZ, PT ;  /* 0x000000ff0c00720c */ /* 0x000fe20003f46270 */
[----:B------:R-:W-:Y:S01]  /*72f0*/  IMAD.MOV R15, RZ, RZ, -R15 ;  /* 0x000000ffff0f7224 */ /* 0x000fe200078e0a0f */
[----:B------:R0:W-:Y:S01]  /*7300*/  STL [R1+0x100], R16 ;  /* 0x0001001001007387 */ /* 0x0001e20000100800 */
[C---:B------:R-:W-:Y:S02]  /*7310*/  IMAD R9, R7.reuse, R13, R11 ;  /* 0x0000000d07097224 */ /* 0x040fe400078e020b */
[----:B------:R-:W-:-:S02]  /*7320*/  IMAD R0, R7, R15, R0 ;  /* 0x0000000f07007224 */ /* 0x000fc400078e0200 */
[----:B------:R-:W-:Y:S02]  /*7330*/  @!P6 IMAD.IADD R2, R2, 0x1, -R7 ;  /* 0x000000010202e824 */ /* 0x000fe400078e0a07 */
[----:B------:R-:W-:Y:S02]  /*7340*/  IMAD.MOV.U32 R11, RZ, RZ, R10 ;  /* 0x000000ffff0b7224 */ /* 0x000fe400078e000a */
[----:B------:R-:W-:Y:S01]  /*7350*/  IMAD.HI.U32 R12, R8, R6, RZ ;  /* 0x00000006080c7227 */ /* 0x000fe200078e00ff */
[----:B------:R-:W-:-:S03]  /*7360*/  ISETP.GT.U32.AND P6, PT, R7, R2, PT ;  /* 0x000000020700720c */ /* 0x000fc60003fc4070 */
[----:B------:R-:W-:Y:S01]  /*7370*/  @!P1 IMAD.MOV R11, RZ, RZ, -R11 ;  /* 0x000000ffff0b9224 */ /* 0x000fe200078e0a0b */
[C---:B------:R-:W-:Y:S01]  /*7380*/  ISETP.GT.U32.AND P1, PT, R7.reuse, R0, PT ;  /* 0x000000000700720c */ /* 0x040fe20003f24070 */
[--C-:B------:R-:W-:Y:S01]  /*7390*/  @!P5 IMAD.IADD R14, R14, 0x1, -R7.reuse ;  /* 0x000000010e0ed824 */ /* 0x100fe200078e0a07 */
[----:B------:R-:W-:Y:S01]  /*73a0*/  ISETP.GT.U32.AND P5, PT, R7, R9, PT ;  /* 0x000000090700720c */ /* 0x000fe20003fa4070 */
[----:B------:R-:W-:Y:S01]  /*73b0*/  IMAD.MOV R12, RZ, RZ, -R12 ;  /* 0x000000ffff0c7224 */ /* 0x000fe200078e0a0c */
[----:B------:R1:W-:Y:S01]  /*73c0*/  STL [R1+0x798], R11 ;  /* 0x0007980b01007387 */ /* 0x0003e20000100800 */
[----:B------:R-:W-:Y:S02]  /*73d0*/  VIADD R4, R3, 0x80 ;  /* 0x0000008003047836 */ /* 0x000fe40000000000 */
[----:B------:R-:W-:Y:S02]  /*73e0*/  IMAD R6, R7, R12, R6 ;  /* 0x0000000c07067224 */ /* 0x000fe400078e0206 */
[--C-:B------:R-:W-:Y:S01]  /*73f0*/  @!P6 IMAD.IADD R2, R2, 0x1, -R7.reuse ;  /* 0x000000010202e824 */ /* 0x100fe200078e0a07 */
[----:B------:R-:W-:Y:S01]  /*7400*/  IABS R12, R4 ;  /* 0x00000004000c7213 */ /* 0x000fe20000000000 */
[----:B------:R-:W-:Y:S01]  /*7410*/  VIADD R10, R3, 0x82 ;  /* 0x00000082030a7836 */ /* 0x000fe20000000000 */
[----:B------:R-:W-:Y:S01]  /*7420*/  ISETP.GT.U32.AND P6, PT, R7, R6, PT ;  /* 0x000000060700720c */ /* 0x000fe20003fc4070 */
[--C-:B------:R-:W-:Y:S01]  /*7430*/  @!P1 IMAD.IADD R0, R0, 0x1, -R7.reuse ;  /* 0x0000000100009824 */ /* 0x100fe200078e0a07 */
[----:B------:R-:W-:Y:S01]  /*7440*/  ISETP.GE.AND P1, PT, R17, RZ, PT ;  /* 0x000000ff1100720c */ /* 0x000fe20003f26270 */
[----:B------:R-:W-:Y:S01]  /*7450*/  @!P5 IMAD.IADD R9, R9, 0x1, -R7 ;  /* 0x000000010909d824 */ /* 0x000fe200078e0a07 */
[----:B------:R-:W-:Y:S01]  /*7460*/  IABS R18, R10 ;  /* 0x0000000a00127213 */ /* 0x000fe20000000000 */
[----:B------:R-:W-:Y:S01]  /*7470*/  VIADD R13, R3, 0x81 ;  /* 0x00000081030d7836 */ /* 0x000fe20000000000 */
[----:B------:R-:W-:Y:S01]  /*7480*/  ISETP.GT.U32.AND P5, PT, R7, R0, PT ;  /* 0x000000000700720c */ /* 0x000fe20003fa4070 */
[----:B0-----:R-:W-:-:S03]  /*7490*/  IMAD.HI.U32 R16, R8, R12, RZ ;  /* 0x0000000c08107227 */ /* 0x001fc600078e00ff */
[----:B------:R-:W-:Y:S01]  /*74a0*/  IABS R15, R13 ;  /* 0x0000000d000f7213 */ /* 0x000fe20000000000 */
[----:B------:R-:W-:Y:S02]  /*74b0*/  IMAD.MOV R16, RZ, RZ, -R16 ;  /* 0x000000ffff107224 */ /* 0x000fe400078e0a10 */
[----:B------:R-:W-:Y:S01]  /*74c0*/  @!P6 IMAD.IADD R6, R6, 0x1, -R7 ;  /* 0x000000010606e824 */ /* 0x000fe200078e0a07 */
[C---:B------:R-:W-:Y:S01]  /*74d0*/  ISETP.GT.U32.AND P6, PT, R7.reuse, R9, PT ;  /* 0x000000090700720c */ /* 0x040fe20003fc4070 */
[----:B------:R-:W-:Y:S02]  /*74e0*/  IMAD R12, R7, R16, R12 ;  /* 0x00000010070c7224 */ /* 0x000fe400078e020c */
[----:B------:R-:W-:Y:S02]  /*74f0*/  IMAD.MOV.U32 R17, RZ, RZ, R18 ;  /* 0x000000ffff117224 */ /* 0x000fe400078e0012 */
[----:B------:R-:W-:-:S04]  /*7500*/  IMAD.HI.U32 R18, R8, R15, RZ ;  /* 0x0000000f08127227 */ /* 0x000fc800078e00ff */
[----:B-1----:R-:W-:Y:S02]  /*7510*/  VIADD R11, R3, 0x83 ;  /* 0x00000083030b7836 */ /* 0x002fe40000000000 */
[----:B------:R-:W-:Y:S01]  /*7520*/  @!P5 IMAD.IADD R0, R0, 0x1, -R7 ;  /* 0x000000010000d824 */ /* 0x000fe200078e0a07 */
[C---:B------:R-:W-:Y:S01]  /*7530*/  ISETP.GT.U32.AND P5, PT, R7.reuse, R12, PT ;  /* 0x0000000c0700720c */ /* 0x040fe20003fa4070 */
[----:B------:R-:W-:Y:S01]  /*7540*/  IMAD.MOV R18, RZ, RZ, -R18 ;  /* 0x000000ffff127224 */ /* 0x000fe200078e0a12 */
[----:B------:R-:W-:Y:S01]  /*7550*/  IABS R19, R11 ;  /* 0x0000000b00137213 */ /* 0x000fe20000000000 */
[----:B------:R-:W-:Y:S02]  /*7560*/  IMAD.MOV.U32 R21, RZ, RZ, R14 ;  /* 0x000000ffff157224 */ /* 0x000fe400078e000e */
[----:B------:R-:W-:Y:S02]  /*7570*/  IMAD.MOV.U32 R20, RZ, RZ, R2 ;  /* 0x000000ffff147224 */ /* 0x000fe400078e0002 */
[----:B------:R-:W-:-:S02]  /*7580*/  IMAD R15, R7, R18, R15 ;  /* 0x00000012070f7224 */ /* 0x000fc400078e020f */
[----:B------:R-:W-:Y:S01]  /*7590*/  @!P0 IMAD.MOV R21, RZ, RZ, -R21 ;  /* 0x000000ffff158224 */ /* 0x000fe200078e0a15 */
[----:B------:R-:W-:Y:S01]  /*75a0*/  ISETP.GT.U32.AND P0, PT, R7, R6, PT ;  /* 0x000000060700720c */ /* 0x000fe20003f04070 */
[----:B------:R-:W-:Y:S01]  /*75b0*/  @!P3 IMAD.MOV R20, RZ, RZ, -R20 ;  /* 0x000000ffff14b224 */ /* 0x000fe200078e0a14 */
[----:B------:R-:W-:Y:S01]  /*75c0*/  ISETP.GE.AND P3, PT, R4, RZ, PT ;  /* 0x000000ff0400720c */ /* 0x000fe20003f66270 */
[----:B------:R-:W-:Y:S01]  /*75d0*/  IMAD.HI.U32 R4, R8, R19, RZ ;  /* 0x0000001308047227 */ /* 0x000fe200078e00ff */
[----:B------:R-:W-:Y:S03]  /*75e0*/  STL [R1+0x794], R21 ;  /* 0x0007941501007387 */ /* 0x000fe60000100800 */
[----:B------:R-:W-:Y:S01]  /*75f0*/  @!P6 IMAD.IADD R9, R9, 0x1, -R7 ;  /* 0x000000010909e824 */ /* 0x000fe200078e0a07 */
[----:B------:R-:W-:Y:S01]  /*7600*/  ISETP.GT.U32.AND P6, PT, R7, R15, PT ;  /* 0x0000000f0700720c */ /* 0x000fe20003fc4070 */
[----:B------:R0:W-:Y:S01]  /*7610*/  STL [R1+0x790], R20 ;  /* 0x0007901401007387 */ /* 0x0001e20000100800 */
[----:B------:R-:W-:-:S02]  /*7620*/  IMAD.MOV R4, RZ, RZ, -R4 ;  /* 0x000000ffff047224 */ /* 0x000fc400078e0a04 */
[----:B------:R-:W-:Y:S02]  /*7630*/  @!P5 IMAD.IADD R12, R12, 0x1, -R7 ;  /* 0x000000010c0cd824 */ /* 0x000fe400078e0a07 */
[----:B------:R-:W-:Y:S02]  /*7640*/  IMAD R4, R7, R4, R19 ;  /* 0x0000000407047224 */ /* 0x000fe400078e0213 */
[----:B------:R-:W-:-:S04]  /*7650*/  IMAD.HI.U32 R14, R8, R17, RZ ;  /* 0x00000011080e7227 */ /* 0x000fc800078e00ff */
[----:B0-----:R-:W-:Y:S02]  /*7660*/  IMAD.MOV.U32 R20, RZ, RZ, R0 ;  /* 0x000000ffff147224 */ /* 0x001fe400078e0000 */
[----:B------:R-:W-:Y:S02]  /*7670*/  VIADD R2, R3, 0x84 ;  /* 0x0000008403027836 */ /* 0x000fe40000000000 */
[----:B------:R-:W-:Y:S01]  /*7680*/  @!P2 IMAD.MOV R20, RZ, RZ, -R20 ;  /* 0x000000ffff14a224 */ /* 0x000fe200078e0a14 */
[C---:B------:R-:W-:Y:S01]  /*7690*/  ISETP.GT.U32.AND P2, PT, R7.reuse, R12, PT ;  /* 0x0000000c0700720c */ /* 0x040fe20003f44070 */
[----:B------:R-:W-:Y:S01]  /*76a0*/  @!P4 IMAD.MOV R9, RZ, RZ, -R9 ;  /* 0x000000ffff09c224 */ /* 0x000fe200078e0a09 */
[----:B------:R-:W-:Y:S01]  /*76b0*/  ISETP.GT.U32.AND P4, PT, R7, R4, PT ;  /* 0x000000040700720c */ /* 0x000fe20003f84070 */
[----:B------:R-:W-:Y:S01]  /*76c0*/  IMAD.MOV R14, RZ, RZ, -R14 ;  /* 0x000000ffff0e7224 */ /* 0x000fe200078e0a0e */
[----:B------:R-:W-:Y:S01]  /*76d0*/  STL [R1+0x784], R20 ;  /* 0x0007841401007387 */ /* 0x000fe20000100800 */
[--C-:B------:R-:W-:Y:S01]  /*76e0*/  @!P0 IMAD.IADD R6, R6, 0x1, -R7.reuse ;  /* 0x0000000106068824 */ /* 0x100fe200078e0a07 */
[----:B------:R-:W-:Y:S01]  /*76f0*/  ISETP.GE.AND P0, PT, R13, RZ, PT ;  /* 0x000000ff0d00720c */ /* 0x000fe20003f06270 */
[----:B------:R-:W-:Y:S01]  /*7700*/  @!P6 IMAD.IADD R15, R15, 0x1, -R7 ;  /* 0x000000010f0fe824 */ /* 0x000fe200078e0a07 */
[----:B------:R-:W-:Y:S01]  /*7710*/  IABS R13, R2 ;  /* 0x00000002000d7213 */ /* 0x000fe20000000000 */
[----:B------:R-:W-:Y:S01]  /*7720*/  IMAD R17, R7, R14, R17 ;  /* 0x0000000e07117224 */ /* 0x000fe200078e0211 */
[----:B------:R0:W-:Y:S01]  /*7730*/  STL [R1+0x780], R9 ;  /* 0x0007800901007387 */ /* 0x0001e20000100800 */
[----:B------:R-:W-:Y:S01]  /*7740*/  VIADD R14, R3, 0x85 ;  /* 0x00000085030e7836 */ /* 0x000fe20000000000 */
[C---:B------:R-:W-:Y:S01]  /*7750*/  ISETP.GT.U32.AND P6, PT, R7.reuse, R15, PT ;  /* 0x0000000f0700720c */ /* 0x040fe20003fc4070 */
[----:B------:R-:W-:Y:S01]  /*7760*/  IMAD.HI.U32 R16, R8, R13, RZ ;  /* 0x0000000d08107227 */ /* 0x000fe200078e00ff */
[----:B------:R-:W-:-:S02]  /*7770*/  ISETP.GT.U32.AND P5, PT, R7, R17, PT ;  /* 0x000000110700720c */ /* 0x000fc40003fa4070 */
[----:B------:R-:W-:Y:S01]  /*7780*/  IABS R0, R14 ;  /* 0x0000000e00007213 */ /* 0x000fe20000000000 */
[----:B------:R-:W-:Y:S01]  /*7790*/  @!P1 IMAD.MOV R6, RZ, RZ, -R6 ;  /* 0x000000ffff069224 */ /* 0x000fe200078e0a06 */
[----:B------:R-:W-:Y:S01]  /*77a0*/  ISETP.GE.AND P1, PT, R10, RZ, PT ;  /* 0x000000ff0a00720c */ /* 0x000fe20003f26270 */
[--C-:B------:R-:W-:Y:S01]  /*77b0*/  @!P2 IMAD.IADD R12, R12, 0x1, -R7.reuse ;  /* 0x000000010c0ca824 */ /* 0x100fe200078e0a07 */
[----:B------:R-:W-:Y:S01]  /*77c0*/  ISETP.GE.AND P2, PT, R11, RZ, PT ;  /* 0x000000ff0b00720c */ /* 0x000fe20003f46270 */
[----:B------:R-:W-:Y:S01]  /*77d0*/  IMAD.MOV R16, RZ, RZ, -R16 ;  /* 0x000000ffff107224 */ /* 0x000fe200078e0a10 */
[----:B------:R1:W-:Y:S01]  /*77e0*/  STL [R1+0x77c], R6 ;  /* 0x00077c0601007387 */ /* 0x0003e20000100800 */
[----:B------:R-:W-:Y:S02]  /*77f0*/  IMAD.MOV.U32 R18, RZ, RZ, R12 ;  /* 0x000000ffff127224 */ /* 0x000fe400078e000c */
[----:B------:R-:W-:Y:S01]  /*7800*/  @!P4 IMAD.IADD R4, R4, 0x1, -R7 ;  /* 0x000000010404c824 */ /* 0x000fe200078e0a07 */
[----:B------:R-:W-:Y:S01]  /*7810*/  ISETP.GE.AND P4, PT, R2, RZ, PT ;  /* 0x000000ff0200720c */ /* 0x000fe20003f86270 */
[----:B------:R-:W-:-:S02]  /*7820*/  @!P3 IMAD.MOV R18, RZ, RZ, -R18 ;  /* 0x000000ffff12b224 */ /* 0x000fc400078e0a12 */
[----:B0-----:R-:W-:Y:S01]  /*7830*/  IMAD.HI.U32 R9, R8, R0, RZ ;  /* 0x0000000008097227 */ /* 0x001fe200078e00ff */
[C---:B------:R-:W-:Y:S02]  /*7840*/  ISETP.GT.U32.AND P3, PT, R7.reuse, R4, PT ;  /* 0x000000040700720c */ /* 0x040fe40003f64070 */
[----:B------:R0:W-:Y:S01]  /*7850*/  STL [R1+0x108], R18 ;  /* 0x0001081201007387 */ /* 0x0001e20000100800 */
[----:B-1----:R-:W-:Y:S02]  /*7860*/  IMAD R6, R7, R16, R13 ;  /* 0x0000001007067224 */ /* 0x002fe400078e020d */
[--C-:B------:R-:W-:Y:S02]  /*7870*/  @!P6 IMAD.IADD R15, R15, 0x1, -R7.reuse ;  /* 0x000000010f0fe824 */ /* 0x100fe400078e0a07 */
[----:B------:R-:W-:Y:S01]  /*7880*/  @!P5 IMAD.IADD R17, R17, 0x1, -R7 ;  /* 0x000000011111d824 */ /* 0x000fe200078e0a07 */
[----:B------:R-:W-:Y:S01]  /*7890*/  ISETP.GT.U32.AND P6, PT, R7, R6, PT ;  /* 0x000000060700720c */ /* 0x000fe20003fc4070 */
[----:B------:R-:W-:-:S02]  /*78a0*/  IMAD.MOV R9, RZ, RZ, -R9 ;  /* 0x000000ffff097224 */ /* 0x000fc400078e0a09 */
[----:B------:R-:W-:Y:S01]  /*78b0*/  IMAD.MOV.U32 R10, RZ, RZ, R15 ;  /* 0x000000ffff0a7224 */ /* 0x000fe200078e000f */
[C---:B------:R-:W-:Y:S01]  /*78c0*/  ISETP.GT.U32.AND P5, PT, R7.reuse, R17, PT ;  /* 0x000000110700720c */ /* 0x040fe20003fa4070 */
[----:B------:R-:W-:Y:S02]  /*78d0*/  IMAD R0, R7, R9, R0 ;  /* 0x0000000907007224 */ /* 0x000fe400078e0200 */
[--C-:B------:R-:W-:Y:S02]  /*78e0*/  @!P3 IMAD.IADD R4, R4, 0x1, -R7.reuse ;  /* 0x000000010404b824 */ /* 0x100fe400078e0a07 */
[----:B------:R-:W-:Y:S01]  /*78f0*/  VIADD R9, R3, 0x86 ;  /* 0x0000008603097836 */ /* 0x000fe20000000000 */
[----:B------:R-:W-:Y:S01]  /*7900*/  ISETP.GT.U32.AND P3, PT, R7, R0, PT ;  /* 0x000000000700720c */ /* 0x000fe20003f64070 */
[----:B------:R-:W-:Y:S02]  /*7910*/  @!P0 IMAD.MOV R10, RZ, RZ, -R10 ;  /* 0x000000ffff0a8224 */ /* 0x000fe400078e0a0a */
[--C-:B------:R-:W-:Y:S01]  /*7920*/  @!P6 IMAD.IADD R6, R6, 0x1, -R7.reuse ;  /* 0x000000010606e824 */ /* 0x100fe200078e0a07 */
[----:B0-----:R-:W-:Y:S01]  /*7930*/  IABS R18, R9 ;  /* 0x0000000900127213 */ /* 0x001fe20000000000 */
[----:B------:R-:W-:Y:S01]  /*7940*/  VIADD R2, R3, 0x87 ;  /* 0x0000008703027836 */ /* 0x000fe20000000000 */
[----:B------:R0:W-:Y:S01]  /*7950*/  STL [R1+0x110], R10 ;  /* 0x0001100a01007387 */ /* 0x0001e20000100800 */
[----:B------:R-:W-:Y:S01]  /*7960*/  @!P5 IMAD.IADD R17, R17, 0x1, -R7 ;  /* 0x000000011111d824 */ /* 0x000fe200078e0a07 */
[----:B------:R-:W-:Y:S01]  /*7970*/  ISETP.GT.U32.AND P6, PT, R7, R6, PT ;  /* 0x000000060700720c */ /* 0x000fe20003fc4070 */
[----:B------:R-:W-:Y:S01]  /*7980*/  VIADD R13, R3, 0x89 ;  /* 0x00000089030d7836 */ /* 0x000fe20000000000 */
[----:B------:R-:W-:Y:S01]  /*7990*/  ISETP.GE.AND P0, PT, R9, RZ, PT ;  /* 0x000000ff0900720c */ /* 0x000fe20003f06270 */
[----:B------:R-:W-:Y:S01]  /*79a0*/  IMAD.MOV.U32 R11, RZ, RZ, R17 ;  /* 0x000000ffff0b7224 */ /* 0x000fe200078e0011 */
[----:B------:R-:W-:Y:S01]  /*79b0*/  ISETP.GE.AND P5, PT, R14, RZ, PT ;  /* 0x000000ff0e00720c */ /* 0x000fe20003fa6270 */
[----:B------:R-:W-:Y:S01]  /*79c0*/  @!P3 IMAD.IADD R0, R0, 0x1, -R7 ;  /* 0x000000010000b824 */ /* 0x000fe200078e0a07 */
[----:B------:R-:W-:Y:S01]  /*79d0*/  IABS R15, R2 ;  /* 0x00000002000f7213 */ /* 0x000fe20000000000 */
[----:B------:R-:W-:-:S03]  /*79e0*/  IMAD.HI.U32 R9, R8, R18, RZ ;  /* 0x0000001208097227 */ /* 0x000fc600078e00ff */
[----:B------:R-:W-:Y:S01]  /*79f0*/  ISETP.GT.U32.AND P3, PT, R7, R0, PT ;  /* 0x000000000700720c */ /* 0x000fe20003f64070 */
[----:B0-----:R-:W-:Y:S02]  /*7a00*/  IMAD.MOV.U32 R10, RZ, RZ, R4 ;  /* 0x000000ffff0a7224 */ /* 0x001fe400078e0004 */
[----:B------:R-:W-:Y:S02]  /*7a10*/  VIADD R14, R3, 0x88 ;  /* 0x00000088030e7836 */ /* 0x000fe40000000000 */
[----:B------:R-:W-:Y:S01]  /*7a20*/  @!P1 IMAD.MOV R11, RZ, RZ, -R11 ;  /* 0x000000ffff0b9224 */ /* 0x000fe200078e0a0b */
[----:B------:R-:W-:Y:S01]  /*7a30*/  ISETP.GE.AND P1, PT, R2, RZ, PT ;  /* 0x000000ff0200720c */ /* 0x000fe20003f26270 */
[----:B------:R-:W-:Y:S01]  /*7a40*/  @!P2 IMAD.MOV R10, RZ, RZ, -R10 ;  /* 0x000000ffff0aa224 */ /* 0x000fe200078e0a0a */
[----:B------:R-:W-:Y:S01]  /*7a50*/  ISETP.GE.AND P2, PT, R14, RZ, PT ;  /* 0x000000ff0e00720c */ /* 0x000fe20003f46270 */
[----:B------:R-:W-:Y:S01]  /*7a60*/  @!P6 IMAD.IADD R6, R6, 0x1, -R7 ;  /* 0x000000010606e824 */ /* 0x000fe200078e0a07 */
[----:B------:R-:W-:Y:S01]  /*7a70*/  STL [R1+0x760], R11 ;  /* 0x0007600b01007387 */ /* 0x000fe20000100800 */
[----:B------:R-:W-:Y:S01]  /*7a80*/  IMAD.MOV R9, RZ, RZ, -R9 ;  /* 0x000000ffff097224 */ /* 0x000fe200078e0a09 */
[----:B------:R-:W-:Y:S01]  /*7a90*/  IABS R14, R14 ;  /* 0x0000000e000e7213 */ /* 0x000fe20000000000 */
[----:B------:R-:W-:Y:S01]  /*7aa0*/  IMAD.HI.U32 R2, R8, R15, RZ ;  /* 0x0000000f08027227 */ /* 0x000fe200078e00ff */
[----:B------:R0:W-:Y:S01]  /*7ab0*/  STL [R1+0x744], R10 ;  /* 0x0007440a01007387 */ /* 0x0001e20000100800 */
[----:B------:R-:W-:-:S02]  /*7ac0*/  ISETP.GE.AND P6, PT, R13, RZ, PT ;  /* 0x000000ff0d00720c */ /* 0x000fc40003fc6270 */
[----:B------:R-:W-:Y:S01]  /*7ad0*/  IMAD R18, R7, R9, R18 ;  /* 0x0000000907127224 */ /* 0x000fe200078e0212 */
[----:B------:R-:W-:Y:S01]  /*7ae0*/  IABS R13, R13 ;  /* 0x0000000d000d7213 */ /* 0x000fe20000000000 */
[----:B------:R-:W-:-:S04]  /*7af0*/  IMAD.HI.U32 R4, R8, R14, RZ ;  /* 0x0000000e08047227 */ /* 0x000fc800078e00ff */
[----:B------:R-:W-:Y:S02]  /*7b00*/  IMAD.MOV R4, RZ, RZ, -R4 ;  /* 0x000000ffff047224 */ /* 0x000fe400078e0a04 */
[----:B0-----:R-:W-:Y:S02]  /*7b10*/  IMAD.MOV.U32 R10, RZ, RZ, R6 ;  /* 0x000000ffff0a7224 */ /* 0x001fe400078e0006 */
[----:B------:R-:W-:Y:S02]  /*7b20*/  IMAD.MOV R6, RZ, RZ, -R2 ;  /* 0x000000ffff067224 */ /* 0x000fe400078e0a02 */
[----:B------:R-:W-:Y:S01]  /*7b30*/  @!P4 IMAD.MOV R10, RZ, RZ, -R10 ;  /* 0x000000ffff0ac224 */ /* 0x000fe200078e0a0a */
[C---:B------:R-:W-:Y:S01]  /*7b40*/  ISETP.GT.U32.AND P4, PT, R7.reuse, R18, PT ;  /* 0x000000120700720c */ /* 0x040fe20003f84070 */
[----:B------:R-:W-:Y:S02]  /*7b50*/  @!P3 IMAD.IADD R0, R0, 0x1, -R7 ;  /* 0x000000010000b824 */ /* 0x000fe400078e0a07 */
[C---:B------:R-:W-:Y:S01]  /*7b60*/  IMAD R15, R7.reuse, R6, R15 ;  /* 0x00000006070f7224 */ /* 0x040fe200078e020f */
[----:B------:R-:W-:Y:S01]  /*7b70*/  STL [R1+0x748], R10 ;  /* 0x0007480a01007387 */ /* 0x000fe20000100800 */
[----:B------:R-:W-:-:S02]  /*7b80*/  IMAD R14, R7, R4, R14 ;  /* 0x00000004070e7224 */ /* 0x000fc400078e020e */
[----:B------:R-:W-:Y:S01]  /*7b90*/  IMAD.MOV.U32 R9, RZ, RZ, R0 ;  /* 0x000000ffff097224 */ /* 0x000fe200078e0000 */
[----:B------:R-:W-:Y:S01]  /*7ba0*/  ISETP.GT.U32.AND P3, PT, R7, R15, PT ;  /* 0x0000000f0700720c */ /* 0x000fe20003f64070 */
[----:B------:R-:W-:-:S04]  /*7bb0*/  IMAD.HI.U32 R2, R8, R13, RZ ;  /* 0x0000000d08027227 */ /* 0x000fc800078e00ff */
[----:B------:R-:W-:Y:S01]  /*7bc0*/  @!P5 IMAD.MOV R9, RZ, RZ, -R9 ;  /* 0x000000ffff09d224 */ /* 0x000fe200078e0a09 */
[----:B------:R-:W-:Y:S01]  /*7bd0*/  ISETP.GT.U32.AND P5, PT, R7, R14, PT ;  /* 0x0000000e0700720c */ /* 0x000fe20003fa4070 */
[----:B------:R-:W-:Y:S02]  /*7be0*/  @!P4 IMAD.IADD R18, R18, 0x1, -R7 ;  /* 0x000000011212c824 */ /* 0x000fe400078e0a07 */
[----:B------:R-:W-:Y:S01]  /*7bf0*/  IMAD.MOV R2, RZ, RZ, -R2 ;  /* 0x000000ffff027224 */ /* 0x000fe200078e0a02 */
[----:B------:R0:W-:Y:S01]  /*7c00*/  STL [R1+0x750], R9 ;  /* 0x0007500901007387 */ /* 0x0001e20000100800 */
[----:B------:R-:W-:Y:S01]  /*7c10*/  VIADD R19, R3, 0x8a ;  /* 0x0000008a03137836 */ /* 0x000fe20000000000 */
[----:B------:R-:W-:Y:S01]  /*7c20*/  ISETP.GT.U32.AND P4, PT, R7, R18, PT ;  /* 0x000000120700720c */ /* 0x000fe20003f84070 */
[----:B------:R-:W-:Y:S02]  /*7c30*/  VIADD R12, R3, 0x8b ;  /* 0x0000008b030c7836 */ /* 0x000fe40000000000 */
[----:B------:R-:W-:Y:S01]  /*7c40*/  IMAD R13, R7, R2, R13 ;  /* 0x00000002070d7224 */ /* 0x000fe200078e020d */
[----:B------:R-:W-:Y:S01]  /*7c50*/  IABS R4, R19 ;  /* 0x0000001300047213 */ /* 0x000fe20000000000 */
[--C-:B------:R-:W-:Y:S01]  /*7c60*/  @!P3 IMAD.IADD R15, R15, 0x1, -R7.reuse ;  /* 0x000000010f0fb824 */ /* 0x100fe200078e0a07 */
[----:B------:R-:W-:Y:S01]  /*7c70*/  IABS R2, R12 ;  /* 0x0000000c00027213 */ /* 0x000fe20000000000 */
[----:B------:R-:W-:-:S02]  /*7c80*/  @!P5 IMAD.IADD R14, R14, 0x1, -R7 ;  /* 0x000000010e0ed824 */ /* 0x000fc400078e0a07 */
[C---:B------:R-:W-:Y:S01]  /*7c90*/  IMAD.HI.U32 R16, R8.reuse, R4, RZ ;  /* 0x0000000408107227 */ /* 0x040fe200078e00ff */
[C---:B------:R-:W-:Y:S02]  /*7ca0*/  ISETP.GT.U32.AND P3, PT, R7.reuse, R15, PT ;  /* 0x0000000f0700720c */ /* 0x040fe40003f64070 */
[----:B------:R-:W-:Y:S01]  /*7cb0*/  ISETP.GT.U32.AND P5, PT, R7, R14, PT ;  /* 0x0000000e0700720c */ /* 0x000fe20003fa4070 */
[----:B0-----:R-:W-:-:S04]  /*7cc0*/  IMAD.HI.U32 R9, R8, R2, RZ ;  /* 0x0000000208097227 */ /* 0x001fc800078e00ff */
[----:B------:R-:W-:Y:S01]  /*7cd0*/  @!P4 IMAD.IADD R18, R18, 0x1, -R7 ;  /* 0x000000011212c824 */ /* 0x000fe200078e0a07 */
[C---:B------:R-:W-:Y:S01]  /*7ce0*/  ISETP.GT.U32.AND P4, PT, R7.reuse, R13, PT ;  /* 0x0000000d0700720c */ /* 0x040fe20003f84070 */
[----:B------:R-:W-:Y:S02]  /*7cf0*/  IMAD.MOV R16, RZ, RZ, -R16 ;  /* 0x000000ffff107224 */ /* 0x000fe400078e0a10 */
[----:B------:R-:W-:Y:S02]  /*7d00*/  IMAD.MOV R9, RZ, RZ, -R9 ;  /* 0x000000ffff097224 */ /* 0x000fe400078e0a09 */
[C---:B------:R-:W-:Y:S02]  /*7d10*/  IMAD R4, R7.reuse, R16, R4 ;  /* 0x0000001007047224 */ /* 0x040fe400078e0204 */
[----:B------:R-:W-:Y:S02]  /*7d20*/  IMAD R2, R7, R9, R2 ;  /* 0x0000000907027224 */ /* 0x000fe400078e0202 */
[--C-:B------:R-:W-:Y:S01]  /*7d30*/  @!P3 IMAD.IADD R15, R15, 0x1, -R7.reuse ;  /* 0x000000010f0fb824 */ /* 0x100fe200078e0a07 */
[C---:B------:R-:W-:Y:S01]  /*7d40*/  ISETP.GT.U32.AND P3, PT, R7.reuse, R4, PT ;  /* 0x000000040700720c */ /* 0x040fe20003f64070 */
[----:B------:R-:W-:Y:S01]  /*7d50*/  @!P5 IMAD.IADD R14, R14, 0x1, -R7 ;  /* 0x000000010e0ed824 */ /* 0x000fe200078e0a07 */
[----:B------:R-:W-:Y:S01]  /*7d60*/  ISETP.GT.U32.AND P5, PT, R7, R2, PT ;  /* 0x000000020700720c */ /* 0x000fe20003fa4070 */
[----:B------:R-:W-:-:S02]  /*7d70*/  VIADD R6, R3, 0x8c ;  /* 0x0000008c03067836 */ /* 0x000fc40000000000 */
[----:B------:R-:W-:Y:S02]  /*7d80*/  IMAD.MOV.U32 R20, RZ, RZ, R18 ;  /* 0x000000ffff147224 */ /* 0x000fe400078e0012 */
[----:B------:R-:W-:Y:S01]  /*7d90*/  @!P4 IMAD.IADD R13, R13, 0x1, -R7 ;  /* 0x000000010d0dc824 */ /* 0x000fe200078e0a07 */
[----:B------:R-:W-:Y:S01]  /*7da0*/  IABS R10, R6 ;  /* 0x00000006000a7213 */ /* 0x000fe20000000000 */
[----:B------:R-:W-:Y:S01]  /*7db0*/  VIADD R0, R3, 0x8d ;  /* 0x0000008d03007836 */ /* 0x000fe20000000000 */
[----:B------:R-:W-:Y:S01]  /*7dc0*/  ISETP.GE.AND P4, PT, R19, RZ, PT ;  /* 0x000000ff1300720c */ /* 0x000fe20003f86270 */
[----:B------:R-:W-:Y:S02]  /*7dd0*/  VIADD R9, R3, 0x8e ;  /* 0x0000008e03097836 */ /* 0x000fe40000000000 */
[----:B------:R-:W-:Y:S01]  /*7de0*/  @!P0 IMAD.MOV R20, RZ, RZ, -R20 ;  /* 0x000000ffff148224 */ /* 0x000fe200078e0a14 */
[----:B------:R-:W-:Y:S01]  /*7df0*/  ISETP.GT.U32.AND P0, PT, R7, R13, PT ;  /* 0x0000000d0700720c */ /* 0x000fe20003f04070 */
[----:B------:R-:W-:Y:S01]  /*7e00*/  IMAD.HI.U32 R17, R8, R10, RZ ;  /* 0x0000000a08117227 */ /* 0x000fe200078e00ff */
[----:B------:R-:W-:-:S02]  /*7e10*/  IABS R11, R0 ;  /* 0x00000000000b7213 */ /* 0x000fc40000000000 */
[----:B------:R-:W-:Y:S01]  /*7e20*/  IABS R18, R9 ;  /* 0x0000000900127213 */ /* 0x000fe20000000000 */
[--C-:B------:R-:W-:Y:S01]  /*7e30*/  @!P3 IMAD.IADD R4, R4, 0x1, -R7.reuse ;  /* 0x000000010404b824 */ /* 0x100fe200078e0a07 */
[----:B------:R-:W-:Y:S01]  /*7e40*/  ISETP.GE.AND P3, PT, R12, RZ, PT ;  /* 0x000000ff0c00720c */ /* 0x000fe20003f66270 */
[----:B------:R-:W-:Y:S01]  /*7e50*/  @!P5 IMAD.IADD R2, R2, 0x1, -R7 ;  /* 0x000000010202d824 */ /* 0x000fe200078e0a07 */
[----:B------:R0:W-:Y:S01]  /*7e60*/  STL [R1+0x734], R20 ;  /* 0x0007341401007387 */ /* 0x0001e20000100800 */
[----:B------:R-:W-:-:S03]  /*7e70*/  IMAD.HI.U32 R16, R8, R11, RZ ;  /* 0x0000000b08107227 */ /* 0x000fc600078e00ff */
[C---:B------:R-:W-:Y:S01]  /*7e80*/  ISETP.GT.U32.AND P5, PT, R7.reuse, R2, PT ;  /* 0x000000020700720c */ /* 0x040fe20003fa4070 */
[----:B------:R-:W-:Y:S02]  /*7e90*/  IMAD.MOV R17, RZ, RZ, -R17 ;  /* 0x000000ffff117224 */ /* 0x000fe400078e0a11 */
[----:B------:R-:W-:Y:S02]  /*7ea0*/  IMAD.MOV.U32 R12, RZ, RZ, R18 ;  /* 0x000000ffff0c7224 */ /* 0x000fe400078e0012 */
[----:B------:R-:W-:Y:S02]  /*7eb0*/  IMAD.MOV R16, RZ, RZ, -R16 ;  /* 0x000000ffff107224 */ /* 0x000fe400078e0a10 */
[----:B0-----:R-:W-:Y:S02]  /*7ec0*/  IMAD.MOV.U32 R20, RZ, RZ, R15 ;  /* 0x000000ffff147224 */ /* 0x001fe400078e000f */
[----:B------:R-:W-:Y:S02]  /*7ed0*/  IMAD R10, R7, R17, R10 ;  /* 0x00000011070a7224 */ /* 0x000fe400078e020a */
[----:B------:R-:W-:-:S04]  /*7ee0*/  IMAD.HI.U32 R15, R8, R12, RZ ;  /* 0x0000000c080f7227 */ /* 0x000fc800078e00ff */
[----:B------:R-:W-:Y:S01]  /*7ef0*/  @!P0 IMAD.IADD R13, R13, 0x1, -R7 ;  /* 0x000000010d0d8824 */ /* 0x000fe200078e0a07 */
[C---:B------:R-:W-:Y:S01]  /*7f00*/  ISETP.GT.U32.AND P0, PT, R7.reuse, R10, PT ;  /* 0x0000000a0700720c */ /* 0x040fe20003f04070 */
[C---:B------:R-:W-:Y:S02]  /*7f10*/  IMAD R11, R7.reuse, R16, R11 ;  /* 0x00000010070b7224 */ /* 0x040fe400078e020b */
[----:B------:R-:W-:Y:S01]  /*7f20*/  @!P1 IMAD.MOV R20, RZ, RZ, -R20 ;  /* 0x000000ffff149224 */ /* 0x000fe200078e0a14 */
[C---:B------:R-:W-:Y:S01]  /*7f30*/  ISETP.GT.U32.AND P1, PT, R7.reuse, R4, PT ;  /* 0x000000040700720c */ /* 0x040fe20003f24070 */
[----:B------:R-:W-:Y:S02]  /*7f40*/  IMAD.MOV R15, RZ, RZ, -R15 ;  /* 0x000000ffff0f7224 */ /* 0x000fe400078e0a0f */
[----:B------:R-:W-:Y:S01]  /*7f50*/  IMAD.MOV.U32 R16, RZ, RZ, R13 ;  /* 0x000000ffff107224 */ /* 0x000fe200078e000d */
[----:B------:R-:W-:Y:S01]  /*7f60*/  STL [R1+0x730], R20 ;  /* 0x0007301401007387 */ /* 0x000fe20000100800 */
[----:B------:R-:W-:Y:S01]  /*7f70*/  @!P2 IMAD.MOV R14, RZ, RZ, -R14 ;  /* 0x000000ffff0ea224 */ /* 0x000fe200078e0a0e */
[----:B------:R-:W-:Y:S01]  /*7f80*/  ISETP.GE.AND P2, PT, R6, RZ, PT ;  /* 0x000000ff0600720c */ /* 0x000fe20003f46270 */
[----:B------:R-:W-:-:S02]  /*7f90*/  IMAD R6, R7, R15, R12 ;  /* 0x0000000f07067224 */ /* 0x000fc400078e020c */
[----:B------:R-:W-:Y:S01]  /*7fa0*/  @!P6 IMAD.MOV R16, RZ, RZ, -R16 ;  /* 0x000000ffff10e224 */ /* 0x000fe200078e0a10 */
[C---:B------:R-:W-:Y:S01]  /*7fb0*/  ISETP.GT.U32.AND P6, PT, R7.reuse, R11, PT ;  /* 0x0000000b0700720c */ /* 0x040fe20003fc4070 */
[--C-:B------:R-:W-:Y:S01]  /*7fc0*/  @!P5 IMAD.IADD R2, R2, 0x1, -R7.reuse ;  /* 0x000000010202d824 */ /* 0x100fe200078e0a07 */
[----:B------:R-:W-:Y:S01]  /*7fd0*/  ISETP.GT.U32.AND P5, PT, R7, R6, PT ;  /* 0x000000060700720c */ /* 0x000fe20003fa4070 */
[C---:B------:R-:W-:Y:S01]  /*7fe0*/  VIADD R12, R3.reuse, 0x8f ;  /* 0x0000008f030c7836 */ /* 0x040fe20000000000 */
[----:B------:R0:W-:Y:S01]  /*7ff0*/  STL [R1+0x1e0], R14 ;  /* 0x0001e00e01007387 */ /* 0x0001e20000100800 */
[--C-:B------:R-:W-:Y:S01]  /*8000*/  @!P1 IMAD.IADD R4, R4, 0x1, -R7.reuse ;  /* 0x0000000104049824 */ /* 0x100fe200078e0a07 */
[----:B------:R-:W-:Y:S01]  /*8010*/  ISETP.GE.AND P1, PT, R0, RZ, PT ;  /* 0x000000ff0000720c */ /* 0x000fe20003f26270 */
[----:B------:R-:W-:Y:S01]  /*8020*/  @!P0 IMAD.IADD R10, R10, 0x1, -R7 ;  /* 0x000000010a0a8824 */ /* 0x000fe200078e0a07 */
[----:B------:R-:W-:Y:S01]  /*8030*/  IABS R15, R12 ;  /* 0x0000000c000f7213 */ /* 0x000fe20000000000 */
[----:B------:R-:W-:Y:S01]  /*8040*/  VIADD R0, R3, 0x90 ;  /* 0x0000009003007836 */ /* 0x000fe20000000000 */
[----:B------:R-:W-:Y:S01]  /*8050*/  ISETP.GE.AND P0, PT, R9, RZ, PT ;  /* 0x000000ff0900720c */ /* 0x000fe20003f06270 */
[----:B------:R1:W-:Y:S01]  /*8060*/  STL [R1+0x250], R16 ;  /* 0x0002501001007387 */ /* 0x0003e20000100800 */
[----:B------:R-:W-:-:S02]  /*8070*/  VIADD R13, R3, 0x91 ;  /* 0x00000091030d7836 */ /* 0x000fc40000000000 */
[----:B------:R-:W-:Y:S01]  /*8080*/  @!P6 IMAD.IADD R11, R11, 0x1, -R7 ;  /* 0x000000010b0be824 */ /* 0x000fe200078e0a07 */
[----:B------:R-:W-:Y:S01]  /*8090*/  ISETP.GT.U32.AND P6, PT, R7, R10, PT ;  /* 0x0000000a0700720c */ /* 0x000fe20003fc4070 */
[----:B0-----:R-:W-:Y:S01]  /*80a0*/  IMAD.MOV.U32 R14, RZ, RZ, R4 ;  /* 0x000000ffff0e7224 */ /* 0x001fe200078e0004 */
[----:B------:R-:W-:Y:S01]  /*80b0*/  IABS R75, R0 ;  /* 0x00000000004b7213 */ /* 0x000fe20000000000 */
[----:B------:R-:W-:Y:S01]  /*80c0*/  IMAD.HI.U32 R9, R8, R15, RZ ;  /* 0x0000000f08097227 */ /* 0x000fe200078e00ff */
[----:B------:R-:W-:-:S03]  /*80d0*/  IABS R77, R13 ;  /* 0x0000000d004d7213 */ /* 0x000fc60000000000 */
[----:B------:R-:W-:Y:S01]  /*80e0*/  @!P5 IMAD.IADD R6, R6, 0x1, -R7 ;  /* 0x000000010606d824 */ /* 0x000fe200078e0a07 */
[C---:B------:R-:W-:Y:S01]  /*80f0*/  ISETP.GT.U32.AND P5, PT, R7.reuse, R11, PT ;  /* 0x0000000b0700720c */ /* 0x040fe20003fa4070 */
[----:B------:R-:W-:Y:S02]  /*8100*/  @!P4 IMAD.MOV R14, RZ, RZ, -R14 ;  /* 0x000000ffff0ec224 */ /* 0x000fe400078e0a0e */
[----:B------:R-:W-:Y:S01]  /*8110*/  IMAD.MOV R4, RZ, RZ, -R9 ;  /* 0x000000ffff047224 */ /* 0x000fe200078e0a09 */
[C---:B------:R-:W-:Y:S01]  /*8120*/  ISETP.GT.U32.AND P4, PT, R7.reuse, R6, PT ;  /* 0x000000060700720c */ /* 0x040fe20003f84070 */
[----:B------:R-:W-:Y:S01]  /*8130*/  @!P6 IMAD.IADD R10, R10, 0x1, -R7 ;  /* 0x000000010a0ae824 */ /* 0x000fe200078e0a07 */
[----:B------:R0:W-:Y:S01]  /*8140*/  STL [R1+0x720], R14 ;  /* 0x0007200e01007387 */ /* 0x0001e20000100800 */
[----:B------:R-:W-:Y:S02]  /*8150*/  IMAD R4, R7, R4, R15 ;  /* 0x0000000407047224 */ /* 0x000fe400078e020f */
[----:B------:R-:W-:-:S02]  /*8160*/  VIADD R9, R3, 0x92 ;  /* 0x0000009203097836 */ /* 0x000fc40000000000 */
[----:B------:R-:W-:Y:S01]  /*8170*/  @!P3 IMAD.MOV R2, RZ, RZ, -R2 ;  /* 0x000000ffff02b224 */ /* 0x000fe200078e0a02 */
[----:B------:R-:W-:Y:S01]  /*8180*/  ISETP.GT.U32.AND P6, PT, R7, R4, PT ;  /* 0x000000040700720c */ /* 0x000fe20003fc4070 */
[----:B------:R-:W-:Y:S01]  /*8190*/  @!P5 IMAD.IADD R11, R11, 0x1, -R7 ;  /* 0x000000010b0bd824 */ /* 0x000fe200078e0a07 */
[----:B------:R-:W-:Y:S01]  /*81a0*/  IABS R17, R9 ;  /* 0x0000000900117213 */ /* 0x000fe20000000000 */
[----:B-1----:R-:W-:Y:S01]  /*81b0*/  IMAD.MOV.U32 R16, RZ, RZ, R10 ;  /* 0x000000ffff107224 */ /* 0x002fe200078e000a */
[----:B------:R-:W-:Y:S01]  /*81c0*/  ISETP.GE.AND P5, PT, R12, RZ, PT ;  /* 0x000000ff0c00720c */ /* 0x000fe20003fa6270 */
[----:B0-----:R-:W-:Y:S01]  /*81d0*/  IMAD.HI.U32 R14, R8, R75, RZ ;  /* 0x0000004b080e7227 */ /* 0x001fe200078e00ff */
[----:B------:R0:W-:Y:S03]  /*81e0*/  STL [R1+0x70c], R2 ;  /* 0x00070c0201007387 */ /* 0x0001e60000100800 */
[----:B------:R-:W-:-:S02]  /*81f0*/  IMAD.MOV R14, RZ, RZ, -R14 ;  /* 0x000000ffff0e7224 */ /* 0x000fc400078e0a0e */
[----:B------:R-:W-:Y:S02]  /*8200*/  @!P4 IMAD.IADD R6, R6, 0x1, -R7 ;  /* 0x000000010606c824 */ /* 0x000fe400078e0a07 */
[----:B------:R-:W-:Y:S02]  /*8210*/  IMAD R75, R7, R14, R75 ;  /* 0x0000000e074b7224 */ /* 0x000fe400078e024b */
[----:B------:R-:W-:-:S03]  /*8220*/  IMAD.HI.U32 R14, R8, R77, RZ ;  /* 0x0000004d080e7227 */ /* 0x000fc600078e00ff */
[----:B------:R-:W-:Y:S01]  /*8230*/  ISETP.GT.U32.AND P4, PT, R7, R75, PT ;  /* 0x0000004b0700720c */ /* 0x000fe20003f84070 */
[----:B------:R-:W-:Y:S01]  /*8240*/  @!P6 IMAD.IADD R4, R4, 0x1, -R7 ;  /* 0x000000010404e824 */ /* 0x000fe200078e0a07 */
[----:B------:R-:W-:Y:S01]  /*8250*/  ISETP.GE.AND P6, PT, R0, RZ, PT ;  /* 0x000000ff0000720c */ /* 0x000fe20003fc6270 */
[----:B------:R-:W-:-:S03]  /*8260*/  IMAD.HI.U32 R15, R8, R17, RZ ;  /* 0x00000011080f7227 */ /* 0x000fc600078e00ff */
[----:B------:R-:W-:Y:S01]  /*8270*/  ISETP.GT.U32.AND P3, PT, R7, R4, PT ;  /* 0x000000040700720c */ /* 0x000fe20003f64070 */
[C---:B------:R-:W-:Y:S02]  /*8280*/  VIADD R12, R3.reuse, 0x93 ;  /* 0x00000093030c7836 */ /* 0x040fe40000000000 */
[----:B------:R-:W-:Y:S02]  /*8290*/  IMAD.MOV R14, RZ, RZ, -R14 ;  /* 0x000000ffff0e7224 */ /* 0x000fe400078e0a0e */
[----:B------:R-:W-:Y:S02]  /*82a0*/  IMAD.MOV R15, RZ, RZ, -R15 ;  /* 0x000000ffff0f7224 */ /* 0x000fe400078e0a0f */
[----:B------:R-:W-:Y:S02]  /*82b0*/  VIADD R0, R3, 0x94 ;  /* 0x0000009403007836 */ /* 0x000fe40000000000 */
[----:B------:R-:W-:Y:S01]  /*82c0*/  IMAD R77, R7, R14, R77 ;  /* 0x0000000e074d7224 */ /* 0x000fe200078e024d */
[----:B------:R-:W-:Y:S01]  /*82d0*/  IABS R14, R12 ;  /* 0x0000000c000e7213 */ /* 0x000fe20000000000 */
[----:B------:R-:W-:-:S02]  /*82e0*/  @!P4 IMAD.IADD R75, R75, 0x1, -R7 ;  /* 0x000000014b4bc824 */ /* 0x000fc400078e0a07 */
[C---:B------:R-:W-:Y:S01]  /*82f0*/  IMAD R17, R7.reuse, R15, R17 ;  /* 0x0000000f07117224 */ /* 0x040fe200078e0211 */
[----:B------:R-:W-:Y:S01]  /*8300*/  IABS R15, R0 ;  /* 0x00000000000f7213 */ /* 0x000fe20000000000 */
[----:B------:R-:W-:Y:S01]  /*8310*/  @!P2 IMAD.MOV R16, RZ, RZ, -R16 ;  /* 0x000000ffff10a224 */ /* 0x000fe200078e0a10 */
[C---:B------:R-:W-:Y:S01]  /*8320*/  ISETP.GT.U32.AND P4, PT, R7.reuse, R75, PT ;  /* 0x0000004b0700720c */ /* 0x040fe20003f84070 */
[C---:B0-----:R-:W-:Y:S01]  /*8330*/  IMAD.HI.U32 R2, R8.reuse, R14, RZ ;  /* 0x0000000e08027227 */ /* 0x041fe200078e00ff */
[----:B------:R-:W-:Y:S02]  /*8340*/  ISETP.GT.U32.AND P2, PT, R7, R77, PT ;  /* 0x0000004d0700720c */ /* 0x000fe40003f44070 */
[----:B------:R0:W-:Y:S01]  /*8350*/  STL [R1+0x708], R16 ;  /* 0x0007081001007387 */ /* 0x0001e20000100800 */
[----:B------:R-:W-:Y:S02]  /*8360*/  IMAD.MOV.U32 R10, RZ, RZ, R6 ;  /* 0x000000ffff0a7224 */ /* 0x000fe400078e0006 */
[----:B------:R-:W-:-:S04]  /*8370*/  IMAD.HI.U32 R6, R8, R15, RZ ;  /* 0x0000000f08067227 */ /* 0x000fc800078e00ff */
[--C-:B------:R-:W-:Y:S01]  /*8380*/  @!P3 IMAD.IADD R4, R4, 0x1, -R7.reuse ;  /* 0x000000010404b824 */ /* 0x100fe200078e0a07 */
[----:B------:R-:W-:Y:S01]  /*8390*/  ISETP.GE.AND P3, PT, R9, RZ, PT ;  /* 0x000000ff0900720c */ /* 0x000fe20003f66270 */
[----:B------:R-:W-:Y:S02]  /*83a0*/  IMAD.MOV R2, RZ, RZ, -R2 ;  /* 0x000000ffff027224 */ /* 0x000fe400078e0a02 */
[----:B------:R-:W-:Y:S02]  /*83b0*/  IMAD.MOV R6, RZ, RZ, -R6 ;  /* 0x000000ffff067224 */ /* 0x000fe400078e0a06 */
[----:B------:R-:W-:Y:S02]  /*83c0*/  IMAD R2, R7, R2, R14 ;  /* 0x0000000207027224 */ /* 0x000fe400078e020e */
[----:B0-----:R-:W-:Y:S02]  /*83d0*/  IMAD.MOV.U32 R16, RZ, RZ, R4 ;  /* 0x000000ffff107224 */ /* 0x001fe400078e0004 */
[--C-:B------:R-:W-:Y:S01]  /*83e0*/  @!P4 IMAD.IADD R75, R75, 0x1, -R7.reuse ;  /* 0x000000014b4bc824 */ /* 0x100fe200078e0a07 */
[----:B------:R-:W-:Y:S01]  /*83f0*/  ISETP.GE.AND P4, PT, R12, RZ, PT ;  /* 0x000000ff0c00720c */ /* 0x000fe20003f86270 */
[----:B------:R-:W-:-:S02]  /*8400*/  @!P2 IMAD.IADD R77, R77, 0x1, -R7 ;  /* 0x000000014d4da824 */ /* 0x000fc400078e0a07 */
[C---:B------:R-:W-:Y:S02]  /*8410*/  IMAD R9, R7.reuse, R6, R15 ;  /* 0x0000000607097224 */ /* 0x040fe400078e020f */
[----:B------:R-:W-:Y:S01]  /*8420*/  @!P5 IMAD.MOV R16, RZ, RZ, -R16 ;  /* 0x000000ffff10d224 */ /* 0x000fe200078e0a10 */
[C---:B------:R-:W-:Y:S01]  /*8430*/  ISETP.GT.U32.AND P5, PT, R7.reuse, R2, PT ;  /* 0x000000020700720c */ /* 0x040fe20003fa4070 */
[----:B------:R-:W-:Y:S01]  /*8440*/  @!P1 IMAD.MOV R11, RZ, RZ, -R11 ;  /* 0x000000ffff0b9224 */ /* 0x000fe200078e0a0b */
[C---:B------:R-:W-:Y:S01]  /*8450*/  ISETP.GT.U32.AND P2, PT, R7.reuse, R77, PT ;  /* 0x0000004d0700720c */ /* 0x040fe20003f44070 */
[----:B------:R-:W-:Y:S01]  /*8460*/  @!P6 IMAD.MOV R75, RZ, RZ, -R75 ;  /* 0x000000ffff4be224 */ /* 0x000fe200078e0a4b */
[----:B------:R-:W-:Y:S01]  /*8470*/  ISETP.GT.U32.AND P6, PT, R7, R9, PT ;  /* 0x000000090700720c */ /* 0x000fe20003fc4070 */
[----:B------:R-:W-:Y:S01]  /*8480*/  @!P0 IMAD.MOV R10, RZ, RZ, -R10 ;  /* 0x000000ffff0a8224 */ /* 0x000fe200078e0a0a */
[----:B------:R0:W-:Y:S01]  /*8490*/  STL [R1+0x704], R11 ;  /* 0x0007040b01007387 */ /* 0x0001e20000100800 */
[----:B------:R-:W-:Y:S01]  /*84a0*/  VIADD R6, R3, 0x96 ;  /* 0x0000009603067836 */ /* 0x000fe20000000000 */
[----:B------:R-:W-:Y:S01]  /*84b0*/  ISETP.GT.U32.AND P1, PT, R7, R17, PT ;  /* 0x000000110700720c */ /* 0x000fe20003f24070 */
[----:B------:R-:W-:Y:S01]  /*84c0*/  VIADD R15, R3, 0x97 ;  /* 0x00000097030f7836 */ /* 0x000fe20000000000 */
[----:B------:R1:W-:Y:S01]  /*84d0*/  STL [R1+0x700], R10 ;  /* 0x0007000a01007387 */ /* 0x0003e20000100800 */
[----:B------:R-:W-:Y:S01]  /*84e0*/  ISETP.GE.AND P0, PT, R13, RZ, PT ;  /* 0x000000ff0d00720c */ /* 0x000fe20003f06270 */
[C---:B------:R-:W-:Y:S01]  /*84f0*/  VIADD R13, R3.reuse, 0x99 ;  /* 0x00000099030d7836 */ /* 0x040fe20000000000 */
[----:B------:R-:W-:Y:S01]  /*8500*/  IABS R4, R6 ;  /* 0x0000000600047213 */ /* 0x000fe20000000000 */
[--C-:B------:R-:W-:Y:S01]  /*8510*/  @!P5 IMAD.IADD R2, R2, 0x1, -R7.reuse ;  /* 0x000000010202d824 */ /* 0x100fe200078e0a07 */
[----:B------:R2:W-:Y:S01]  /*8520*/  STL [R1+0x78c], R16 ;  /* 0x00078c1001007387 */ /* 0x0005e20000100800 */
[----:B0-----:R-:W-:Y:S01]  /*8530*/  VIADD R11, R3, 0x95 ;  /* 0x00000095030b7836 */ /* 0x001fe20000000000 */
[----:B------:R-:W-:Y:S01]  /*8540*/  IABS R85, R13 ;  /* 0x0000000d00557213 */ /* 0x000fe20000000000 */
[--C-:B------:R-:W-:Y:S01]  /*8550*/  @!P2 IMAD.IADD R77, R77, 0x1, -R7.reuse ;  /* 0x000000014d4da824 */ /* 0x100fe200078e0a07 */
[----:B------:R-:W-:Y:S01]  /*8560*/  ISETP.GE.AND P2, PT, R0, RZ, PT ;  /* 0x000000ff0000720c */ /* 0x000fe20003f46270 */
[--C-:B------:R-:W-:Y:S01]  /*8570*/  @!P6 IMAD.IADD R9, R9, 0x1, -R7.reuse ;  /* 0x000000010909e824 */ /* 0x100fe200078e0a07 */
[----:B-1----:R-:W-:Y:S01]  /*8580*/  IABS R10, R11 ;  /* 0x0000000b000a7213 */ /* 0x002fe20000000000 */
[----:B------:R-:W-:Y:S01]  /*8590*/  IMAD.MOV.U32 R0, RZ, RZ, R4 ;  /* 0x000000ffff007224 */ /* 0x000fe200078e0004 */
[----:B------:R-:W-:Y:S01]  /*85a0*/  ISETP.GT.U32.AND P5, PT, R7, R2, PT ;  /* 0x000000020700720c */ /* 0x000fe20003fa4070 */
[----:B------:R-:W-:Y:S01]  /*85b0*/  @!P1 IMAD.IADD R17, R17, 0x1, -R7 ;  /* 0x0000000111119824 */ /* 0x000fe200078e0a07 */
[C---:B------:R-:W-:Y:S01]  /*85c0*/  ISETP.GT.U32.AND P6, PT, R7.reuse, R9, PT ;  /* 0x000000090700720c */ /* 0x040fe20003fc4070 */
[C---:B------:R-:W-:Y:S01]  /*85d0*/  IMAD.HI.U32 R12, R8.reuse, R10, RZ ;  /* 0x0000000a080c7227 */ /* 0x040fe200078e00ff */
[----:B------:R-:W-:Y:S02]  /*85e0*/  STL [R1+0x17cc], R75 ;  /* 0x0017cc4b01007387 */ /* 0x000fe40000100800 */
[----:B------:R-:W-:Y:S01]  /*85f0*/  ISETP.GT.U32.AND P1, PT, R7, R17, PT ;  /* 0x000000110700720c */ /* 0x000fe20003f24070 */
[----:B------:R-:W-:-:S04]  /*8600*/  IMAD.HI.U32 R4, R8, R0, RZ ;  /* 0x0000000008047227 */ /* 0x000fc800078e00ff */
[----:B------:R-:W-:Y:S02]  /*8610*/  IMAD.MOV R12, RZ, RZ, -R12 ;  /* 0x000000ffff0c7224 */ /* 0x000fe400078e0a0c */
[----:B------:R-:W-:Y:S02]  /*8620*/  IMAD.MOV R4, RZ, RZ, -R4 ;  /* 0x000000ffff047224 */ /* 0x000fe400078e0a04 */
[C---:B------:R-:W-:Y:S02]  /*8630*/  IMAD R10, R7.reuse, R12, R10 ;  /* 0x0000000c070a7224 */ /* 0x040fe400078e020a */
[----:B------:R-:W-:Y:S01]  /*8640*/  @!P0 IMAD.MOV R77, RZ, RZ, -R77 ;  /* 0x000000ffff4d8224 */ /* 0x000fe200078e0a4d */
[----:B------:R-:W-:Y:S01]  /*8650*/  ISETP.GE.AND P0, PT, R6, RZ, PT ;  /* 0x000000ff0600720c */ /* 0x000fe20003f06270 */
[C---:B------:R-:W-:Y:S02]  /*8660*/  IMAD R6, R7.reuse, R4, R0 ;  /* 0x0000000407067224 */ /* 0x040fe400078e0200 */
[--C-:B------:R-:W-:Y:S01]  /*8670*/  @!P5 IMAD.IADD R2, R2, 0x1, -R7.reuse ;  /* 0x000000010202d824 */ /* 0x100fe200078e0a07 */
[----:B------:R-:W-:Y:S01]  /*8680*/  ISETP.GT.U32.AND P5, PT, R7, R10, PT ;  /* 0x0000000a0700720c */ /* 0x000fe20003fa4070 */
[----:B------:R-:W-:Y:S01]  /*8690*/  @!P6 IMAD.IADD R9, R9, 0x1, -R7 ;  /* 0x000000010909e824 */ /* 0x000fe200078e0a07 */
[----:B------:R-:W-:Y:S01]  /*86a0*/  ISETP.GT.U32.AND P6, PT, R7, R6, PT ;  /* 0x000000060700720c */ /* 0x000fe20003fc4070 */
[----:B------:R-:W-:-:S02]  /*86b0*/  VIADD R12, R3, 0x98 ;  /* 0x00000098030c7836 */ /* 0x000fc40000000000 */
[--C-:B------:R-:W-:Y:S01]  /*86c0*/  @!P1 IMAD.IADD R17, R17, 0x1, -R7.reuse ;  /* 0x0000000111119824 */ /* 0x100fe200078e0a07 */
[----:B------:R-:W-:Y:S01]  /*86d0*/  ISETP.GE.AND P1, PT, R11, RZ, PT ;  /* 0x000000ff0b00720c */ /* 0x000fe20003f26270 */
[----:B------:R-:W-:Y:S01]  /*86e0*/  VIADD R0, R3, 0x9a ;  /* 0x0000009a03007836 */ /* 0x000fe20000000000 */
[----:B------:R-:W-:Y:S01]  /*86f0*/  IABS R11, R15 ;  /* 0x0000000f000b7213 */ /* 0x000fe20000000000 */
[----:B--2---:R-:W-:Y:S01]  /*8700*/  IMAD.HI.U32 R16, R8, R85, RZ ;  /* 0x0000005508107227 */ /* 0x004fe200078e00ff */
[----:B------:R-:W-:Y:S02]  /*8710*/  IABS R83, R12 ;  /* 0x0000000c00537213 */ /* 0x000fe40000000000 */
[----:B------:R-:W-:Y:S01]  /*8720*/  IABS R14, R0 ;  /* 0x00000000000e7213 */ /* 0x000fe20000000000 */
[--C-:B------:R-:W-:Y:S02]  /*8730*/  @!P5 IMAD.IADD R10, R10, 0x1, -R7.reuse ;  /* 0x000000010a0ad824 */ /* 0x100fe400078e0a07 */
[----:B------:R-:W-:-:S02]  /*8740*/  @!P6 IMAD.IADD R6, R6, 0x1, -R7 ;  /* 0x000000010606e824 */ /* 0x000fc400078e0a07 */
[----:B------:R-:W-:Y:S01]  /*8750*/  IMAD.HI.U32 R4, R8, R11, RZ ;  /* 0x0000000b08047227 */ /* 0x000fe200078e00ff */
[----:B------:R-:W-:-:S03]  /*8760*/  ISETP.GT.U32.AND P6, PT, R7, R10, PT ;  /* 0x0000000a0700720c */ /* 0x000fc60003fc4070 */
[----:B------:R-:W-:-:S04]  /*8770*/  IMAD.HI.U32 R18, R8, R83, RZ ;  /* 0x0000005308127227 */ /* 0x000fc800078e00ff */
[----:B------:R-:W-:Y:S02]  /*8780*/  IMAD.MOV R4, RZ, RZ, -R4 ;  /* 0x000000ffff047224 */ /* 0x000fe400078e0a04 */
[----:B------:R-:W-:Y:S02]  /*8790*/  IMAD.MOV R18, RZ, RZ, -R18 ;  /* 0x000000ffff127224 */ /* 0x000fe400078e0a12 */
[C---:B------:R-:W-:Y:S02]  /*87a0*/  IMAD R11, R7.reuse, R4, R11 ;  /* 0x00000004070b7224 */ /* 0x040fe400078e020b */
[C---:B------:R-:W-:Y:S02]  /*87b0*/  IMAD R83, R7.reuse, R18, R83 ;  /* 0x0000001207537224 */ /* 0x040fe400078e0253 */
[----:B------:R-:W-:Y:S01]  /*87c0*/  IMAD.MOV R16, RZ, RZ, -R16 ;  /* 0x000000ffff107224 */ /* 0x000fe200078e0a10 */
[----:B------:R-:W-:Y:S01]  /*87d0*/  ISETP.GT.U32.AND P5, PT, R7, R11, PT ;  /* 0x0000000b0700720c */ /* 0x000fe20003fa4070 */
[----:B------:R-:W-:-:S02]  /*87e0*/  IMAD.MOV.U32 R19, RZ, RZ, R17 ;  /* 0x000000ffff137224 */ /* 0x000fc400078e0011 */
[----:B------:R-:W-:Y:S01]  /*87f0*/  @!P6 IMAD.IADD R10, R10, 0x1, -R7 ;  /* 0x000000010a0ae824 */ /* 0x000fe200078e0a07 */
[----:B------:R-:W-:Y:S01]  /*8800*/  ISETP.GT.U32.AND P6, PT, R7, R83, PT ;  /* 0x000000530700720c */ /* 0x000fe20003fc4070 */
[----:B------:R-:W-:Y:S02]  /*8810*/  IMAD.MOV.U32 R17, RZ, RZ, R2 ;  /* 0x000000ffff117224 */ /* 0x000fe400078e0002 */
[----:B------:R-:W-:-:S04]  /*8820*/  IMAD.HI.U32 R2, R8, R14, RZ ;  /* 0x0000000e08027227 */ /* 0x000fc800078e00ff */
[----:B------:R-:W-:Y:S02]  /*8830*/  IMAD R85, R7, R16, R85 ;  /* 0x0000001007557224 */ /* 0x000fe400078e0255 */
[----:B------:R-:W-:Y:S02]  /*8840*/  IMAD.MOV.U32 R16, RZ, RZ, R10 ;  /* 0x000000ffff107224 */ /* 0x000fe400078e000a */
[----:B------:R-:W-:Y:S01]  /*8850*/  @!P3 IMAD.MOV R19, RZ, RZ, -R19 ;  /* 0x000000ffff13b224 */ /* 0x000fe200078e0a13 */
[----:B------:R-:W-:Y:S01]  /*8860*/  ISETP.GE.AND P3, PT, R15, RZ, PT ;  /* 0x000000ff0f00720c */ /* 0x000fe20003f66270 */
[----:B------:R-:W-:Y:S01]  /*8870*/  @!P4 IMAD.MOV R17, RZ, RZ, -R17 ;  /* 0x000000ffff11c224 */ /* 0x000fe200078e0a11 */
[C---:B------:R-:W-:Y:S01]  /*8880*/  ISETP.GT.U32.AND P4, PT, R7.reuse, R6, PT ;  /* 0x000000060700720c */ /* 0x040fe20003f84070 */
[----:B------:R-:W-:Y:S01]  /*8890*/  IMAD.MOV R2, RZ, RZ, -R2 ;  /* 0x000000ffff027224 */ /* 0x000fe200078e0a02 */
[----:B------:R-:W-:Y:S01]  /*88a0*/  STL [R1+0x778], R19 ;  /* 0x0007781301007387 */ /* 0x000fe20000100800 */
[----:B------:R-:W-:Y:S01]  /*88b0*/  @!P1 IMAD.MOV R16, RZ, RZ, -R16 ;  /* 0x000000ffff109224 */ /* 0x000fe200078e0a10 */
[C---:B------:R-:W-:Y:S01]  /*88c0*/  ISETP.GT.U32.AND P1, PT, R7.reuse, R85, PT ;  /* 0x000000550700720c */ /* 0x040fe20003f24070 */
[----:B------:R-:W-:Y:S01]  /*88d0*/  IMAD R2, R7, R2, R14 ;  /* 0x0000000207027224 */ /* 0x000fe200078e020e */
[----:B------:R0:W-:Y:S01]  /*88e0*/  STL [R1+0x76c], R17 ;  /* 0x00076c1101007387 */ /* 0x0001e20000100800 */
[----:B------:R-:W-:-:S02]  /*88f0*/  @!P5 IMAD.IADD R11, R11, 0x1, -R7 ;  /* 0x000000010b0bd824 */ /* 0x000fc400078e0a07 */
[--C-:B------:R-:W-:Y:S01]  /*8900*/  @!P6 IMAD.IADD R83, R83, 0x1, -R7.reuse ;  /* 0x000000015353e824 */ /* 0x100fe200078e0a07 */
[----:B------:R-:W-:Y:S01]  /*8910*/  ISETP.GT.U32.AND P6, PT, R7, R2, PT ;  /* 0x000000020700720c */ /* 0x000fe20003fc4070 */
[----:B------:R-:W-:Y:S01]  /*8920*/  VIADD R4, R3, 0x9b ;  /* 0x0000009b03047836 */ /* 0x000fe20000000000 */
[----:B------:R-:W-:Y:S01]  /*8930*/  ISETP.GT.U32.AND P5, PT, R7, R11, PT ;  /* 0x0000000b0700720c */ /* 0x000fe20003fa4070 */
[----:B------:R-:W-:Y:S01]  /*8940*/  @!P4 IMAD.IADD R6, R6, 0x1, -R7 ;  /* 0x000000010606c824 */ /* 0x000fe200078e0a07 */
[----:B------:R-:W-:Y:S01]  /*8950*/  ISETP.GE.AND P4, PT, R13, RZ, PT ;  /* 0x000000ff0d00720c */ /* 0x000fe20003f86270 */
[----:B------:R-:W-:Y:S01]  /*8960*/  VIADD R10, R3, 0x9d ;  /* 0x0000009d030a7836 */ /* 0x000fe20000000000 */
[----:B------:R-:W-:Y:S01]  /*8970*/  IABS R15, R4 ;  /* 0x00000004000f7213 */ /* 0x000fe20000000000 */
[----:B0-----:R-:W-:Y:S02]  /*8980*/  IMAD.MOV.U32 R17, RZ, RZ, R9 ;  /* 0x000000ffff117224 */ /* 0x001fe400078e0009 */
[----:B------:R-:W-:-:S02]  /*8990*/  @!P1 IMAD.IADD R85, R85, 0x1, -R7 ;  /* 0x0000000155559824 */ /* 0x000fc400078e0a07 */
[----:B------:R-:W-:Y:S01]  /*89a0*/  @!P2 IMAD.MOV R17, RZ, RZ, -R17 ;  /* 0x000000ffff11a224 */ /* 0x000fe200078e0a11 */
[----:B------:R-:W-:Y:S01]  /*89b0*/  ISETP.GE.AND P2, PT, R12, RZ, PT ;  /* 0x000000ff0c00720c */ /* 0x000fe20003f46270 */
[----:B------:R-:W-:Y:S01]  /*89c0*/  IMAD.MOV.U32 R12, RZ, RZ, R6 ;  /* 0x000000ffff0c7224 */ /* 0x000fe200078e0006 */
[C---:B------:R-:W-:Y:S01]  /*89d0*/  ISETP.GT.U32.AND P1, PT, R7.reuse, R85, PT ;  /* 0x000000550700720c */ /* 0x040fe20003f24070 */
[----:B------:R-:W-:Y:S01]  /*89e0*/  IMAD.HI.U32 R9, R8, R15, RZ ;  /* 0x0000000f08097227 */ /* 0x000fe200078e00ff */
[----:B------:R-:W-:Y:S03]  /*89f0*/  STL [R1+0x770], R17 ;  /* 0x0007701101007387 */ /* 0x000fe60000100800 */
[----:B------:R-:W-:Y:S01]  /*8a00*/  @!P0 IMAD.MOV R12, RZ, RZ, -R12 ;  /* 0x000000ffff0c8224 */ /* 0x000fe200078e0a0c */
[----:B------:R0:W-:Y:S01]  /*8a10*/  STL [R1+0x774], R16 ;  /* 0x0007741001007387 */ /* 0x0001e20000100800 */
[----:B------:R-:W-:Y:S01]  /*8a20*/  @!P6 IMAD.IADD R2, R2, 0x1, -R7 ;  /* 0x000000010202e824 */ /* 0x000fe200078e0a07 */
[----:B------:R-:W-:Y:S01]  /*8a30*/  ISETP.GT.U32.AND P0, PT, R7, R83, PT ;  /* 0x000000530700720c */ /* 0x000fe20003f04070 */
[----:B------:R-:W-:Y:S01]  /*8a40*/  IMAD.MOV R9, RZ, RZ, -R9 ;  /* 0x000000ffff097224 */ /* 0x000fe200078e0a09 */
[----:B------:R1:W-:Y:S01]  /*8a50*/  STL [R1+0x768], R12 ;  /* 0x0007680c01007387 */ /* 0x0003e20000100800 */
[----:B------:R-:W-:Y:S01]  /*8a60*/  @!P5 IMAD.IADD R11, R11, 0x1, -R7 ;  /* 0x000000010b0bd824 */ /* 0x000fe200078e0a07 */
[----:B------:R-:W-:Y:S01]  /*8a70*/  ISETP.GE.AND P5, PT, R0, RZ, PT ;  /* 0x000000ff0000720c */ /* 0x000fe20003fa6270 */
[C---:B------:R-:W-:Y:S01]  /*8a80*/  IMAD R0, R7.reuse, R9, R15 ;  /* 0x0000000907007224 */ /* 0x040fe200078e020f */
[----:B------:R-:W-:Y:S01]  /*8a90*/  ISETP.GT.U32.AND P6, PT, R7, R2, PT ;  /* 0x000000020700720c */ /* 0x000fe20003fc4070 */
[----:B------:R-:W-:Y:S01]  /*8aa0*/  @!P1 IMAD.IADD R85, R85, 0x1, -R7 ;  /* 0x0000000155559824 */ /* 0x000fe200078e0a07 */
[----:B------:R-:W-:Y:S01]  /*8ab0*/  ISETP.GE.AND P1, PT, R4, RZ, PT ;  /* 0x000000ff0400720c */ /* 0x000fe20003f26270 */
[C---:B0-----:R-:W-:Y:S01]  /*8ac0*/  VIADD R16, R3.reuse, 0x9c ;  /* 0x0000009c03107836 */ /* 0x041fe20000000000 */
[----:B------:R-:W-:Y:S01]  /*8ad0*/  IABS R17, R10 ;  /* 0x0000000a00117213 */ /* 0x000fe20000000000 */
[----:B------:R-:W-:-:S02]  /*8ae0*/  VIADD R6, R3, 0x9e ;  /* 0x0000009e03067836 */ /* 0x000fc40000000000 */
[----:B------:R-:W-:Y:S01]  /*8af0*/  @!P0 IMAD.IADD R83, R83, 0x1, -R7 ;  /* 0x0000000153538824 */ /* 0x000fe200078e0a07 */
[----:B------:R-:W-:Y:S01]  /*8b00*/  IABS R14, R16 ;  /* 0x00000010000e7213 */ /* 0x000fe20000000000 */
[----:B------:R-:W-:Y:S01]  /*8b10*/  VIADD R9, R3, 0x9f ;  /* 0x0000009f03097836 */ /* 0x000fe20000000000 */
[----:B------:R-:W-:Y:S01]  /*8b20*/  ISETP.GT.U32.AND P0, PT, R7, R0, PT ;  /* 0x000000000700720c */ /* 0x000fe20003f04070 */
[C---:B------:R-:W-:Y:S01]  /*8b30*/  IMAD.HI.U32 R18, R8.reuse, R17, RZ ;  /* 0x0000001108127227 */ /* 0x040fe200078e00ff */
[----:B-1----:R-:W-:Y:S02]  /*8b40*/  IABS R12, R6 ;  /* 0x00000006000c7213 */ /* 0x002fe40000000000 */
[----:B------:R-:W-:Y:S01]  /*8b50*/  IABS R13, R9 ;  /* 0x00000009000d7213 */ /* 0x000fe20000000000 */
[----:B------:R-:W-:-:S04]  /*8b60*/  IMAD.HI.U32 R15, R8, R14, RZ ;  /* 0x0000000e080f7227 */ /* 0x000fc800078e00ff */
[----:B------:R-:W-:Y:S02]  /*8b70*/  IMAD.MOV R15, RZ, RZ, -R15 ;  /* 0x000000ffff0f7224 */ /* 0x000fe400078e0a0f */
[----:B------:R-:W-:Y:S02]  /*8b80*/  @!P6 IMAD.IADD R2, R2, 0x1, -R7 ;  /* 0x000000010202e824 */ /* 0x000fe400078e0a07 */
[----:B------:R-:W-:Y:S02]  /*8b90*/  IMAD R4, R7, R15, R14 ;  /* 0x0000000f07047224 */ /* 0x000fe400078e020e */
[----:B------:R-:W-:-:S03]  /*8ba0*/  IMAD.HI.U32 R14, R8, R12, RZ ;  /* 0x0000000c080e7227 */ /* 0x000fc600078e00ff */
[C---:B------:R-:W-:Y:S01]  /*8bb0*/  ISETP.GT.U32.AND P6, PT, R7.reuse, R4, PT ;  /* 0x000000040700720c */ /* 0x040fe20003fc4070 */
[----:B------:R-:W-:Y:S02]  /*8bc0*/  IMAD.MOV R18, RZ, RZ, -R18 ;  /* 0x000000ffff127224 */ /* 0x000fe400078e0a12 */
[----:B------:R-:W-:Y:S01]  /*8bd0*/  @!P0 IMAD.IADD R0, R0, 0x1, -R7 ;  /* 0x0000000100008824 */ /* 0x000fe200078e0a07 */
[----:B------:R-:W-:Y:S01]  /*8be0*/  ISETP.GE.AND P0, PT, R16, RZ, PT ;  /* 0x000000ff1000720c */ /* 0x000fe20003f06270 */
[----:B------:R-:W-:Y:S02]  /*8bf0*/  IMAD.MOV R14, RZ, RZ, -R14 ;  /* 0x000000ffff0e7224 */ /* 0x000fe400078e0a0e */
[----:B------:R-:W-:Y:S02]  /*8c00*/  IMAD R17, R7, R18, R17 ;  /* 0x0000001207117224 */ /* 0x000fe400078e0211 */
[----:B------:R-:W-:-:S04]  /*8c10*/  IMAD.HI.U32 R15, R8, R13, RZ ;  /* 0x0000000d080f7227 */ /* 0x000fc800078e00ff */
[----:B------:R-:W-:Y:S01]  /*8c20*/  @!P6 IMAD.IADD R4, R4, 0x1, -R7 ;  /* 0x000000010404e824 */ /* 0x000fe200078e0a07 */
[C---:B------:R-:W-:Y:S01]  /*8c30*/  ISETP.GT.U32.AND P6, PT, R7.reuse, R0, PT ;  /* 0x000000000700720c */ /* 0x040fe20003fc4070 */
[----:B------:R-:W-:Y:S02]  /*8c40*/  IMAD R12, R7, R14, R12 ;  /* 0x0000000e070c7224 */ /* 0x000fe400078e020c */
[----:B------:R-:W-:Y:S02]  /*8c50*/  VIADD R14, R3, 0xa0 ;  /* 0x000000a0030e7836 */ /* 0x000fe40000000000 */
[----:B------:R-:W-:Y:S01]  /*8c60*/  @!P3 IMAD.MOV R11, RZ, RZ, -R11 ;  /* 0x000000ffff0bb224 */ /* 0x000fe200078e0a0b */
[C---:B------:R-:W-:Y:S01]  /*8c70*/  ISETP.GT.U32.AND P3, PT, R7.reuse, R4, PT ;  /* 0x000000040700720c */ /* 0x040fe20003f64070 */
[----:B------:R-:W-:Y:S01]  /*8c80*/  @!P2 IMAD.MOV R83, RZ, RZ, -R83 ;  /* 0x000000ffff53a224 */ /* 0x000fe200078e0a53 */
[C---:B------:R-:W-:Y:S01]  /*8c90*/  ISETP.GT.U32.AND P2, PT, R7.reuse, R17, PT ;  /* 0x000000110700720c */ /* 0x040fe20003f44070 */
[----:B------:R-:W-:Y:S01]  /*8ca0*/  IMAD.MOV R15, RZ, RZ, -R15 ;  /* 0x000000ffff0f7224 */ /* 0x000fe200078e0a0f */
[----:B------:R-:W-:Y:S01]  /*8cb0*/  IABS R16, R14 ;  /* 0x0000000e00107213 */ /* 0x000fe20000000000 */
[----:B------:R-:W-:Y:S01]  /*8cc0*/  @!P4 IMAD.MOV R85, RZ, RZ, -R85 ;  /* 0x000000ffff55c224 */ /* 0x000fe200078e0a55 */
[C---:B------:R-:W-:Y:S01]  /*8cd0*/  ISETP.GT.U32.AND P4, PT, R7.reuse, R12, PT ;  /* 0x0000000c0700720c */ /* 0x040fe20003f84070 */
[----:B------:R-:W-:Y:S01]  /*8ce0*/  IMAD R15, R7, R15, R13 ;  /* 0x0000000f070f7224 */ /* 0x000fe200078e020d */
[----:B------:R0:W-:Y:S01]  /*8cf0*/  STL [R1+0x75c], R11 ;  /* 0x00075c0b01007387 */ /* 0x0001e20000100800 */
[----:B------:R-:W-:-:S02]  /*8d00*/  IMAD.MOV.U32 R18, RZ, RZ, R2 ;  /* 0x000000ffff127224 */ /* 0x000fc400078e0002 */
[----:B------:R-:W-:-:S04]  /*8d10*/  IMAD.HI.U32 R2, R8, R16, RZ ;  /* 0x0000001008027227 */ /* 0x000fc800078e00ff */
[--C-:B------:R-:W-:Y:S01]  /*8d20*/  @!P6 IMAD.IADD R0, R0, 0x1, -R7.reuse ;  /* 0x000000010000e824 */ /* 0x100fe200078e0a07 */
[----:B------:R-:W-:Y:S01]  /*8d30*/  ISETP.GT.U32.AND P6, PT, R7, R15, PT ;  /* 0x0000000f0700720c */ /* 0x000fe20003fc4070 */
[----:B------:R-:W-:Y:S02]  /*8d40*/  IMAD.MOV R2, RZ, RZ, -R2 ;  /* 0x000000ffff027224 */ /* 0x000fe400078e0a02 */
[--C-:B------:R-:W-:Y:S01]  /*8d50*/  @!P3 IMAD.IADD R4, R4, 0x1, -R7.reuse ;  /* 0x000000010404b824 */ /* 0x100fe200078e0a07 */
[----:B------:R-:W-:Y:S01]  /*8d60*/  ISETP.GE.AND P3, PT, R6, RZ, PT ;  /* 0x000000ff0600720c */ /* 0x000fe20003f66270 */
[----:B------:R-:W-:Y:S01]  /*8d70*/  @!P2 IMAD.IADD R17, R17, 0x1, -R7 ;  /* 0x000000011111a824 */ /* 0x000fe200078e0a07 */
[----:B------:R-:W-:Y:S01]  /*8d80*/  ISETP.GE.AND P2, PT, R9, RZ, PT ;  /* 0x000000ff0900720c */ /* 0x000fe20003f46270 */
[----:B------:R-:W-:Y:S02]  /*8d90*/  VIADD R13, R3, 0xa1 ;  /* 0x000000a1030d7836 */ /* 0x000fe40000000000 */
[----:B------:R-:W-:-:S02]  /*8da0*/  IMAD R16, R7, R2, R16 ;  /* 0x0000000207107224 */ /* 0x000fc400078e0210 */
[----:B------:R-:W-:Y:S01]  /*8db0*/  @!P4 IMAD.IADD R12, R12, 0x1, -R7 ;  /* 0x000000010c0cc824 */ /* 0x000fe200078e0a07 */
[C---:B------:R-:W-:Y:S01]  /*8dc0*/  ISETP.GT.U32.AND P4, PT, R7.reuse, R17, PT ;  /* 0x000000110700720c */ /* 0x040fe20003f84070 */
[----:B------:R-:W-:Y:S01]  /*8dd0*/  IMAD.MOV.U32 R9, RZ, RZ, R4 ;  /* 0x000000ffff097224 */ /* 0x000fe200078e0004 */
[----:B0-----:R-:W-:Y:S01]  /*8de0*/  IABS R11, R13 ;  /* 0x0000000d000b7213 */ /* 0x001fe20000000000 */
[----:B------:R-:W-:Y:S01]  /*8df0*/  @!P5 IMAD.MOV R18, RZ, RZ, -R18 ;  /* 0x000000ffff12d224 */ /* 0x000fe200078e0a12 */
[----:B------:R-:W-:Y:S01]  /*8e00*/  ISETP.GE.AND P5, PT, R10, RZ, PT ;  /* 0x000000ff0a00720c */ /* 0x000fe20003fa6270 */
[----:B------:R-:W-:Y:S01]  /*8e10*/  @!P0 IMAD.MOV R9, RZ, RZ, -R9 ;  /* 0x000000ffff098224 */ /* 0x000fe200078e0a09 */
[----:B------:R-:W-:Y:S01]  /*8e20*/  ISETP.GT.U32.AND P0, PT, R7, R16, PT ;  /* 0x000000100700720c */ /* 0x000fe20003f04070 */
[----:B------:R-:W-:Y:S01]  /*8e30*/  @!P6 IMAD.IADD R15, R15, 0x1, -R7 ;  /* 0x000000010f0fe824 */ /* 0x000fe200078e0a07 */
[----:B------:R0:W-:Y:S01]  /*8e40*/  STL [R1+0x758], R18 ;  /* 0x0007581201007387 */ /* 0x0001e20000100800 */
[----:B------:R-:W-:Y:S01]  /*8e50*/  ISETP.GT.U32.AND P6, PT, R7, R12, PT ;  /* 0x0000000c0700720c */ /* 0x000fe20003fc4070 */
[----:B------:R-:W-:-:S04]  /*8e60*/  IMAD.HI.U32 R6, R8, R11, RZ ;  /* 0x0000000b08067227 */ /* 0x000fc800078e00ff */
[----:B------:R-:W-:Y:S02]  /*8e70*/  IMAD.MOV R6, RZ, RZ, -R6 ;  /* 0x000000ffff067224 */ /* 0x000fe400078e0a06 */
[C---:B------:R-:W-:Y:S02]  /*8e80*/  VIADD R2, R3.reuse, 0xa3 ;  /* 0x000000a303027836 */ /* 0x040fe40000000000 */
[----:B0-----:R-:W-:Y:S02]  /*8e90*/  IMAD.MOV.U32 R18, RZ, RZ, R0 ;  /* 0x000000ffff127224 */ /* 0x001fe400078e0000 */
[----:B------:R-:W-:Y:S02]  /*8ea0*/  VIADD R0, R3, 0xa2 ;  /* 0x000000a203007836 */ /* 0x000fe40000000000 */
[----:B------:R-:W-:Y:S01]  /*8eb0*/  @!P1 IMAD.MOV R18, RZ, RZ, -R18 ;  /* 0x000000ffff129224 */ /* 0x000fe200078e0a12 */
[----:B------:R-:W-:Y:S01]  /*8ec0*/  ISETP.GT.U32.AND P1, PT, R7, R15, PT ;  /* 0x0000000f0700720c */ /* 0x000fe20003f24070 */
[----:B------:R-:W-:Y:S01]  /*8ed0*/  @!P4 IMAD.IADD R17, R17, 0x1, -R7 ;  /* 0x000000011111c824 */ /* 0x000fe200078e0a07 */
[----:B------:R-:W-:Y:S01]  /*8ee0*/  IABS R4, R0 ;  /* 0x0000000000047213 */ /* 0x000fe20000000000 */
[C---:B------:R-:W-:Y:S01]  /*8ef0*/  IMAD R89, R7.reuse, R6, R11 ;  /* 0x0000000607597224 */ /* 0x040fe200078e020b */
[----:B------:R0:W-:Y:S01]  /*8f00*/  STL [R1+0x74c], R18 ;  /* 0x00074c1201007387 */ /* 0x0001e20000100800 */
[----:B------:R-:W-:Y:S01]  /*8f10*/  IABS R6, R2 ;  /* 0x0000000200067213 */ /* 0x000fe20000000000 */
[--C-:B------:R-:W-:Y:S01]  /*8f20*/  @!P0 IMAD.IADD R16, R16, 0x1, -R7.reuse ;  /* 0x0000000110108824 */ /* 0x100fe200078e0a07 */
[----:B------:R-:W-:Y:S01]  /*8f30*/  ISETP.GE.AND P0, PT, R0, RZ, PT ;  /* 0x000000ff0000720c */ /* 0x000fe20003f06270 */
[----:B------:R1:W-:Y:S01]  /*8f40*/  STL [R1+0x754], R9 ;  /* 0x0007540901007387 */ /* 0x0003e20000100800 */
[----:B------:R-:W-:Y:S01]  /*8f50*/  @!P6 IMAD.IADD R12, R12, 0x1, -R7 ;  /* 0x000000010c0ce824 */ /* 0x000fe200078e0a07 */
[----:B------:R-:W-:Y:S01]  /*8f60*/  ISETP.GT.U32.AND P6, PT, R7, R89, PT ;  /* 0x000000590700720c */ /* 0x000fe20003fc4070 */
[----:B------:R-:W-:Y:S01]  /*8f70*/  IMAD.HI.U32 R11, R8, R4, RZ ;  /* 0x00000004080b7227 */ /* 0x000fe200078e00ff */
[----:B------:R-:W-:-:S03]  /*8f80*/  ISETP.GE.AND P4, PT, R14, RZ, PT ;  /* 0x000000ff0e00720c */ /* 0x000fc60003f86270 */
[----:B0-----:R-:W-:Y:S02]  /*8f90*/  IMAD.MOV.U32 R18, RZ, RZ, R17 ;  /* 0x000000ffff127224 */ /* 0x001fe400078e0011 */
[----:B------:R-:W-:-:S04]  /*8fa0*/  IMAD.HI.U32 R10, R8, R6, RZ ;  /* 0x00000006080a7227 */ /* 0x000fc800078e00ff */
[----:B-1----:R-:W-:Y:S02]  /*8fb0*/  VIADD R9, R3, 0xa4 ;  /* 0x000000a403097836 */ /* 0x002fe40000000000 */
[----:B------:R-:W-:Y:S01]  /*8fc0*/  @!P5 IMAD.MOV R18, RZ, RZ, -R18 ;  /* 0x000000ffff12d224 */ /* 0x000fe200078e0a12 */
[----:B------:R-:W-:Y:S01]  /*8fd0*/  ISETP.GT.U32.AND P5, PT, R7, R16, PT ;  /* 0x000000100700720c */ /* 0x000fe20003fa4070 */
[----:B------:R-:W-:Y:S01]  /*8fe0*/  @!P1 IMAD.IADD R15, R15, 0x1, -R7 ;  /* 0x000000010f0f9824 */ /* 0x000fe200078e0a07 */
[----:B------:R-:W-:Y:S01]  /*8ff0*/  IABS R0, R9 ;  /* 0x0000000900007213 */ /* 0x000fe20000000000 */
[----:B------:R-:W-:Y:S01]  /*9000*/  IMAD.MOV R10, RZ, RZ, -R10 ;  /* 0x000000ffff0a7224 */ /* 0x000fe200078e0a0a */
[----:B------:R-:W-:Y:S01]  /*9010*/  ISETP.GE.AND P1, PT, R13, RZ, PT ;  /* 0x000000ff0d00720c */ /* 0x000fe20003f26270 */
[----:B------:R-:W-:Y:S01]  /*9020*/  IMAD.MOV R13, RZ, RZ, -R11 ;  /* 0x000000ffff0d7224 */ /* 0x000fe200078e0a0b */
[----:B------:R0:W-:Y:S01]  /*9030*/  STL [R1+0x740], R18 ;  /* 0x0007401201007387 */ /* 0x0001e20000100800 */
[----:B------:R-:W-:-:S02]  /*9040*/  IMAD.MOV.U32 R11, RZ, RZ, R0 ;  /* 0x000000ffff0b7224 */ /* 0x000fc400078e0000 */
[----:B------:R-:W-:Y:S02]  /*9050*/  IMAD.MOV.U32 R14, RZ, RZ, R15 ;  /* 0x000000ffff0e7224 */ /* 0x000fe400078e000f */
[----:B------:R-:W-:Y:S02]  /*9060*/  IMAD R0, R7, R10, R6 ;  /* 0x0000000a07007224 */ /* 0x000fe400078e0206 */
[----:B------:R-:W-:-:S04]  /*9070*/  IMAD.HI.U32 R6, R8, R11, RZ ;  /* 0x0000000b08067227 */ /* 0x000fc800078e00ff */
[--C-:B------:R-:W-:Y:S02]  /*9080*/  @!P6 IMAD.IADD R89, R89, 0x1, -R7.reuse ;  /* 0x000000015959e824 */ /* 0x100fe400078e0a07 */
[----:B------:R-:W-:Y:S01]  /*9090*/  @!P2 IMAD.MOV R14, RZ, RZ, -R14 ;  /* 0x000000ffff0ea224 */ /* 0x000fe200078e0a0e */
[----:B------:R-:W-:Y:S01]  /*90a0*/  ISETP.GE.AND P2, PT, R2, RZ, PT ;  /* 0x000000ff0200720c */ /* 0x000fe20003f46270 */
[----:B------:R-:W-:Y:S01]  /*90b0*/  IMAD.MOV R2, RZ, RZ, -R6 ;  /* 0x000000ffff027224 */ /* 0x000fe200078e0a06 */
[C---:B------:R-:W-:Y:S01]  /*90c0*/  ISETP.GT.U32.AND P6, PT, R7.reuse, R89, PT ;  /* 0x000000590700720c */ /* 0x040fe20003fc4070 */
[----:B------:R-:W-:Y:S01]  /*90d0*/  @!P5 IMAD.IADD R16, R16, 0x1, -R7 ;  /* 0x000000011010d824 */ /* 0x000fe200078e0a07 */
[C---:B------:R-:W-:Y:S01]  /*90e0*/  ISETP.GT.U32.AND P5, PT, R7.reuse, R0, PT ;  /* 0x000000000700720c */ /* 0x040fe20003fa4070 */
[C---:B------:R-:W-:Y:S02]  /*90f0*/  IMAD R4, R7.reuse, R13, R4 ;  /* 0x0000000d07047224 */ /* 0x040fe400078e0204 */
[----:B------:R-:W-:-:S02]  /*9100*/  IMAD R2, R7, R2, R11 ;  /* 0x0000000207027224 */ /* 0x000fc400078e020b */
[----:B------:R-:W-:Y:S02]  /*9110*/  IMAD.MOV.U32 R87, RZ, RZ, R16 ;  /* 0x000000ffff577224 */ /* 0x000fe400078e0010 */
[----:B------:R-:W-:Y:S01]  /*9120*/  @!P3 IMAD.MOV R12, RZ, RZ, -R12 ;  /* 0x000000ffff0cb224 */ /* 0x000fe200078e0a0c */
[C---:B------:R-:W-:Y:S01]  /*9130*/  ISETP.GT.U32.AND P3, PT, R7.reuse, R4, PT ;  /* 0x000000040700720c */ /* 0x040fe20003f64070 */
[----:B------:R-:W-:Y:S01]  /*9140*/  @!P4 IMAD.MOV R87, RZ, RZ, -R87 ;  /* 0x000000ffff57c224 */ /* 0x000fe200078e0a57 */
[----:B------:R-:W-:Y:S01]  /*9150*/  ISETP.GT.U32.AND P4, PT, R7, R2, PT ;  /* 0x000000020700720c */ /* 0x000fe20003f84070 */
[----:B------:R-:W-:Y:S01]  /*9160*/  @!P6 IMAD.IADD R89, R89, 0x1, -R7 ;  /* 0x000000015959e824 */ /* 0x000fe200078e0a07 */
[----:B------:R-:W-:Y:S01]  /*9170*/  ISETP.GE.AND P6, PT, R9, RZ, PT ;  /* 0x000000ff0900720c */ /* 0x000fe20003fc6270 */
[C---:B------:R-:W-:Y:S01]  /*9180*/  VIADD R9, R3.reuse, 0xa6 ;  /* 0x000000a603097836 */ /* 0x040fe20000000000 */
[----:B------:R1:W-:Y:S01]  /*9190*/  STL [R1+0x73c], R12 ;  /* 0x00073c0c01007387 */ /* 0x0003e20000100800 */
[----:B------:R-:W-:-:S02]  /*91a0*/  VIADD R10, R3, 0xa5 ;  /* 0x000000a5030a7836 */ /* 0x000fc40000000000 */
[----:B------:R-:W-:Y:S01]  /*91b0*/  @!P5 IMAD.IADD R0, R0, 0x1, -R7 ;  /* 0x000000010000d824 */ /* 0x000fe200078e0a07 */
[----:B0-----:R-:W-:Y:S01]  /*91c0*/  IABS R18, R9 ;  /* 0x0000000900127213 */ /* 0x001fe20000000000 */
[----:B------:R-:W-:Y:S01]  /*91d0*/  @!P1 IMAD.MOV R89, RZ, RZ, -R89 ;  /* 0x000000ffff599224 */ /* 0x000fe200078e0a59 */
[----:B------:R-:W-:Y:S01]  /*91e0*/  IABS R19, R10 ;  /* 0x0000000a00137213 */ /* 0x000fe20000000000 */
[--C-:B------:R-:W-:Y:S01]  /*91f0*/  @!P3 IMAD.IADD R4, R4, 0x1, -R7.reuse ;  /* 0x000000010404b824 */ /* 0x100fe200078e0a07 */
[C---:B------:R-:W-:Y:S01]  /*9200*/  ISETP.GT.U32.AND P5, PT, R7.reuse, R0, PT ;  /* 0x000000000700720c */ /* 0x040fe20003fa4070 */
[----:B------:R-:W-:Y:S01]  /*9210*/  @!P4 IMAD.IADD R2, R2, 0x1, -R7 ;  /* 0x000000010202c824 */ /* 0x000fe200078e0a07 */
[----:B------:R-:W-:Y:S01]  /*9220*/  ISETP.GE.AND P1, PT, R10, RZ, PT ;  /* 0x000000ff0a00720c */ /* 0x000fe20003f26270 */
[----:B------:R-:W-:Y:S01]  /*9230*/  IMAD.HI.U32 R10, R8, R18, RZ ;  /* 0x00000012080a7227 */ /* 0x000fe200078e00ff */
[C---:B------:R-:W-:Y:S01]  /*9240*/  ISETP.GT.U32.AND P3, PT, R7.reuse, R4, PT ;  /* 0x000000040700720c */ /* 0x040fe20003f64070 */
[----:B------:R0:W-:Y:S01]  /*9250*/  STL [R1+0x738], R14 ;  /* 0x0007380e01007387 */ /* 0x0001e20000100800 */
[----:B------:R-:W-:Y:S01]  /*9260*/  ISETP.GT.U32.AND P4, PT, R7, R2, PT ;  /* 0x000000020700720c */ /* 0x000fe20003f84070 */
[----:B------:R-:W-:-:S02]  /*9270*/  IMAD.MOV R10, RZ, RZ, -R10 ;  /* 0x000000ffff0a7224 */ /* 0x000fc400078e0a0a */
[----:B------:R-:W-:Y:S02]  /*9280*/  VIADD R6, R3, 0xa7 ;  /* 0x000000a703067836 */ /* 0x000fe40000000000 */
[----:B------:R-:W-:Y:S02]  /*9290*/  IMAD R18, R7, R10, R18 ;  /* 0x0000000a07127224 */ /* 0x000fe400078e0212 */
[----:B-1----:R-:W-:Y:S01]  /*92a0*/  IMAD.HI.U32 R12, R8, R19, RZ ;  /* 0x00000013080c7227 */ /* 0x002fe200078e00ff */
[----:B------:R-:W-:-:S03]  /*92b0*/  IABS R13, R6 ;  /* 0x00000006000d7213 */ /* 0x000fc60000000000 */
[--C-:B------:R-:W-:Y:S01]  /*92c0*/  @!P3 IMAD.IADD R4, R4, 0x1, -R7.reuse ;  /* 0x000000010404b824 */ /* 0x100fe200078e0a07 */
[----:B------:R-:W-:Y:S01]  /*92d0*/  ISETP.GE.AND P3, PT, R9, RZ, PT ;  /* 0x000000ff0900720c */ /* 0x000fe20003f66270 */
[--C-:B------:R-:W-:Y:S01]  /*92e0*/  @!P5 IMAD.IADD R0, R0, 0x1, -R7.reuse ;  /* 0x000000010000d824 */ /* 0x100fe200078e0a07 */
[----:B------:R-:W-:Y:S01]  /*92f0*/  ISETP.GE.AND P5, PT, R6, RZ, PT ;  /* 0x000000ff0600720c */ /* 0x000fe20003fa6270 */
[----:B------:R-:W-:Y:S01]  /*9300*/  @!P4 IMAD.IADD R2, R2, 0x1, -R7 ;  /* 0x000000010202c824 */ /* 0x000fe200078e0a07 */
[----:B------:R-:W-:Y:S01]  /*9310*/  ISETP.GT.U32.AND P4, PT, R7, R18, PT ;  /* 0x000000120700720c */ /* 0x000fe20003f84070 */
[----:B------:R-:W-:Y:S02]  /*9320*/  IMAD.MOV.U32 R15, RZ, RZ, R4 ;  /* 0x000000ffff0f7224 */ /* 0x000fe400078e0004 */
[----:B------:R-:W-:Y:S02]  /*9330*/  IMAD.MOV R12, RZ, RZ, -R12 ;  /* 0x000000ffff0c7224 */ /* 0x000fe400078e0a0c */
[----:B0-----:R-:W-:-:S02]  /*9340*/  IMAD.MOV.U32 R14, RZ, RZ, R0 ;  /* 0x000000ffff0e7224 */ /* 0x001fc400078e0000 */
[----:B------:R-:W-:-:S04]  /*9350*/  IMAD.HI.U32 R11, R8, R13, RZ ;  /* 0x0000000d080b7227 */ /* 0x000fc800078e00ff */
[----:B------:R-:W-:Y:S02]  /*9360*/  @!P0 IMAD.MOV R15, RZ, RZ, -R15 ;  /* 0x000000ffff0f8224 */ /* 0x000fe400078e0a0f */
[----:B------:R-:W-:Y:S02]  /*9370*/  IMAD R19, R7, R12, R19 ;  /* 0x0000000c07137224 */ /* 0x000fe400078e0213 */
[----:B------:R-:W-:Y:S01]  /*9380*/  @!P2 IMAD.MOV R14, RZ, RZ, -R14 ;  /* 0x000000ffff0ea224 */ /* 0x000fe200078e0a0e */
[----:B------:R0:W-:Y:S01]  /*9390*/  STL [R1+0x728], R15 ;  /* 0x0007280f01007387 */ /* 0x0001e20000100800 */
[----:B------:R-:W-:Y:S01]  /*93a0*/  VIADD R91, R3, 0xa8 ;  /* 0x000000a8035b7836 */ /* 0x000fe20000000000 */
[----:B------:R-:W-:Y:S01]  /*93b0*/  ISETP.GT.U32.AND P0, PT, R7, R19, PT ;  /* 0x000000130700720c */ /* 0x000fe20003f04070 */
[----:B------:R-:W-:Y:S01]  /*93c0*/  IMAD.MOV R9, RZ, RZ, -R11 ;  /* 0x000000ffff097224 */ /* 0x000fe200078e0a0b */
[----:B------:R1:W-:Y:S01]  /*93d0*/  STL [R1+0x72c], R14 ;  /* 0x00072c0e01007387 */ /* 0x0003e20000100800 */
[----:B------:R-:W-:Y:S01]  /*93e0*/  VIADD R6, R3, 0xa9 ;  /* 0x000000a903067836 */ /* 0x000fe20000000000 */
[----:B------:R-:W-:Y:S01]  /*93f0*/  ISETP.GE.AND P2, PT, R91, RZ, PT ;  /* 0x000000ff5b00720c */ /* 0x000fe20003f46270 */
[----:B------:R-:W-:Y:S01]  /*9400*/  IMAD R13, R7, R9, R13 ;  /* 0x00000009070d7224 */ /* 0x000fe200078e020d */
[----:B------:R-:W-:Y:S01]  /*9410*/  IABS R91, R91 ;  /* 0x0000005b005b7213 */ /* 0x000fe20000000000 */
[----:B------:R-:W-:Y:S01]  /*9420*/  @!P4 IMAD.IADD R18, R18, 0x1, -R7 ;  /* 0x000000011212c824 */ /* 0x000fe200078e0a07 */
[----:B------:R-:W-:Y:S01]  /*9430*/  IABS R92, R6 ;  /* 0x00000006005c7213 */ /* 0x000fe20000000000 */
[----:B0-----:R-:W-:-:S02]  /*9440*/  VIADD R15, R3, 0xab ;  /* 0x000000ab030f7836 */ /* 0x001fc40000000000 */
[C---:B------:R-:W-:Y:S01]  /*9450*/  IMAD.HI.U32 R9, R8.reuse, R91, RZ ;  /* 0x0000005b08097227 */ /* 0x040fe200078e00ff */
[----:B------:R-:W-:Y:S02]  /*9460*/  ISETP.GT.U32.AND P4, PT, R7, R18, PT ;  /* 0x000000120700720c */ /* 0x000fe40003f84070 */
[----:B------:R-:W-:Y:S01]  /*9470*/  IABS R12, R15 ;  /* 0x0000000f000c7213 */ /* 0x000fe20000000000 */
[----:B-1----:R-:W-:Y:S02]  /*9480*/  IMAD.MOV.U32 R14, RZ, RZ, R2 ;  /* 0x000000ffff0e7224 */ /* 0x002fe400078e0002 */
[----:B------:R-:W-:-:S04]  /*9490*/  IMAD.HI.U32 R4, R8, R92, RZ ;  /* 0x0000005c08047227 */ /* 0x000fc800078e00ff */
[----:B------:R-:W-:Y:S01]  /*94a0*/  @!P6 IMAD.MOV R14, RZ, RZ, -R14 ;  /* 0x000000ffff0ee224 */ /* 0x000fe200078e0a0e */
[----:B------:R-:W-:Y:S01]  /*94b0*/  ISETP.GT.U32.AND P6, PT, R7, R13, PT ;  /* 0x0000000d0700720c */ /* 0x000fe20003fc4070 */
[----:B------:R-:W-:Y:S02]  /*94c0*/  IMAD.MOV R9, RZ, RZ, -R9 ;  /* 0x000000ffff097224 */ /* 0x000fe400078e0a09 */
[----:B------:R-:W-:Y:S01]  /*94d0*/  IMAD.MOV R4, RZ, RZ, -R4 ;  /* 0x000000ffff047224 */ /* 0x000fe200078e0a04 */
[----:B------:R0:W-:Y:S01]  /*94e0*/  STL [R1+0x724], R14 ;  /* 0x0007240e01007387 */ /* 0x0001e20000100800 */
[----:B------:R-:W-:Y:S02]  /*94f0*/  @!P0 IMAD.IADD R19, R19, 0x1, -R7 ;  /* 0x0000000113138824 */ /* 0x000fe400078e0a07 */
[C---:B------:R-:W-:Y:S02]  /*9500*/  IMAD R91, R7.reuse, R9, R91 ;  /* 0x00000009075b7224 */ /* 0x040fe400078e025b */
[C---:B------:R-:W-:Y:S01]  /*9510*/  IMAD R92, R7.reuse, R4, R92 ;  /* 0x00000004075c7224 */ /* 0x040fe200078e025c */
[C---:B------:R-:W-:Y:S01]  /*9520*/  ISETP.GT.U32.AND P0, PT, R7.reuse, R19, PT ;  /* 0x000000130700720c */ /* 0x040fe20003f04070 */
[--C-:B------:R-:W-:Y:S01]  /*9530*/  @!P4 IMAD.IADD R18, R18, 0x1, -R7.reuse ;  /* 0x000000011212c824 */ /* 0x100fe200078e0a07 */
[----:B------:R-:W-:Y:S01]  /*9540*/  ISETP.GT.U32.AND P4, PT, R7, R91, PT ;  /* 0x0000005b0700720c */ /* 0x000fe20003f84070 */
[----:B------:R-:W-:Y:S01]  /*9550*/  @!P6 IMAD.IADD R13, R13, 0x1, -R7 ;  /* 0x000000010d0de824 */ /* 0x000fe200078e0a07 */
[----:B------:R-:W-:Y:S01]  /*9560*/  ISETP.GT.U32.AND P6, PT, R7, R92, PT ;  /* 0x0000005c0700720c */ /* 0x000fe20003fc4070 */
[----:B------:R-:W-:-:S02]  /*9570*/  VIADD R16, R3, 0xaa ;  /* 0x000000aa03107836 */ /* 0x000fc40000000000 */
[----:B------:R-:W-:-:S03]  /*9580*/  IMAD.HI.U32 R0, R8, R12, RZ ;  /* 0x0000000c08007227 */ /* 0x000fc600078e00ff */
[----:B------:R-:W-:Y:S01]  /*9590*/  IABS R10, R16 ;  /* 0x00000010000a7213 */ /* 0x000fe20000000000 */
[----:B------:R-:W-:Y:S02]  /*95a0*/  IMAD.MOV R0, RZ, RZ, -R0 ;  /* 0x000000ffff007224 */ /* 0x000fe400078e0a00 */
[----:B------:R-:W-:Y:S02]  /*95b0*/  VIADD R9, R3, 0xad ;  /* 0x000000ad03097836 */ /* 0x000fe40000000000 */
[----:B------:R-:W-:Y:S01]  /*95c0*/  @!P0 IMAD.IADD R19, R19, 0x1, -R7 ;  /* 0x0000000113138824 */ /* 0x000fe200078e0a07 */
[----:B------:R-:W-:Y:S01]  /*95d0*/  ISETP.GE.AND P0, PT, R6, RZ, PT ;  /* 0x000000ff0600720c */ /* 0x000fe20003f06270 */
[----:B------:R-:W-:-:S04]  /*95e0*/  IMAD.HI.U32 R11, R8, R10, RZ ;  /* 0x0000000a080b7227 */ /* 0x000fc800078e00ff */
[----:B------:R-:W-:Y:S01]  /*95f0*/  IMAD R12, R7, R0, R12 ;  /* 0x00000000070c7224 */ /* 0x000fe200078e020c */
[----:B------:R-:W-:Y:S01]  /*9600*/  IABS R0, R9 ;  /* 0x0000000900007213 */ /* 0x000fe20000000000 */
[----:B------:R-:W-:Y:S02]  /*9610*/  VIADD R6, R3, 0xac ;  /* 0x000000ac03067836 */ /* 0x000fe40000000000 */
[--C-:B------:R-:W-:Y:S01]  /*9620*/  @!P4 IMAD.IADD R91, R91, 0x1, -R7.reuse ;  /* 0x000000015b5bc824 */ /* 0x100fe200078e0a07 */
[C---:B------:R-:W-:Y:S01]  /*9630*/  ISETP.GT.U32.AND P4, PT, R7.reuse, R13, PT ;  /* 0x0000000d0700720c */ /* 0x040fe20003f84070 */
[----:B------:R-:W-:Y:S02]  /*9640*/  @!P6 IMAD.IADD R92, R92, 0x1, -R7 ;  /* 0x000000015c5ce824 */ /* 0x000fe400078e0a07 */
[----:B------:R-:W-:Y:S01]  /*9650*/  IMAD.MOV R2, RZ, RZ, -R11 ;  /* 0x000000ffff027224 */ /* 0x000fe200078e0a0b */
[----:B------:R-:W-:Y:S01]  /*9660*/  IABS R11, R6 ;  /* 0x00000006000b7213 */ /* 0x000fe20000000000 */
[----:B------:R-:W-:Y:S01]  /*9670*/  IMAD.MOV.U32 R21, RZ, RZ, R19 ;  /* 0x000000ffff157224 */ /* 0x000fe200078e0013 */
[----:B------:R-:W-:Y:S01]  /*9680*/  ISETP.GT.U32.AND P6, PT, R7, R92, PT ;  /* 0x0000005c0700720c */ /* 0x000fe20003fc4070 */
[----:B------:R-:W-:-:S04]  /*9690*/  IMAD.HI.U32 R20, R8, R0, RZ ;  /* 0x0000000008147227 */ /* 0x000fc800078e00ff */
[----:B------:R-:W-:Y:S01]  /*96a0*/  @!P1 IMAD.MOV R21, RZ, RZ, -R21 ;  /* 0x000000ffff159224 */ /* 0x000fe200078e0a15 */
[----:B------:R-:W-:Y:S01]  /*96b0*/  ISETP.GT.U32.AND P1, PT, R7, R91, PT ;  /* 0x0000005b0700720c */ /* 0x000fe20003f24070 */
[----:B------:R-:W-:-:S03]  /*96c0*/  IMAD.HI.U32 R19, R8, R11, RZ ;  /* 0x0000000b08137227 */ /* 0x000fc600078e00ff */
[----:B------:R1:W-:Y:S01]  /*96d0*/  STL [R1+0x714], R21 ;  /* 0x0007141501007387 */ /* 0x0003e20000100800 */
[----:B------:R-:W-:Y:S02]  /*96e0*/  IMAD.MOV R20, RZ, RZ, -R20 ;  /* 0x000000ffff147224 */ /* 0x000fe400078e0a14 */
[----:B------:R-:W-:Y:S02]  /*96f0*/  IMAD R10, R7, R2, R10 ;  /* 0x00000002070a7224 */ /* 0x000fe400078e020a */
[----:B------:R-:W-:Y:S02]  /*9700*/  IMAD.MOV R19, RZ, RZ, -R19 ;  /* 0x000000ffff137224 */ /* 0x000fe400078e0a13 */
[----:B------:R-:W-:Y:S01]  /*9710*/  @!P4 IMAD.IADD R13, R13, 0x1, -R7 ;  /* 0x000000010d0dc824 */ /* 0x000fe200078e0a07 */
[C---:B------:R-:W-:Y:S01]  /*9720*/  ISETP.GT.U32.AND P4, PT, R7.reuse, R12, PT ;  /* 0x0000000c0700720c */ /* 0x040fe20003f84070 */
[C---:B------:R-:W-:Y:S02]  /*9730*/  IMAD R0, R7.reuse, R20, R0 ;  /* 0x0000001407007224 */ /* 0x040fe400078e0200 */
[----:B------:R-:W-:Y:S01]  /*9740*/  @!P3 IMAD.MOV R18, RZ, RZ, -R18 ;  /* 0x000000ffff12b224 */ /* 0x000fe200078e0a12 */
[C---:B------:R-:W-:Y:S01]  /*9750*/  ISETP.GT.U32.AND P3, PT, R7.reuse, R10, PT ;  /* 0x0000000a0700720c */ /* 0x040fe20003f64070 */
[----:B------:R-:W-:-:S02]  /*9760*/  IMAD R11, R7, R19, R11 ;  /* 0x00000013070b7224 */ /* 0x000fc400078e020b */
[--C-:B------:R-:W-:Y:S01]  /*9770*/  @!P6 IMAD.IADD R92, R92, 0x1, -R7.reuse ;  /* 0x000000015c5ce824 */ /* 0x100fe200078e0a07 */
[----:B------:R-:W-:Y:S01]  /*9780*/  ISETP.GT.U32.AND P6, PT, R7, R0, PT ;  /* 0x000000000700720c */ /* 0x000fe20003fc4070 */
[--C-:B------:R-:W-:Y:S01]  /*9790*/  @!P1 IMAD.IADD R91, R91, 0x1, -R7.reuse ;  /* 0x000000015b5b9824 */ /* 0x100fe200078e0a07 */
[----:B------:R-:W-:Y:S01]  /*97a0*/  ISETP.GT.U32.AND P1, PT, R7, R11, PT ;  /* 0x0000000b0700720c */ /* 0x000fe20003f24070 */
[C---:B------:R-:W-:Y:S01]  /*97b0*/  VIADD R4, R3.reuse, 0xaf ;  /* 0x000000af03047836 */ /* 0x040fe20000000000 */
[----:B------:R2:W-:Y:S01]  /*97c0*/  STL [R1+0x718], R18 ;  /* 0x0007181201007387 */ /* 0x0005e20000100800 */
[----:B------:R-:W-:Y:S02]  /*97d0*/  VIADD R2, R3, 0xae ;  /* 0x000000ae03027836 */ /* 0x000fe40000000000 */
[--C-:B------:R-:W-:Y:S01]  /*97e0*/  @!P4 IMAD.IADD R12, R12, 0x1, -R7.reuse ;  /* 0x000000010c0cc824 */ /* 0x100fe200078e0a07 */
[----:B0-----:R-:W-:Y:S01]  /*97f0*/  IABS R14, R4 ;  /* 0x00000004000e7213 */ /* 0x001fe20000000000 */
[----:B------:R-:W-:Y:S01]  /*9800*/  @!P3 IMAD.IADD R10, R10, 0x1, -R7 ;  /* 0x000000010a0ab824 */ /* 0x000fe200078e0a07 */
[----:B------:R-:W-:Y:S01]  /*9810*/  IABS R17, R2 ;  /* 0x0000000200117213 */ /* 0x000fe20000000000 */
[----:B-1----:R-:W-:Y:S01]  /*9820*/  IMAD.MOV.U32 R21, RZ, RZ, R13 ;  /* 0x000000ffff157224 */ /* 0x002fe200078e000d */
[----:B------:R-:W-:Y:S01]  /*9830*/  ISETP.GE.AND P4, PT, R15, RZ, PT ;  /* 0x000000ff0f00720c */ /* 0x000fe20003f86270 */
[----:B------:R-:W-:Y:S01]  /*9840*/  @!P6 IMAD.IADD R0, R0, 0x1, -R7 ;  /* 0x000000010000e824 */ /* 0x000fe200078e0a07 */
[----:B------:R-:W-:Y:S01]  /*9850*/  ISETP.GT.U32.AND P6, PT, R7, R12, PT ;  /* 0x0000000c0700720c */ /* 0x000fe20003fc4070 */
[----:B------:R-:W-:Y:S01]  /*9860*/  IMAD.HI.U32 R19, R8, R14, RZ ;  /* 0x0000000e08137227 */ /* 0x000fe200078e00ff */
[----:B------:R-:W-:-:S03]  /*9870*/  ISETP.GE.AND P3, PT, R16, RZ, PT ;  /* 0x000000ff1000720c */ /* 0x000fc60003f66270 */
[----:B--2---:R-:W-:-:S04]  /*9880*/  IMAD.HI.U32 R18, R8, R17, RZ ;  /* 0x0000001108127227 */ /* 0x004fc800078e00ff */
[----:B------:R-:W-:Y:S01]  /*9890*/  @!P1 IMAD.IADD R11, R11, 0x1, -R7 ;  /* 0x000000010b0b9824 */ /* 0x000fe200078e0a07 */
[C---:B------:R-:W-:Y:S01]  /*98a0*/  ISETP.GT.U32.AND P1, PT, R7.reuse, R10, PT ;  /* 0x0000000a0700720c */ /* 0x040fe20003f24070 */
[----:B------:R-:W-:Y:S02]  /*98b0*/  IMAD.MOV R19, RZ, RZ, -R19 ;  /* 0x000000ffff137224 */ /* 0x000fe400078e0a13 */
[----:B------:R-:W-:Y:S02]  /*98c0*/  IMAD.MOV R18, RZ, RZ, -R18 ;  /* 0x000000ffff127224 */ /* 0x000fe400078e0a12 */
[----:B------:R-:W-:Y:S01]  /*98d0*/  @!P5 IMAD.MOV R21, RZ, RZ, -R21 ;  /* 0x000000ffff15d224 */ /* 0x000fe200078e0a15 */
[C---:B------:R-:W-:Y:S01]  /*98e0*/  ISETP.GT.U32.AND P5, PT, R7.reuse, R11, PT ;  /* 0x0000000b0700720c */ /* 0x040fe20003fa4070 */
[----:B------:R-:W-:Y:S01]  /*98f0*/  @!P2 IMAD.MOV R91, RZ, RZ, -R91 ;  /* 0x000000ffff5ba224 */ /* 0x000fe200078e0a5b */
[C---:B------:R-:W-:Y:S01]  /*9900*/  ISETP.GT.U32.AND P2, PT, R7.reuse, R0, PT ;  /* 0x000000000700720c */ /* 0x040fe20003f44070 */
[----:B------:R-:W-:Y:S01]  /*9910*/  IMAD R14, R7, R19, R14 ;  /* 0x00000013070e7224 */ /* 0x000fe200078e020e */
[----:B------:R-:W-:Y:S01]  /*9920*/  STL [R1+0x6fc], R21 ;  /* 0x0006fc1501007387 */ /* 0x000fe20000100800 */
[----:B------:R-:W-:-:S02]  /*9930*/  VIADD R15, R3, 0xb0 ;  /* 0x000000b0030f7836 */ /* 0x000fc40000000000 */
[----:B------:R-:W-:Y:S02]  /*9940*/  IMAD R17, R7, R18, R17 ;  /* 0x0000001207117224 */ /* 0x000fe400078e0211 */
[----:B------:R-:W-:Y:S01]  /*9950*/  VIADD R16, R3, 0xb1 ;  /* 0x000000b103107836 */ /* 0x000fe20000000000 */
[----:B------:R-:W-:Y:S01]  /*9960*/  IABS R13, R15 ;  /* 0x0000000f000d7213 */ /* 0x000fe20000000000 */
[--C-:B------:R-:W-:Y:S01]  /*9970*/  @!P6 IMAD.IADD R12, R12, 0x1, -R7.reuse ;  /* 0x000000010c0ce824 */ /* 0x100fe200078e0a07 */
[C---:B------:R-:W-:Y:S01]  /*9980*/  ISETP.GT.U32.AND P6, PT, R7.reuse, R14, PT ;  /* 0x0000000e0700720c */ /* 0x040fe20003fc4070 */
[----:B------:R-:W-:Y:S01]  /*9990*/  @!P0 IMAD.MOV R92, RZ, RZ, -R92 ;  /* 0x000000ffff5c8224 */ /* 0x000fe200078e0a5c */
[----:B------:R-:W-:Y:S01]  /*99a0*/  ISETP.GT.U32.AND P0, PT, R7, R17, PT ;  /* 0x000000110700720c */ /* 0x000fe20003f04070 */
[--C-:B------:R-:W-:Y:S01]  /*99b0*/  @!P1 IMAD.IADD R10, R10, 0x1, -R7.reuse ;  /* 0x000000010a0a9824 */ /* 0x100fe200078e0a07 */
[----:B------:R-:W-:Y:S01]  /*99c0*/  IABS R18, R16 ;  /* 0x0000001000127213 */ /* 0x000fe20000000000 */
[----:B------:R-:W-:Y:S01]  /*99d0*/  @!P5 IMAD.IADD R11, R11, 0x1, -R7 ;  /* 0x000000010b0bd824 */ /* 0x000fe200078e0a07 */
[----:B------:R-:W-:Y:S01]  /*99e0*/  ISETP.GE.AND P1, PT, R6, RZ, PT ;  /* 0x000000ff0600720c */ /* 0x000fe20003f26270 */
[----:B------:R-:W-:Y:S01]  /*99f0*/  IMAD.HI.U32 R6, R8, R13, RZ ;  /* 0x0000000d08067227 */ /* 0x000fe200078e00ff */
[----:B------:R-:W-:-:S03]  /*9a00*/  ISETP.GE.AND P5, PT, R9, RZ, PT ;  /* 0x000000ff0900720c */ /* 0x000fc60003fa6270 */
[----:B------:R-:W-:Y:S01]  /*9a10*/  @!P2 IMAD.IADD R0, R0, 0x1, -R7 ;  /* 0x000000010000a824 */ /* 0x000fe200078e0a07 */
[----:B------:R-:W-:Y:S01]  /*9a20*/  ISETP.GE.AND P2, PT, R2, RZ, PT ;  /* 0x000000ff0200720c */ /* 0x000fe20003f46270 */
[----:B------:R-:W-:-:S04]  /*9a30*/  IMAD.HI.U32 R2, R8, R18, RZ ;  /* 0x0000001208027227 */ /* 0x000fc800078e00ff */
[----:B------:R-:W-:Y:S02]  /*9a40*/  IMAD.MOV R6, RZ, RZ, -R6 ;  /* 0x000000ffff067224 */ /* 0x000fe400078e0a06 */
[----:B------:R-:W-:Y:S02]  /*9a50*/  IMAD.MOV R2, RZ, RZ, -R2 ;  /* 0x000000ffff027224 */ /* 0x000fe400078e0a02 */
[----:B------:R-:W-:Y:S02]  /*9a60*/  IMAD.MOV.U32 R19, RZ, RZ, R12 ;  /* 0x000000ffff137224 */ /* 0x000fe400078e000c */
[----:B------:R-:W-:Y:S01]  /*9a70*/  @!P6 IMAD.IADD R14, R14, 0x1, -R7 ;  /* 0x000000010e0ee824 */ /* 0x000fe200078e0a07 */
[----:B------:R-:W-:Y:S01]  /*9a80*/  ISETP.GE.AND P6, PT, R15, RZ, PT ;  /* 0x000000ff0f00720c */ /* 0x000fe20003fc6270 */
[----:B------:R-:W-:Y:S02]  /*9a90*/  IMAD R13, R7, R6, R13 ;  /* 0x00000006070d7224 */ /* 0x000fe400078e020d */
[----:B------:R-:W-:-:S02]  /*9aa0*/  IMAD.MOV.U32 R9, RZ, RZ, R11 ;  /* 0x000000ffff097224 */ /* 0x000fc400078e000b */
[----:B------:R-:W-:Y:S01]  /*9ab0*/  @!P0 IMAD.IADD R17, R17, 0x1, -R7 ;  /* 0x0000000111118824 */ /* 0x000fe200078e0a07 */
[----:B------:R-:W-:Y:S01]  /*9ac0*/  ISETP.GE.AND P0, PT, R4, RZ, PT ;  /* 0x000000ff0400720c */ /* 0x000fe20003f06270 */
[----:B------:R-:W-:Y:S02]  /*9ad0*/  IMAD.MOV.U32 R20, RZ, RZ, R10 ;  /* 0x000000ffff147224 */ /* 0x000fe400078e000a */
[----:B------:R-:W-:Y:S01]  /*9ae0*/  @!P4 IMAD.MOV R19, RZ, RZ, -R19 ;  /* 0x000000ffff13c224 */ /* 0x000fe200078e0a13 */
[C---:B------:R-:W-:Y:S01]  /*9af0*/  ISETP.GT.U32.AND P4, PT, R7.reuse, R14, PT ;  /* 0x0000000e0700720c */ /* 0x040fe20003f84070 */
[C---:B------:R-:W-:Y:S02]  /*9b00*/  IMAD R18, R7.reuse, R2, R18 ;  /* 0x0000000207127224 */ /* 0x040fe400078e0212 */
[----:B------:R-:W-:Y:S02]  /*9b10*/  IMAD.MOV.U32 R4, RZ, RZ, R0 ;  /* 0x000000ffff047224 */ /* 0x000fe400078e0000 */
[----:B------:R-:W-:Y:S01]  /*9b20*/  @!P1 IMAD.MOV R9, RZ, RZ, -R9 ;  /* 0x000000ffff099224 */ /* 0x000fe200078e0a09 */
[C---:B------:R-:W-:Y:S01]  /*9b30*/  ISETP.GT.U32.AND P1, PT, R7.reuse, R13, PT ;  /* 0x0000000d0700720c */ /* 0x040fe20003f24070 */
[----:B------:R-:W-:Y:S01]  /*9b40*/  @!P3 IMAD.MOV R20, RZ, RZ, -R20 ;  /* 0x000000ffff14b224 */ /* 0x000fe200078e0a14 */
[C---:B------:R-:W-:Y:S01]  /*9b50*/  ISETP.GT.U32.AND P3, PT, R7.reuse, R17, PT ;  /* 0x000000110700720c */ /* 0x040fe20003f64070 */
[----:B------:R-:W-:Y:S01]  /*9b60*/  @!P5 IMAD.MOV R4, RZ, RZ, -R4 ;  /* 0x000000ffff04d224 */ /* 0x000fe200078e0a04 */
[----:B------:R-:W-:Y:S01]  /*9b70*/  ISETP.GT.U32.AND P5, PT, R7, R18, PT ;  /* 0x000000120700720c */ /* 0x000fe20003fa4070 */
[----:B------:R-:W-:Y:S01]  /*9b80*/  VIADD R2, R3, 0xb2 ;  /* 0x000000b203027836 */ /* 0x000fe20000000000 */
[----:B------:R-:W-:Y:S01]  /*9b90*/  STL [R1+0x6e8], R20 ;  /* 0x0006e81401007387 */ /* 0x000fe20000100800 */
[----:B------:R-:W-:-:S02]  /*9ba0*/  @!P4 IMAD.IADD R14, R14, 0x1, -R7 ;  /* 0x000000010e0ec824 */ /* 0x000fc400078e0a07 */
[C---:B------:R-:W-:Y:S01]  /*9bb0*/  VIADD R0, R3.reuse, 0xb3 ;  /* 0x000000b303007836 */ /* 0x040fe20000000000 */
[----:B------:R0:W-:Y:S01]  /*9bc0*/  STL [R1+0x6f8], R19 ;  /* 0x0006f81301007387 */ /* 0x0001e20000100800 */
[----:B------:R-:W-:Y:S01]  /*9bd0*/  ISETP.GE.AND P4, PT, R2, RZ, PT ;  /* 0x000000ff0200720c */ /* 0x000fe20003f86270 */
[----:B------:R-:W-:Y:S02]  /*9be0*/  VIADD R12, R3, 0xb6 ;  /* 0x000000b6030c7836 */ /* 0x000fe40000000000 */
[----:B------:R1:W-:Y:S01]  /*9bf0*/  STL [R1+0x6f4], R9 ;  /* 0x0006f40901007387 */ /* 0x0003e20000100800 */
[--C-:B------:R-:W-:Y:S01]  /*9c00*/  @!P1 IMAD.IADD R13, R13, 0x1, -R7.reuse ;  /* 0x000000010d0d9824 */ /* 0x100fe200078e0a07 */
[----:B------:R-:W-:Y:S01]  /*9c10*/  ISETP.GE.AND P1, PT, R0, RZ, PT ;  /* 0x000000ff0000720c */ /* 0x000fe20003f26270 */
[--C-:B------:R-:W-:Y:S01]  /*9c20*/  @!P5 IMAD.IADD R18, R18, 0x1, -R7.reuse ;  /* 0x000000011212d824 */ /* 0x100fe200078e0a07 */
[----:B------:R2:W-:Y:S01]  /*9c30*/  STL [R1+0x6f0], R4 ;  /* 0x0006f00401007387 */ /* 0x0005e20000100800 */
[----:B------:R-:W-:Y:S01]  /*9c40*/  @!P3 IMAD.IADD R17, R17, 0x1, -R7 ;  /* 0x000000011111b824 */ /* 0x000fe200078e0a07 */
[----:B------:R-:W-:Y:S01]  /*9c50*/  ISETP.GT.U32.AND P5, PT, R7, R13, PT ;  /* 0x0000000d0700720c */ /* 0x000fe20003fa4070 */
[C---:B0-----:R-:W-:Y:S01]  /*9c60*/  VIADD R19, R3.reuse, 0xb8 ;  /* 0x000000b803137836 */ /* 0x041fe20000000000 */
[----:B------:R-:W-:Y:S01]  /*9c70*/  ISETP.GE.AND P3, PT, R16, RZ, PT ;  /* 0x000000ff1000720c */ /* 0x000fe20003f66270 */
[----:B------:R-:W-:Y:S01]  /*9c80*/  IMAD.MOV.U32 R6, RZ, RZ, R17 ;  /* 0x000000ffff067224 */ /* 0x000fe200078e0011 */
[----:B-1----:R-:W-:Y:S01]  /*9c90*/  IABS R9, R0 ;  /* 0x0000000000097213 */ /* 0x002fe20000000000 */
[----:B------:R-:W-:-:S02]  /*9ca0*/  VIADD R16, R3, 0xb9 ;  /* 0x000000b903107836 */ /* 0x000fc40000000000 */
[----:B------:R-:W-:Y:S01]  /*9cb0*/  @!P2 IMAD.MOV R6, RZ, RZ, -R6 ;  /* 0x000000ffff06a224 */ /* 0x000fe200078e0a06 */
[----:B--2---:R-:W-:Y:S01]  /*9cc0*/  IABS R4, R2 ;  /* 0x0000000200047213 */ /* 0x004fe20000000000 */
[C---:B------:R-:W-:Y:S01]  /*9cd0*/  IMAD.HI.U32 R0, R8.reuse, R9, RZ ;  /* 0x0000000908007227 */ /* 0x040fe200078e00ff */
[----:B------:R-:W-:Y:S02]  /*9ce0*/  ISETP.GT.U32.AND P2, PT, R7, R18, PT ;  /* 0x000000120700720c */ /* 0x000fe40003f44070 */
[----:B------:R0:W-:Y:S01]  /*9cf0*/  STL [R1+0x6e0], R6 ;  /* 0x0006e00601007387 */ /* 0x0001e20000100800 */
[----:B------:R-:W-:Y:S01]  /*9d00*/  IMAD.MOV.U32 R2, RZ, RZ, R4 ;  /* 0x000000ffff027224 */ /* 0x000fe200078e0004 */
[----:B------:R-:W-:Y:S01]  /*9d10*/  IABS R17, R16 ;  /* 0x0000001000117213 */ /* 0x000fe20000000000 */
[----:B------:R-:W-:Y:S02]  /*9d20*/  @!P5 IMAD.IADD R13, R13, 0x1, -R7 ;  /* 0x000000010d0dd824 */ /* 0x000fe400078e0a07 */
[----:B------:R-:W-:-:S04]  /*9d30*/  IMAD.HI.U32 R4, R8, R2, RZ ;  /* 0x0000000208047227 */ /* 0x000fc800078e00ff */
[----:B------:R-:W-:Y:S02]  /*9d40*/  IMAD.MOV R4, RZ, RZ, -R4 ;  /* 0x000000ffff047224 */ /* 0x000fe400078e0a04 */
[----:B------:R-:W-:Y:S02]  /*9d50*/  IMAD.MOV R0, RZ, RZ, -R0 ;  /* 0x000000ffff007224 */ /* 0x000fe400078e0a00 */
[C---:B------:R-:W-:Y:S02]  /*9d60*/  IMAD R2, R7.reuse, R4, R2 ;  /* 0x0000000407027224 */ /* 0x040fe400078e0202 */
[C---:B------:R-:W-:Y:S02]  /*9d70*/  IMAD R9, R7.reuse, R0, R9 ;  /* 0x0000000007097224 */ /* 0x040fe400078e0209 */
[----:B------:R-:W-:Y:S01]  /*9d80*/  IMAD.MOV.U32 R93, RZ, RZ, R13 ;  /* 0x000000ffff5d7224 */ /* 0x000fe200078e000d */
[----:B------:R-:W-:Y:S01]  /*9d90*/  ISETP.GT.U32.AND P5, PT, R7, R2, PT ;  /* 0x000000020700720c */ /* 0x000fe20003fa4070 */
[----:B0-----:R-:W-:-:S02]  /*9da0*/  IMAD.MOV.U32 R6, RZ, RZ, R14 ;  /* 0x000000ffff067224 */ /* 0x001fc400078e000e */
[----:B------:R-:W-:Y:S02]  /*9db0*/  VIADD R14, R3, 0xb4 ;  /* 0x000000b4030e7836 */ /* 0x000fe40000000000 */
[----:B------:R-:W-:Y:S01]  /*9dc0*/  @!P6 IMAD.MOV R93, RZ, RZ, -R93 ;  /* 0x000000ffff5de224 */ /* 0x000fe200078e0a5d */
[----:B------:R-:W-:Y:S01]  /*9dd0*/  ISETP.GT.U32.AND P6, PT, R7, R9, PT ;  /* 0x000000090700720c */ /* 0x000fe20003fc4070 */
[----:B------:R-:W-:Y:S01]  /*9de0*/  @!P0 IMAD.MOV R6, RZ, RZ, -R6 ;  /* 0x000000ffff068224 */ /* 0x000fe200078e0a06 */
[----:B------:R-:W-:Y:S01]  /*9df0*/  ISETP.GE.AND P0, PT, R14, RZ, PT ;  /* 0x000000ff0e00720c */ /* 0x000fe20003f06270 */
[--C-:B------:R-:W-:Y:S01]  /*9e00*/  @!P2 IMAD.IADD R18, R18, 0x1, -R7.reuse ;  /* 0x000000011212a824 */ /* 0x100fe200078e0a07 */
[----:B------:R-:W-:Y:S01]  /*9e10*/  IABS R14, R14 ;  /* 0x0000000e000e7213 */ /* 0x000fe20000000000 */
[----:B------:R-:W-:Y:S01]  /*9e20*/  VIADD R0, R3, 0xb5 ;  /* 0x000000b503007836 */ /* 0x000fe20000000000 */
[----:B------:R0:W-:Y:S01]  /*9e30*/  STL [R1+0x6ec], R6 ;  /* 0x0006ec0601007387 */ /* 0x0001e20000100800 */
[----:B------:R-:W-:-:S02]  /*9e40*/  @!P5 IMAD.IADD R2, R2, 0x1, -R7 ;  /* 0x000000010202d824 */ /* 0x000fc400078e0a07 */
[----:B------:R-:W-:Y:S01]  /*9e50*/  IMAD.MOV.U32 R10, RZ, RZ, R18 ;  /* 0x000000ffff0a7224 */ /* 0x000fe200078e0012 */
[----:B------:R-:W-:Y:S01]  /*9e60*/  ISETP.GE.AND P2, PT, R0, RZ, PT ;  /* 0x000000ff0000720c */ /* 0x000fe20003f46270 */
[----:B------:R-:W-:Y:S01]  /*9e70*/  IMAD.HI.U32 R4, R8, R14, RZ ;  /* 0x0000000e08047227 */ /* 0x000fe200078e00ff */
[----:B------:R-:W-:Y:S02]  /*9e80*/  ISETP.GT.U32.AND P5, PT, R7, R2, PT ;  /* 0x000000020700720c */ /* 0x000fe40003fa4070 */
[----:B------:R-:W-:Y:S01]  /*9e90*/  IABS R0, R0 ;  /* 0x0000000000007213 */ /* 0x000fe20000000000 */
[----:B------:R-:W-:Y:S01]  /*9ea0*/  @!P3 IMAD.MOV R10, RZ, RZ, -R10 ;  /* 0x000000ffff0ab224 */ /* 0x000fe200078e0a0a */
[----:B------:R-:W-:Y:S01]  /*9eb0*/  ISETP.GE.AND P3, PT, R12, RZ, PT ;  /* 0x000000ff0c00720c */ /* 0x000fe20003f66270 */
[----:B0-----:R-:W-:Y:S01]  /*9ec0*/  VIADD R6, R3, 0xb7 ;  /* 0x000000b703067836 */ /* 0x001fe20000000000 */
[----:B------:R-:W-:Y:S01]  /*9ed0*/  IABS R12, R12 ;  /* 0x0000000c000c7213 */ /* 0x000fe20000000000 */
[----:B------:R-:W-:Y:S01]  /*9ee0*/  IMAD.MOV R4, RZ, RZ, -R4 ;  /* 0x000000ffff047224 */ /* 0x000fe200078e0a04 */
[----:B------:R0:W-:Y:S01]  /*9ef0*/  STL [R1], R10 ;  /* 0x0000000a01007387 */ /* 0x0001e20000100800 */
[----:B------:R-:W-:-:S02]  /*9f00*/  @!P6 IMAD.IADD R9, R9, 0x1, -R7 ;  /* 0x000000010909e824 */ /* 0x000fc400078e0a07 */
[C---:B------:R-:W-:Y:S01]  /*9f10*/  IMAD R14, R7.reuse, R4, R14 ;  /* 0x00000004070e7224 */ /* 0x040fe200078e020e */
[----:B------:R-:W-:Y:S01]  /*9f20*/  IABS R4, R6 ;  /* 0x0000000600047213 */ /* 0x000fe20000000000 */
[----:B------:R-:W-:Y:S01]  /*9f30*/  IMAD.MOV.U32 R13, RZ, RZ, R0 ;  /* 0x000000ffff0d7224 */ /* 0x000fe200078e0000 */
[----:B------:R-:W-:Y:S01]  /*9f40*/  ISETP.GT.U32.AND P6, PT, R7, R9, PT ;  /* 0x000000090700720c */ /* 0x000fe20003fc4070 */
[----:B------:R-:W-:-:S04]  /*9f50*/  IMAD.HI.U32 R11, R8, R12, RZ ;  /* 0x0000000c080b7227 */ /* 0x000fc800078e00ff */
[----:B------:R-:W-:Y:S01]  /*9f60*/  @!P5 IMAD.IADD R2, R2, 0x1, -R7 ;  /* 0x000000010202d824 */ /* 0x000fe200078e0a07 */
[----:B------:R-:W-:Y:S01]  /*9f70*/  ISETP.GT.U32.AND P5, PT, R7, R14, PT ;  /* 0x0000000e0700720c */ /* 0x000fe20003fa4070 */
[----:B------:R-:W-:-:S04]  /*9f80*/  IMAD.HI.U32 R0, R8, R13, RZ ;  /* 0x0000000d08007227 */ /* 0x000fc800078e00ff */
[----:B0-----:R-:W-:-:S04]  /*9f90*/  IMAD.HI.U32 R10, R8, R4, RZ ;  /* 0x00000004080a7227 */ /* 0x001fc800078e00ff */
[----:B------:R-:W-:Y:S02]  /*9fa0*/  IMAD.MOV R11, RZ, RZ, -R11 ;  /* 0x000000ffff0b7224 */ /* 0x000fe400078e0a0b */
[----:B------:R-:W-:Y:S02]  /*9fb0*/  IMAD.MOV R0, RZ, RZ, -R0 ;  /* 0x000000ffff007224 */ /* 0x000fe400078e0a00 */
[----:B------:R-:W-:Y:S02]  /*9fc0*/  IMAD.MOV R10, RZ, RZ, -R10 ;  /* 0x000000ffff0a7224 */ /* 0x000fe400078e0a0a */
[C---:B------:R-:W-:Y:S02]  /*9fd0*/  IMAD R12, R7.reuse, R11, R12 ;  /* 0x0000000b070c7224 */ /* 0x040fe400078e020c */
[----:B------:R-:W-:Y:S01]  /*9fe0*/  IMAD R13, R7, R0, R13 ;  /* 0x00000000070d7224 */ /* 0x000fe200078e020d */
[----:B------:R-:W-:Y:S01]  /*9ff0*/  IABS R0, R19 ;  /* 0x0000001300007213 */ /* 0x000fe20000000000 */
[----:B------:R-:W-:-:S02]  /*a000*/  IMAD.MOV.U32 R15, RZ, RZ, R2 ;  /* 0x000000ffff0f7224 */ /* 0x000fc400078e0002 */
[----:B------:R-:W-:Y:S02]  /*a010*/  IMAD R4, R7, R10, R4 ;  /* 0x0000000a07047224 */ /* 0x000fe400078e0204 */
        /* <DEDUP_REMOVED lines=8> */
[----:B------:R-:W-:-:S04]  /*a0a0*/  IMAD.HI.U32 R2, R8, R0, RZ ;  /* 0x0000000008027227 */ /* 0x000fc800078e00ff */
[----:B------:R-:W-:-:S04]  /*a0b0*/  IMAD.HI.U32 R9, R8, R17, RZ ;  /* 0x0000001108097227 */ /* 0x000fc800078e00ff */
[--C-:B------:R-:W-:Y:S02]  /*a0c0*/  @!P6 IMAD.IADD R12, R12, 0x1, -R7.reuse ;  /* 0x000000010c0ce824 */ /* 0x100fe400078e0a07 */
[--C-:B------:R-:W-:Y:S01]  /*a0d0*/  @!P4 IMAD.IADD R13, R13, 0x1, -R7.reuse ;  /* 0x000000010d0dc824 */ /* 0x100fe200078e0a07 */
[C---:B------:R-:W-:Y:S01]  /*a0e0*/  ISETP.GT.U32.AND P4, PT, R7.reuse, R14, PT ;  /* 0x0000000e0700720c */ /* 0x040fe20003f84070 */
[----:B------:R-:W-:Y:S01]  /*a0f0*/  @!P5 IMAD.IADD R4, R4, 0x1, -R7 ;  /* 0x000000010404d824 */ /* 0x000fe200078e0a07 */
[C---:B------:R-:W-:Y:S01]  /*a100*/  ISETP.GT.U32.AND P5, PT, R7.reuse, R12, PT ;  /* 0x0000000c0700720c */ /* 0x040fe20003fa4070 */
[----:B------:R-:W-:Y:S01]  /*a110*/  IMAD.MOV R2, RZ, RZ, -R2 ;  /* 0x000000ffff027224 */ /* 0x000fe200078e0a02 */
[C---:B------:R-:W-:Y:S01]  /*a120*/  ISETP.GT.U32.AND P6, PT, R7.reuse, R13, PT ;  /* 0x0000000d0700720c */ /* 0x040fe20003fc4070 */
        /* <DEDUP_REMOVED lines=10> */
[--C-:B------:R-:W-:Y:S01]  /*a1d0*/  @!P6 IMAD.IADD R13, R13, 0x1, -R7.reuse ;  /* 0x000000010d0de824 */ /* 0x100fe200078e0a07 */
[----:B------:R-:W-:Y:S01]  /*a1e0*/  ISETP.GE.AND P6, PT, R6, RZ, PT ;  /* 0x000000ff0600720c */ /* 0x000fe20003fc6270 */
[----:B------:R-:W-:Y:S02]  /*a1f0*/  VIADD R6, R3, 0xbc ;  /* 0x000000bc03067836 */ /* 0x000fe40000000000 */
[----:B------:R-:W-:Y:S01]  /*a200*/  @!P1 IMAD.IADD R4, R4, 0x1, -R7 ;  /* 0x0000000104049824 */ /* 0x000fe200078e0a07 */
[----:B------:R-:W-:Y:S01]  /*a210*/  ISETP.GE.AND P1, PT, R19, RZ, PT ;  /* 0x000000ff1300720c */ /* 0x000fe20003f26270 */
[C---:B0-----:R-:W-:Y:S01]  /*a220*/  VIADD R15, R3.reuse, 0xba ;  /* 0x000000ba030f7836 */ /* 0x041fe20000000000 */
[----:B------:R-:W-:Y:S01]  /*a230*/  IABS R19, R6 ;  /* 0x0000000600137213 */ /* 0x000fe20000000000 */
[----:B------:R-:W-:-:S02]  /*a240*/  VIADD R10, R3, 0xbb ;  /* 0x000000bb030a7836 */ /* 0x000fc40000000000 */
[--C-:B------:R-:W-:Y:S01]  /*a250*/  @!P4 IMAD.IADD R0, R0, 0x1, -R7.reuse ;  /* 0x000000010000c824 */ /* 0x100fe200078e0a07 */
[----:B------:R-:W-:Y:S01]  /*a260*/  ISETP.GE.AND P4, PT, R16, RZ, PT ;  /* 0x000000ff1000720c */ /* 0x000fe20003f86270 */
[----:B------:R-:W-:Y:S01]  /*a270*/  @!P5 IMAD.IADD R17, R17, 0x1, -R7 ;  /* 0x000000011111d824 */ /* 0x000fe200078e0a07 */
[----:B------:R-:W-:Y:S01]  /*a280*/  IABS R2, R15 ;  /* 0x0000000f00027213 */ /* 0x000fe20000000000 */
[----:B------:R-:W-:Y:S01]  /*a290*/  IMAD.MOV.U32 R16, RZ, RZ, R19 ;  /* 0x000000ffff107224 */ /* 0x000fe200078e0013 */
[----:B------:R-:W-:Y:S01]  /*a2a0*/  IABS R11, R10 ;  /* 0x0000000a000b7213 */ /* 0x000fe20000000000 */
[----:B------:R-:W-:Y:S01]  /*a2b0*/  IMAD.MOV.U32 R21, RZ, RZ, R14 ;  /* 0x000000ffff157224 */ /* 0x000fe200078e000e */
[----:B------:R-:W-:Y:S01]  /*a2c0*/  ISETP.GT.U32.AND P5, PT, R7, R17, PT ;  /* 0x000000110700720c */ /* 0x000fe20003fa4070 */
[----:B------:R-:W-:-:S04]  /*a2d0*/  IMAD.HI.U32 R14, R8, R16, RZ ;  /* 0x00000010080e7227 */ /* 0x000fc800078e00ff */
[----:B------:R-:W-:Y:S01]  /*a2e0*/  @!P0 IMAD.MOV R21, RZ, RZ, -R21 ;  /* 0x000000ffff158224 */ /* 0x000fe200078e0a15 */
[----:B------:R-:W-:Y:S01]  /*a2f0*/  ISETP.GT.U32.AND P0, PT, R7, R0, PT ;  /* 0x000000000700720c */ /* 0x000fe20003f04070 */
[----:B------:R-:W-:Y:S02]  /*a300*/  IMAD.MOV R14, RZ, RZ, -R14 ;  /* 0x000000ffff0e7224 */ /* 0x000fe400078e0a0e */
[----:B------:R-:W-:Y:S01]  /*a310*/  IMAD.MOV.U32 R20, RZ, RZ, R13 ;  /* 0x000000ffff147224 */ /* 0x000fe200078e000d */
[----:B------:R-:W-:Y:S01]  /*a320*/  STL [R1+0x6c0], R21 ;  /* 0x0006c01501007387 */ /* 0x000fe20000100800 */
[----:B-1----:R-:W-:-:S04]  /*a330*/  IMAD.HI.U32 R18, R8, R2, RZ ;  /* 0x0000000208127227 */ /* 0x002fc800078e00ff */
[----:B------:R-:W-:Y:S02]  /*a340*/  IMAD.MOV.U32 R13, RZ, RZ, R12 ;  /* 0x000000ffff0d7224 */ /* 0x000fe400078e000c */
[----:B------:R-:W-:Y:S02]  /*a350*/  IMAD.MOV.U32 R12, RZ, RZ, R4 ;  /* 0x000000ffff0c7224 */ /* 0x000fe400078e0004 */
[----:B------:R-:W-:-:S04]  /*a360*/  IMAD.HI.U32 R9, R8, R11, RZ ;  /* 0x0000000b08097227 */ /* 0x000fc800078e00ff */
[----:B------:R-:W-:Y:S02]  /*a370*/  IMAD R4, R7, R14, R16 ;  /* 0x0000000e07047224 */ /* 0x000fe400078e0210 */
[----:B------:R-:W-:Y:S02]  /*a380*/  IMAD.MOV R18, RZ, RZ, -R18 ;  /* 0x000000ffff127224 */ /* 0x000fe400078e0a12 */
[----:B------:R-:W-:Y:S02]  /*a390*/  IMAD.MOV R9, RZ, RZ, -R9 ;  /* 0x000000ffff097224 */ /* 0x000fe400078e0a09 */
[----:B------:R-:W-:Y:S01]  /*a3a0*/  @!P5 IMAD.IADD R17, R17, 0x1, -R7 ;  /* 0x000000011111d824 */ /* 0x000fe200078e0a07 */
[C---:B------:R-:W-:Y:S01]  /*a3b0*/  ISETP.GT.U32.AND P5, PT, R7.reuse, R4, PT ;  /* 0x000000040700720c */ /* 0x040fe20003fa4070 */
[----:B------:R-:W-:Y:S02]  /*a3c0*/  IMAD R2, R7, R18, R2 ;  /* 0x0000001207027224 */ /* 0x000fe400078e0202 */
[----:B------:R-:W-:-:S02]  /*a3d0*/  @!P2 IMAD.MOV R20, RZ, RZ, -R20 ;  /* 0x000000ffff14a224 */ /* 0x000fc400078e0a14 */
[C---:B------:R-:W-:Y:S01]  /*a3e0*/  IMAD R11, R7.reuse, R9, R11 ;  /* 0x00000009070b7224 */ /* 0x040fe200078e020b */
[----:B------:R-:W-:Y:S01]  /*a3f0*/  ISETP.GT.U32.AND P2, PT, R7, R2, PT ;  /* 0x000000020700720c */ /* 0x000fe20003f44070 */
[----:B------:R-:W-:Y:S01]  /*a400*/  @!P3 IMAD.MOV R13, RZ, RZ, -R13 ;  /* 0x000000ffff0db224 */ /* 0x000fe200078e0a0d */
[----:B------:R-:W-:Y:S01]  /*a410*/  STL [R1+0x6c4], R20 ;  /* 0x0006c41401007387 */ /* 0x000fe20000100800 */
[--C-:B------:R-:W-:Y:S01]  /*a420*/  @!P0 IMAD.IADD R0, R0, 0x1, -R7.reuse ;  /* 0x0000000100008824 */ /* 0x100fe200078e0a07 */
[----:B------:R-:W-:Y:S01]  /*a430*/  ISETP.GE.AND P3, PT, R15, RZ, PT ;  /* 0x000000ff0f00720c */ /* 0x000fe20003f66270 */
[----:B------:R-:W-:Y:S01]  /*a440*/  @!P6 IMAD.MOV R12, RZ, RZ, -R12 ;  /* 0x000000ffff0ce224 */ /* 0x000fe200078e0a0c */
[----:B------:R0:W-:Y:S01]  /*a450*/  STL [R1+0x6c8], R13 ;  /* 0x0006c80d01007387 */ /* 0x0001e20000100800 */
[----:B------:R-:W-:Y:S01]  /*a460*/  ISETP.GT.U32.AND P6, PT, R7, R11, PT ;  /* 0x0000000b0700720c */ /* 0x000fe20003fc4070 */
[----:B------:R-:W-:Y:S01]  /*a470*/  IMAD.MOV.U32 R14, RZ, RZ, R0 ;  /* 0x000000ffff0e7224 */ /* 0x000fe200078e0000 */
[----:B------:R-:W-:Y:S01]  /*a480*/  ISETP.GE.AND P0, PT, R10, RZ, PT ;  /* 0x000000ff0a00720c */ /* 0x000fe20003f06270 */
[----:B------:R1:W-:Y:S01]  /*a490*/  STL [R1+0x6cc], R12 ;  /* 0x0006cc0c01007387 */ /* 0x0003e20000100800 */
[----:B------:R-:W-:-:S02]  /*a4a0*/  @!P5 IMAD.IADD R4, R4, 0x1, -R7 ;  /* 0x000000010404d824 */ /* 0x000fc400078e0a07 */
[----:B------:R-:W-:Y:S02]  /*a4b0*/  @!P1 IMAD.MOV R14, RZ, RZ, -R14 ;  /* 0x000000ffff0e9224 */ /* 0x000fe400078e0a0e */
[----:B------:R-:W-:Y:S01]  /*a4c0*/  VIADD R9, R3, 0xbd ;  /* 0x000000bd03097836 */ /* 0x000fe20000000000 */
[----:B------:R-:W-:Y:S01]  /*a4d0*/  ISETP.GT.U32.AND P5, PT, R7, R4, PT ;  /* 0x000000040700720c */ /* 0x000fe20003fa4070 */
[----:B0-----:R-:W-:Y:S01]  /*a4e0*/  VIADD R13, R3, 0xbe ;  /* 0x000000be030d7836 */ /* 0x001fe20000000000 */
[----:B------:R0:W-:Y:S01]  /*a4f0*/  STL [R1+0x4], R14 ;  /* 0x0000040e01007387 */ /* 0x0001e20000100800 */
[--C-:B------:R-:W-:Y:S01]  /*a500*/  @!P2 IMAD.IADD R2, R2, 0x1, -R7.reuse ;  /* 0x000000010202a824 */ /* 0x100fe200078e0a07 */
[----:B------:R-:W-:Y:S01]  /*a510*/  IABS R15, R9 ;  /* 0x00000009000f7213 */ /* 0x000fe20000000000 */
[----:B------:R-:W-:Y:S01]  /*a520*/  @!P6 IMAD.IADD R11, R11, 0x1, -R7 ;  /* 0x000000010b0be824 */ /* 0x000fe200078e0a07 */
[----:B-1----:R-:W-:Y:S01]  /*a530*/  IABS R12, R13 ;  /* 0x0000000d000c7213 */ /* 0x002fe20000000000 */
[----:B------:R-:W-:Y:S01]  /*a540*/  IMAD.MOV.U32 R21, RZ, RZ, R17 ;  /* 0x000000ffff157224 */ /* 0x000fe200078e0011 */
[C---:B------:R-:W-:Y:S01]  /*a550*/  ISETP.GT.U32.AND P6, PT, R7.reuse, R2, PT ;  /* 0x000000020700720c */ /* 0x040fe20003fc4070 */
[----:B------:R-:W-:Y:S01]  /*a560*/  IMAD.HI.U32 R0, R8, R15, RZ ;  /* 0x0000000f08007227 */ /* 0x000fe200078e00ff */
[----:B------:R-:W-:-:S02]  /*a570*/  ISETP.GT.U32.AND P1, PT, R7, R11, PT ;  /* 0x0000000b0700720c */ /* 0x000fc40003f24070 */
[----:B------:R-:W-:Y:S01]  /*a580*/  ISETP.GE.AND P2, PT, R6, RZ, PT ;  /* 0x000000ff0600720c */ /* 0x000fe20003f46270 */
[----:B0-----:R-:W-:-:S04]  /*a590*/  IMAD.HI.U32 R14, R8, R12, RZ ;  /* 0x0000000c080e7227 */ /* 0x001fc800078e00ff */
[----:B------:R-:W-:Y:S02]  /*a5a0*/  IMAD.MOV R14, RZ, RZ, -R14 ;  /* 0x000000ffff0e7224 */ /* 0x000fe400078e0a0e */
[----:B------:R-:W-:Y:S02]  /*a5b0*/  IMAD.MOV R0, RZ, RZ, -R0 ;  /* 0x000000ffff007224 */ /* 0x000fe400078e0a00 */
[C---:B------:R-:W-:Y:S02]  /*a5c0*/  IMAD R12, R7.reuse, R14, R12 ;  /* 0x0000000e070c7224 */ /* 0x040fe400078e020c */
[----:B------:R-:W-:Y:S02]  /*a5d0*/  @!P5 IMAD.IADD R4, R4, 0x1, -R7 ;  /* 0x000000010404d824 */ /* 0x000fe400078e0a07 */
[C---:B------:R-:W-:Y:S01]  /*a5e0*/  IMAD R0, R7.reuse, R0, R15 ;  /* 0x0000000007007224 */ /* 0x040fe200078e020f */
[----:B------:R-:W-:Y:S01]  /*a5f0*/  ISETP.GT.U32.AND P5, PT, R7, R12, PT ;  /* 0x0000000c0700720c */ /* 0x000fe20003fa4070 */
[----:B------:R-:W-:-:S02]  /*a600*/  VIADD R6, R3, 0xbf ;  /* 0x000000bf03067836 */ /* 0x000fc40000000000 */
[--C-:B------:R-:W-:Y:S01]  /*a610*/  @!P6 IMAD.IADD R2, R2, 0x1, -R7.reuse ;  /* 0x000000010202e824 */ /* 0x100fe200078e0a07 */
[----:B------:R-:W-:Y:S01]  /*a620*/  ISETP.GT.U32.AND P6, PT, R7, R0, PT ;  /* 0x000000000700720c */ /* 0x000fe20003fc4070 */
[--C-:B------:R-:W-:Y:S01]  /*a630*/  @!P1 IMAD.IADD R11, R11, 0x1, -R7.reuse ;  /* 0x000000010b0b9824 */ /* 0x100fe200078e0a07 */
[----:B------:R-:W-:Y:S01]  /*a640*/  IABS R18, R6 ;  /* 0x0000000600127213 */ /* 0x000fe20000000000 */
[----:B------:R-:W-:Y:S01]  /*a650*/  VIADD R10, R3, 0xc0 ;  /* 0x000000c0030a7836 */ /* 0x000fe20000000000 */
[----:B------:R-:W-:Y:S01]  /*a660*/  ISETP.GE.AND P1, PT, R9, RZ, PT ;  /* 0x000000ff0900720c */ /* 0x000fe20003f26270 */
[----:B------:R-:W-:Y:S02]  /*a670*/  VIADD R9, R3, 0xc1 ;  /* 0x000000c103097836 */ /* 0x000fe40000000000 */
[----:B------:R-:W-:Y:S01]  /*a680*/  IMAD.MOV.U32 R15, RZ, RZ, R18 ;  /* 0x000000ffff0f7224 */ /* 0x000fe200078e0012 */
[----:B------:R-:W-:Y:S01]  /*a690*/  IABS R16, R10 ;  /* 0x0000000a00107213 */ /* 0x000fe20000000000 */
[----:B------:R-:W-:Y:S01]  /*a6a0*/  @!P5 IMAD.IADD R12, R12, 0x1, -R7 ;  /* 0x000000010c0cd824 */ /* 0x000fe200078e0a07 */
[----:B------:R-:W-:Y:S01]  /*a6b0*/  IABS R14, R9 ;  /* 0x00000009000e7213 */ /* 0x000fe20000000000 */
[----:B------:R-:W-:-:S04]  /*a6c0*/  IMAD.HI.U32 R18, R8, R15, RZ ;  /* 0x0000000f08127227 */ /* 0x000fc800078e00ff */
[----:B------:R-:W-:Y:S01]  /*a6d0*/  @!P4 IMAD.MOV R21, RZ, RZ, -R21 ;  /* 0x000000ffff15c224 */ /* 0x000fe200078e0a15 */
[----:B------:R-:W-:Y:S01]  /*a6e0*/  ISETP.GT.U32.AND P4, PT, R7, R12, PT ;  /* 0x0000000c0700720c */ /* 0x000fe20003f84070 */
[----:B------:R-:W-:Y:S01]  /*a6f0*/  @!P6 IMAD.IADD R0, R0, 0x1, -R7 ;  /* 0x000000010000e824 */ /* 0x000fe200078e0a07 */
[----:B------:R-:W-:Y:S01]  /*a700*/  ISETP.GE.AND P6, PT, R13, RZ, PT ;  /* 0x000000ff0d00720c */ /* 0x000fe20003fc6270 */
[----:B------:R-:W-:Y:S01]  /*a710*/  IMAD.HI.U32 R17, R8, R14, RZ ;  /* 0x0000000e08117227 */ /* 0x000fe200078e00ff */
[----:B------:R-:W-:Y:S02]  /*a720*/  STL [R1+0x8], R21 ;  /* 0x0000081501007387 */ /* 0x000fe40000100800 */
[----:B------:R-:W-:Y:S01]  /*a730*/  ISETP.GT.U32.AND P5, PT, R7, R0, PT ;  /* 0x000000000700720c */ /* 0x000fe20003fa4070 */
[----:B------:R-:W-:Y:S02]  /*a740*/  IMAD.MOV R18, RZ, RZ, -R18 ;  /* 0x000000ffff127224 */ /* 0x000fe400078e0a12 */
[----:B------:R-:W-:-:S02]  /*a750*/  IMAD.MOV R17, RZ, RZ, -R17 ;  /* 0x000000ffff117224 */ /* 0x000fc400078e0a11 */
[----:B------:R-:W-:Y:S02]  /*a760*/  IMAD R15, R7, R18, R15 ;  /* 0x00000012070f7224 */ /* 0x000fe400078e020f */
[----:B------:R-:W-:Y:S02]  /*a770*/  IMAD.MOV.U32 R20, RZ, RZ, R2 ;  /* 0x000000ffff147224 */ /* 0x000fe400078e0002 */
[----:B------:R-:W-:-:S04]  /*a780*/  IMAD.HI.U32 R19, R8, R16, RZ ;  /* 0x0000001008137227 */ /* 0x000fc800078e00ff */
[----:B------:R-:W-:Y:S02]  /*a790*/  IMAD.MOV.U32 R2, RZ, RZ, R4 ;  /* 0x000000ffff027224 */ /* 0x000fe400078e0004 */
[C---:B------:R-:W-:Y:S02]  /*a7a0*/  IMAD R14, R7.reuse, R17, R14 ;  /* 0x00000011070e7224 */ /* 0x040fe400078e020e */
[----:B------:R-:W-:Y:S01]  /*a7b0*/  @!P3 IMAD.MOV R20, RZ, RZ, -R20 ;  /* 0x000000ffff14b224 */ /* 0x000fe200078e0a14 */
[----:B------:R-:W-:Y:S01]  /*a7c0*/  ISETP.GT.U32.AND P3, PT, R7, R15, PT ;  /* 0x0000000f0700720c */ /* 0x000fe20003f64070 */
[----:B------:R-:W-:Y:S01]  /*a7d0*/  @!P0 IMAD.MOV R11, RZ, RZ, -R11 ;  /* 0x000000ffff0b8224 */ /* 0x000fe200078e0a0b */
[----:B------:R-:W-:Y:S01]  /*a7e0*/  ISETP.GE.AND P0, PT, R6, RZ, PT ;  /* 0x000000ff0600720c */ /* 0x000fe20003f06270 */
[----:B------:R-:W-:Y:S01]  /*a7f0*/  IMAD.MOV R19, RZ, RZ, -R19 ;  /* 0x000000ffff137224 */ /* 0x000fe200078e0a13 */
[----:B------:R-:W-:Y:S01]  /*a800*/  STL [R1+0x6b4], R20 ;  /* 0x0006b41401007387 */ /* 0x000fe20000100800 */
[----:B------:R-:W-:-:S02]  /*a810*/  @!P2 IMAD.MOV R2, RZ, RZ, -R2 ;  /* 0x000000ffff02a224 */ /* 0x000fc400078e0a02 */
[--C-:B------:R-:W-:Y:S01]  /*a820*/  @!P4 IMAD.IADD R12, R12, 0x1, -R7.reuse ;  /* 0x000000010c0cc824 */ /* 0x100fe200078e0a07 */
[----:B------:R-:W-:Y:S01]  /*a830*/  ISETP.GT.U32.AND P4, PT, R7, R14, PT ;  /* 0x0000000e0700720c */ /* 0x000fe20003f84070 */
[----:B------:R-:W-:Y:S01]  /*a840*/  VIADD R13, R3, 0xc2 ;  /* 0x000000c2030d7836 */ /* 0x000fe20000000000 */
[----:B------:R0:W-:Y:S01]  /*a850*/  STL [R1+0x6b8], R11 ;  /* 0x0006b80b01007387 */ /* 0x0001e20000100800 */
[----:B------:R-:W-:Y:S02]  /*a860*/  IMAD R16, R7, R19, R16 ;  /* 0x0000001307107224 */ /* 0x000fe400078e0210 */
[--C-:B------:R-:W-:Y:S01]  /*a870*/  @!P5 IMAD.IADD R0, R0, 0x1, -R7.reuse ;  /* 0x000000010000d824 */ /* 0x100fe200078e0a07 */
[----:B------:R1:W-:Y:S01]  /*a880*/  STL [R1+0x6bc], R2 ;  /* 0x0006bc0201007387 */ /* 0x0003e20000100800 */
[----:B------:R-:W-:Y:S01]  /*a890*/  IABS R18, R13 ;  /* 0x0000000d00127213 */ /* 0x000fe20000000000 */
[----:B------:R-:W-:Y:S01]  /*a8a0*/  @!P3 IMAD.IADD R15, R15, 0x1, -R7 ;  /* 0x000000010f0fb824 */ /* 0x000fe200078e0a07 */
[----:B------:R-:W-:Y:S01]  /*a8b0*/  ISETP.GT.U32.AND P2, PT, R7, R16, PT ;  /* 0x000000100700720c */ /* 0x000fe20003f44070 */
[----:B------:R-:W-:Y:S01]  /*a8c0*/  VIADD R4, R3, 0xc4 ;  /* 0x000000c403047836 */ /* 0x000fe20000000000 */
[----:B------:R-:W-:Y:S01]  /*a8d0*/  ISETP.GE.AND P3, PT, R9, RZ, PT ;  /* 0x000000ff0900720c */ /* 0x000fe20003f66270 */
[----:B0-----:R-:W-:Y:S01]  /*a8e0*/  IMAD.MOV.U32 R11, RZ, RZ, R0 ;  /* 0x000000ffff0b7224 */ /* 0x001fe200078e0000 */
[----:B------:R-:W-:Y:S01]  /*a8f0*/  ISETP.GE.AND P5, PT, R10, RZ, PT ;  /* 0x000000ff0a00720c */ /* 0x000fe20003fa6270 */
[----:B------:R-:W-:-:S04]  /*a900*/  IMAD.HI.U32 R6, R8, R18, RZ ;  /* 0x0000001208067227 */ /* 0x000fc800078e00ff */
[----:B-1----:R-:W-:Y:S02]  /*a910*/  VIADD R2, R3, 0xc3 ;  /* 0x000000c303027836 */ /* 0x002fe40000000000 */
[----:B------:R-:W-:Y:S02]  /*a920*/  @!P4 IMAD.IADD R14, R14, 0x1, -R7 ;  /* 0x000000010e0ec824 */ /* 0x000fe400078e0a07 */
[----:B------:R-:W-:Y:S01]  /*a930*/  IMAD.MOV R9, RZ, RZ, -R6 ;  /* 0x000000ffff097224 */ /* 0x000fe200078e0a06 */
[----:B------:R-:W-:Y:S01]  /*a940*/  IABS R0, R2 ;  /* 0x0000000200007213 */ /* 0x000fe20000000000 */
[----:B------:R-:W-:Y:S01]  /*a950*/  @!P1 IMAD.MOV R11, RZ, RZ, -R11 ;  /* 0x000000ffff0b9224 */ /* 0x000fe200078e0a0b */
[C---:B------:R-:W-:Y:S01]  /*a960*/  ISETP.GT.U32.AND P1, PT, R7.reuse, R15, PT ;  /* 0x0000000f0700720c */ /* 0x040fe20003f24070 */
[----:B------:R-:W-:Y:S01]  /*a970*/  @!P2 IMAD.IADD R16, R16, 0x1, -R7 ;  /* 0x000000011010a824 */ /* 0x000fe200078e0a07 */
[C---:B------:R-:W-:Y:S01]  /*a980*/  ISETP.GT.U32.AND P4, PT, R7.reuse, R14, PT ;  /* 0x0000000e0700720c */ /* 0x040fe20003f84070 */
[----:B------:R-:W-:Y:S01]  /*a990*/  IMAD.MOV.U32 R6, RZ, RZ, R0 ;  /* 0x000000ffff067224 */ /* 0x000fe200078e0000 */
[----:B------:R0:W-:Y:S01]  /*a9a0*/  STL [R1+0x6b0], R11 ;  /* 0x0006b00b01007387 */ /* 0x0001e20000100800 */
[C---:B------:R-:W-:Y:S01]  /*a9b0*/  IMAD R0, R7.reuse, R9, R18 ;  /* 0x0000000907007224 */ /* 0x040fe200078e0212 */
[----:B------:R-:W-:Y:S01]  /*a9c0*/  ISETP.GT.U32.AND P2, PT, R7, R16, PT ;  /* 0x000000100700720c */ /* 0x000fe20003f44070 */
[----:B------:R-:W-:-:S04]  /*a9d0*/  IMAD.HI.U32 R9, R8, R6, RZ ;  /* 0x0000000608097227 */ /* 0x000fc800078e00ff */
[----:B------:R-:W-:Y:S02]  /*a9e0*/  IMAD.MOV R9, RZ, RZ, -R9 ;  /* 0x000000ffff097224 */ /* 0x000fe400078e0a09 */
[--C-:B------:R-:W-:Y:S01]  /*a9f0*/  @!P1 IMAD.IADD R15, R15, 0x1, -R7.reuse ;  /* 0x000000010f0f9824 */ /* 0x100fe200078e0a07 */
[C---:B------:R-:W-:Y:S01]  /*aa00*/  ISETP.GT.U32.AND P1, PT, R7.reuse, R0, PT ;  /* 0x000000000700720c */ /* 0x040fe20003f24070 */
[C---:B------:R-:W-:Y:S01]  /*aa10*/  IMAD R6, R7.reuse, R9, R6 ;  /* 0x0000000907067224 */ /* 0x040fe200078e0206 */
[----:B0-----:R-:W-:Y:S01]  /*aa20*/  IABS R11, R4 ;  /* 0x00000004000b7213 */ /* 0x001fe20000000000 */
[--C-:B------:R-:W-:Y:S02]  /*aa30*/  @!P4 IMAD.IADD R14, R14, 0x1, -R7.reuse ;  /* 0x000000010e0ec824 */ /* 0x100fe400078e0a07 */
[----:B------:R-:W-:Y:S01]  /*aa40*/  IMAD.MOV.U32 R10, RZ, RZ, R12 ;  /* 0x000000ffff0a7224 */ /* 0x000fe200078e000c */
[----:B------:R-:W-:Y:S01]  /*aa50*/  ISETP.GT.U32.AND P4, PT, R7, R6, PT ;  /* 0x000000060700720c */ /* 0x000fe20003f84070 */
[----:B------:R-:W-:Y:S01]  /*aa60*/  @!P2 IMAD.IADD R16, R16, 0x1, -R7 ;  /* 0x000000011010a824 */ /* 0x000fe200078e0a07 */
[----:B------:R-:W-:Y:S01]  /*aa70*/  ISETP.GE.AND P2, PT, R2, RZ, PT ;  /* 0x000000ff0200720c */ /* 0x000fe20003f46270 */
[----:B------:R-:W-:Y:S01]  /*aa80*/  @!P6 IMAD.MOV R10, RZ, RZ, -R10 ;  /* 0x000000ffff0ae224 */ /* 0x000fe200078e0a0a */
[----:B------:R-:W-:Y:S01]  /*aa90*/  ISETP.GE.AND P6, PT, R13, RZ, PT ;  /* 0x000000ff0d00720c */ /* 0x000fe20003fc6270 */
[----:B------:R-:W-:-:S02]  /*aaa0*/  VIADD R2, R3, 0xc5 ;  /* 0x000000c503027836 */ /* 0x000fc40000000000 */
[----:B------:R-:W-:Y:S01]  /*aab0*/  IMAD.HI.U32 R13, R8, R11, RZ ;  /* 0x0000000b080d7227 */ /* 0x000fe200078e00ff */
[----:B------:R0:W-:Y:S02]  /*aac0*/  STL [R1+0x6ac], R10 ;  /* 0x0006ac0a01007387 */ /* 0x0001e40000100800 */
[----:B------:R-:W-:Y:S01]  /*aad0*/  IABS R9, R2 ;  /* 0x0000000200097213 */ /* 0x000fe20000000000 */
[----:B------:R-:W-:Y:S02]  /*aae0*/  IMAD.MOV.U32 R17, RZ, RZ, R15 ;  /* 0x000000ffff117224 */ /* 0x000fe400078e000f */
[--C-:B------:R-:W-:Y:S01]  /*aaf0*/  @!P1 IMAD.IADD R0, R0, 0x1, -R7.reuse ;  /* 0x0000000100009824 */ /* 0x100fe200078e0a07 */
[----:B------:R-:W-:Y:S01]  /*ab00*/  ISETP.GE.AND P1, PT, R4, RZ, PT ;  /* 0x000000ff0400720c */ /* 0x000fe20003f26270 */
[----:B------:R-:W-:Y:S02]  /*ab10*/  @!P4 IMAD.IADD R6, R6, 0x1, -R7 ;  /* 0x000000010606c824 */ /* 0x000fe400078e0a07 */
[----:B------:R-:W-:-:S02]  /*ab20*/  IMAD.MOV R13, RZ, RZ, -R13 ;  /* 0x000000ffff0d7224 */ /* 0x000fc400078e0a0d */
[----:B0-----:R-:W-:Y:S01]  /*ab30*/  VIADD R10, R3, 0xc6 ;  /* 0x000000c6030a7836 */ /* 0x001fe20000000000 */
[C---:B------:R-:W-:Y:S01]  /*ab40*/  ISETP.GT.U32.AND P4, PT, R7.reuse, R6, PT ;  /* 0x000000060700720c */ /* 0x040fe20003f84070 */
[----:B------:R-:W-:Y:S01]  /*ab50*/  @!P0 IMAD.MOV R17, RZ, RZ, -R17 ;  /* 0x000000ffff118224 */ /* 0x000fe200078e0a11 */
[C---:B------:R-:W-:Y:S01]  /*ab60*/  ISETP.GT.U32.AND P0, PT, R7.reuse, R0, PT ;  /* 0x000000000700720c */ /* 0x040fe20003f04070 */
[----:B------:R-:W-:Y:S01]  /*ab70*/  IMAD R4, R7, R13, R11 ;  /* 0x0000000d07047224 */ /* 0x000fe200078e020b */
[----:B------:R-:W-:Y:S01]  /*ab80*/  IABS R12, R10 ;  /* 0x0000000a000c7213 */ /* 0x000fe20000000000 */
[----:B------:R-:W-:Y:S01]  /*ab90*/  IMAD.HI.U32 R11, R8, R9, RZ ;  /* 0x00000009080b7227 */ /* 0x000fe200078e00ff */
[----:B------:R-:W-:Y:S03]  /*aba0*/  STL [R1+0x6a8], R17 ;  /* 0x0006a81101007387 */ /* 0x000fe60000100800 */
[----:B------:R-:W-:-:S02]  /*abb0*/  IMAD.MOV.U32 R15, RZ, RZ, R16 ;  /* 0x000000ffff0f7224 */ /* 0x000fc400078e0010 */
[----:B------:R-:W-:Y:S02]  /*abc0*/  IMAD.MOV R11, RZ, RZ, -R11 ;  /* 0x000000ffff0b7224 */ /* 0x000fe400078e0a0b */
[----:B------:R-:W-:-:S04]  /*abd0*/  IMAD.HI.U32 R13, R8, R12, RZ ;  /* 0x0000000c080d7227 */ /* 0x000fc800078e00ff */
[----:B------:R-:W-:Y:S01]  /*abe0*/  @!P5 IMAD.MOV R15, RZ, RZ, -R15 ;  /* 0x000000ffff0fd224 */ /* 0x000fe200078e0a0f */
[C---:B------:R-:W-:Y:S01]  /*abf0*/  ISETP.GT.U32.AND P5, PT, R7.reuse, R4, PT ;  /* 0x000000040700720c */ /* 0x040fe20003fa4070 */
[----:B------:R-:W-:Y:S01]  /*ac00*/  @!P3 IMAD.MOV R14, RZ, RZ, -R14 ;  /* 0x000000ffff0eb224 */ /* 0x000fe200078e0a0e */
[----:B------:R-:W-:Y:S01]  /*ac10*/  ISETP.GE.AND P3, PT, R2, RZ, PT ;  /* 0x000000ff0200720c */ /* 0x000fe20003f66270 */
[C---:B------:R-:W-:Y:S01]  /*ac20*/  IMAD R2, R7.reuse, R11, R9 ;  /* 0x0000000b07027224 */ /* 0x040fe200078e0209 */
[----:B------:R-:W-:Y:S01]  /*ac30*/  STL [R1+0xc], R15 ;  /* 0x00000c0f01007387 */ /* 0x000fe20000100800 */
[----:B------:R-:W-:Y:S02]  /*ac40*/  IMAD.MOV R13, RZ, RZ, -R13 ;  /* 0x000000ffff0d7224 */ /* 0x000fe400078e0a0d */
[--C-:B------:R-:W-:Y:S01]  /*ac50*/  @!P0 IMAD.IADD R0, R0, 0x1, -R7.reuse ;  /* 0x0000000100008824 */ /* 0x100fe200078e0a07 */
[----:B------:R0:W-:Y:S01]  /*ac60*/  STL [R1+0x10], R14 ;  /* 0x0000100e01007387 */ /* 0x0001e20000100800 */
[----:B------:R-:W-:Y:S01]  /*ac70*/  @!P4 IMAD.IADD R6, R6, 0x1, -R7 ;  /* 0x000000010606c824 */ /* 0x000fe200078e0a07 */
[C---:B------:R-:W-:Y:S01]  /*ac80*/  ISETP.GT.U32.AND P4, PT, R7.reuse, R2, PT ;  /* 0x000000020700720c */ /* 0x040fe20003f84070 */
[----:B------:R-:W-:Y:S01]  /*ac90*/  IMAD R12, R7, R13, R12 ;  /* 0x0000000d070c7224 */ /* 0x000fe200078e020c */
[----:B------:R-:W-:Y:S01]  /*aca0*/  ISETP.GE.AND P0, PT, R10, RZ, PT ;  /* 0x000000ff0a00720c */ /* 0x000fe20003f06270 */
[----:B------:R-:W-:-:S02]  /*acb0*/  IMAD.MOV.U32 R16, RZ, RZ, R0 ;  /* 0x000000ffff107224 */ /* 0x000fc400078e0000 */
[--C-:B------:R-:W-:Y:S02]  /*acc0*/  @!P5 IMAD.IADD R4, R4, 0x1, -R7.reuse ;  /* 0x000000010404d824 */ /* 0x100fe400078e0a07 */
[----:B------:R-:W-:Y:S01]  /*acd0*/  @!P6 IMAD.MOV R16, RZ, RZ, -R16 ;  /* 0x000000ffff10e224 */ /* 0x000fe200078e0a10 */
[----:B------:R-:W-:Y:S01]  /*ace0*/  ISETP.GT.U32.AND P6, PT, R7, R12, PT ;  /* 0x0000000c0700720c */ /* 0x000fe20003fc4070 */
[----:B0-----:R-:W-:Y:S01]  /*acf0*/  VIADD R14, R3, 0xc7 ;  /* 0x000000c7030e7836 */ /* 0x001fe20000000000 */
[----:B------:R-:W-:Y:S01]  /*ad00*/  ISETP.GT.U32.AND P5, PT, R7, R4, PT ;  /* 0x000000040700720c */ /* 0x000fe20003fa4070 */
[C---:B------:R-:W-:Y:S01]  /*ad10*/  VIADD R9, R3.reuse, 0xc8 ;  /* 0x000000c803097836 */ /* 0x040fe20000000000 */
[----:B------:R0:W-:Y:S01]  /*ad20*/  STL [R1+0x69c], R16 ;  /* 0x00069c1001007387 */ /* 0x0001e20000100800 */
[----:B------:R-:W-:Y:S01]  /*ad30*/  @!P4 IMAD.IADD R2, R2, 0x1, -R7 ;  /* 0x000000010202c824 */ /* 0x000fe200078e0a07 */
[----:B------:R-:W-:Y:S01]  /*ad40*/  IABS R11, R14 ;  /* 0x0000000e000b7213 */ /* 0x000fe20000000000 */
[----:B------:R-:W-:Y:S01]  /*ad50*/  IMAD.MOV.U32 R15, RZ, RZ, R6 ;  /* 0x000000ffff0f7224 */ /* 0x000fe200078e0006 */
[----:B------:R-:W-:Y:S01]  /*ad60*/  IABS R13, R9 ;  /* 0x00000009000d7213 */ /* 0x000fe20000000000 */
[----:B------:R-:W-:Y:S01]  /*ad70*/  VIADD R10, R3, 0xc9 ;  /* 0x000000c9030a7836 */ /* 0x000fe20000000000 */
[----:B------:R-:W-:Y:S01]  /*ad80*/  ISETP.GT.U32.AND P4, PT, R7, R2, PT ;  /* 0x000000020700720c */ /* 0x000fe20003f84070 */
[----:B------:R-:W-:-:S03]  /*ad90*/  IMAD.HI.U32 R6, R8, R11, RZ ;  /* 0x0000000b08067227 */ /* 0x000fc600078e00ff */
[----:B------:R-:W-:Y:S01]  /*ada0*/  IABS R0, R10 ;  /* 0x0000000a00007213 */ /* 0x000fe20000000000 */
[----:B------:R-:W-:Y:S02]  /*adb0*/  @!P6 IMAD.IADD R12, R12, 0x1, -R7 ;  /* 0x000000010c0ce824 */ /* 0x000fe400078e0a07 */
[----:B------:R-:W-:Y:S01]  /*adc0*/  @!P2 IMAD.MOV R15, RZ, RZ, -R15 ;  /* 0x000000ffff0fa224 */ /* 0x000fe200078e0a0f */
[----:B------:R-:W-:Y:S01]  /*add0*/  ISETP.GE.AND P2, PT, R14, RZ, PT ;  /* 0x000000ff0e00720c */ /* 0x000fe20003f46270 */
[----:B------:R-:W-:Y:S01]  /*ade0*/  IMAD.MOV R6, RZ, RZ, -R6 ;  /* 0x000000ffff067224 */ /* 0x000fe200078e0a06 */
[----:B------:R-:W-:Y:S01]  /*adf0*/  ISETP.GT.U32.AND P6, PT, R7, R12, PT ;  /* 0x0000000c0700720c */ /* 0x000fe20003fc4070 */
[----:B------:R-:W-:Y:S01]  /*ae00*/  @!P5 IMAD.IADD R4, R4, 0x1, -R7 ;  /* 0x000000010404d824 */ /* 0x000fe200078e0a07 */
[----:B------:R-:W-:Y:S01]  /*ae10*/  ISETP.GE.AND P5, PT, R9, RZ, PT ;  /* 0x000000ff0900720c */ /* 0x000fe20003fa6270 */
[----:B------:R-:W-:Y:S01]  /*ae20*/  IMAD.HI.U32 R14, R8, R13, RZ ;  /* 0x0000000d080e7227 */ /* 0x000fe200078e00ff */
[----:B------:R1:W-:Y:S03]  /*ae30*/  STL [R1+0x6a0], R15 ;  /* 0x0006a00f01007387 */ /* 0x0003e60000100800 */
[----:B------:R-:W-:-:S02]  /*ae40*/  IMAD R9, R7, R6, R11 ;  /* 0x0000000607097224 */ /* 0x000fc400078e020b */
[----:B0-----:R-:W-:Y:S02]  /*ae50*/  IMAD.MOV.U32 R16, RZ, RZ, R4 ;  /* 0x000000ffff107224 */ /* 0x001fe400078e0004 */
[----:B------:R-:W-:Y:S02]  /*ae60*/  IMAD.MOV R14, RZ, RZ, -R14 ;  /* 0x000000ffff0e7224 */ /* 0x000fe400078e0a0e */
[----:B------:R-:W-:Y:S01]  /*ae70*/  @!P4 IMAD.IADD R2, R2, 0x1, -R7 ;  /* 0x000000010202c824 */ /* 0x000fe200078e0a07 */
[----:B------:R-:W-:Y:S01]  /*ae80*/  ISETP.GT.U32.AND P4, PT, R7, R9, PT ;  /* 0x000000090700720c */ /* 0x000fe20003f84070 */
[----:B-1----:R-:W-:-:S04]  /*ae90*/  IMAD.HI.U32 R15, R8, R0, RZ ;  /* 0x00000000080f7227 */ /* 0x002fc800078e00ff */
[----:B------:R-:W-:Y:S01]  /*aea0*/  @!P1 IMAD.MOV R16, RZ, RZ, -R16 ;  /* 0x000000ffff109224 */ /* 0x000fe200078e0a10 */
[----:B------:R-:W-:Y:S01]  /*aeb0*/  ISETP.GE.AND P1, PT, R10, RZ, PT ;  /* 0x000000ff0a00720c */ /* 0x000fe20003f26270 */
[C---:B------:R-:W-:Y:S02]  /*aec0*/  IMAD R10, R7.reuse, R14, R13 ;  /* 0x0000000e070a7224 */ /* 0x040fe400078e020d */
[----:B------:R-:W-:Y:S01]  /*aed0*/  IMAD.MOV.U32 R4, RZ, RZ, R2 ;  /* 0x000000ffff047224 */ /* 0x000fe200078e0002 */
[----:B------:R0:W-:Y:S01]  /*aee0*/  STL [R1+0x698], R16 ;  /* 0x0006981001007387 */ /* 0x0001e20000100800 */
[----:B------:R-:W-:Y:S02]  /*aef0*/  IMAD.MOV R15, RZ, RZ, -R15 ;  /* 0x000000ffff0f7224 */ /* 0x000fe400078e0a0f */
[----:B------:R-:W-:Y:S02]  /*af00*/  @!P6 IMAD.IADD R12, R12, 0x1, -R7 ;  /* 0x000000010c0ce824 */ /* 0x000fe400078e0a07 */
[----:B------:R-:W-:Y:S01]  /*af10*/  @!P3 IMAD.MOV R4, RZ, RZ, -R4 ;  /* 0x000000ffff04b224 */ /* 0x000fe200078e0a04 */
[C---:B------:R-:W-:Y:S01]  /*af20*/  ISETP.GT.U32.AND P3, PT, R7.reuse, R10, PT ;  /* 0x0000000a0700720c */ /* 0x040fe20003f64070 */
[----:B------:R-:W-:-:S02]  /*af30*/  IMAD R11, R7, R15, R0 ;  /* 0x0000000f070b7224 */ /* 0x000fc400078e0200 */
[----:B------:R-:W-:Y:S01]  /*af40*/  IMAD.MOV.U32 R18, RZ, RZ, R12 ;  /* 0x000000ffff127224 */ /* 0x000fe200078e000c */
[----:B------:R1:W-:Y:S01]  /*af50*/  STL [R1+0x694], R4 ;  /* 0x0006940401007387 */ /* 0x0003e20000100800 */
        /* <DEDUP_REMOVED lines=8> */
[----:B------:R-:W-:Y:S01]  /*afe0*/  ISETP.GE.AND P6, PT, R16, RZ, PT ;  /* 0x000000ff1000720c */ /* 0x000fe20003fc6270 */
[C---:B------:R-:W-:Y:S01]  /*aff0*/  VIADD R15, R3.reuse, 0xcd ;  /* 0x000000cd030f7836 */ /* 0x040fe20000000000 */
[----:B------:R-:W-:Y:S01]  /*b000*/  IABS R16, R16 ;  /* 0x0000001000107213 */ /* 0x000fe20000000000 */
[----:B------:R-:W-:Y:S01]  /*b010*/  VIADD R0, R3, 0xcc ;  /* 0x000000cc03007836 */ /* 0x000fe20000000000 */
[----:B------:R-:W-:Y:S01]  /*b020*/  ISETP.GT.U32.AND P3, PT, R7, R10, PT ;  /* 0x0000000a0700720c */ /* 0x000fe20003f64070 */
[----:B------:R-:W-:Y:S01]  /*b030*/  VIADD R71, R3, 0x1e1 ;  /* 0x000001e103477836 */ /* 0x000fe20000000000 */
[----:B------:R-:W-:Y:S01]  /*b040*/  IABS R13, R6 ;  /* 0x00000006000d7213 */ /* 0x000fe20000000000 */
[----:B------:R-:W-:Y:S01]  /*b050*/  IMAD.HI.U32 R17, R8, R16, RZ ;  /* 0x0000001008117227 */ /* 0x000fe200078e00ff */
[----:B------:R-:W-:-:S02]  /*b060*/  IABS R2, R15 ;  /* 0x0000000f00027213 */ /* 0x000fc40000000000 */
[----:B-1----:R-:W-:Y:S01]  /*b070*/  IABS R4, R0 ;  /* 0x0000000000047213 */ /* 0x002fe20000000000 */
[----:B------:R-:W-:Y:S02]  /*b080*/  @!P0 IMAD.IADD R11, R11, 0x1, -R7 ;  /* 0x000000010b0b8824 */ /* 0x000fe400078e0a07 */
[----:B------:R-:W-:Y:S02]  /*b090*/  IMAD.MOV R17, RZ, RZ, -R17 ;  /* 0x000000ffff117224 */ /* 0x000fe400078e0a11 */
[----:B------:R-:W-:Y:S01]  /*b0a0*/  IMAD.HI.U32 R14, R8, R13, RZ ;  /* 0x0000000d080e7227 */ /* 0x000fe200078e00ff */
[----:B------:R-:W-:-:S03]  /*b0b0*/  ISETP.GT.U32.AND P0, PT, R7, R11, PT ;  /* 0x0000000b0700720c */ /* 0x000fc60003f04070 */
[--C-:B------:R-:W-:Y:S01]  /*b0c0*/  @!P4 IMAD.IADD R9, R9, 0x1, -R7.reuse ;  /* 0x000000010909c824 */ /* 0x100fe200078e0a07 */
[----:B------:R-:W-:Y:S01]  /*b0d0*/  ISETP.GE.AND P4, PT, R6, RZ, PT ;  /* 0x000000ff0600720c */ /* 0x000fe20003f86270 */
[C---:B------:R-:W-:Y:S02]  /*b0e0*/  IMAD R6, R7.reuse, R17, R16 ;  /* 0x0000001107067224 */ /* 0x040fe400078e0210 */
        /* <DEDUP_REMOVED lines=8> */
[----:B------:R-:W-:Y:S01]  /*b170*/  @!P2 IMAD.MOV R19, RZ, RZ, -R19 ;  /* 0x000000ffff13a224 */ /* 0x000fe200078e0a13 */
[C---:B------:R-:W-:Y:S01]  /*b180*/  ISETP.GT.U32.AND P2, PT, R7.reuse, R13, PT ;  /* 0x0000000d0700720c */ /* 0x040fe20003f44070 */
[----:B------:R-:W-:Y:S02]  /*b190*/  IMAD R2, R7, R9, R2 ;  /* 0x0000000907027224 */ /* 0x000fe400078e0202 */
[----:B------:R-:W-:Y:S01]  /*b1a0*/  IMAD.MOV.U32 R17, RZ, RZ, R11 ;  /* 0x000000ffff117224 */ /* 0x000fe200078e000b */
[----:B------:R-:W-:Y:S01]  /*b1b0*/  STL [R1+0x688], R19 ;  /* 0x0006881301007387 */ /* 0x000fe20000100800 */
[----:B------:R-:W-:-:S04]  /*b1c0*/  IMAD.HI.U32 R12, R8, R4, RZ ;  /* 0x00000004080c7227 */ /* 0x000fc800078e00ff */
[----:B------:R-:W-:Y:S02]  /*b1d0*/  @!P3 IMAD.IADD R6, R6, 0x1, -R7 ;  /* 0x000000010606b824 */ /* 0x000fe400078e0a07 */
[----:B------:R-:W-:Y:S01]  /*b1e0*/  @!P1 IMAD.MOV R17, RZ, RZ, -R17 ;  /* 0x000000ffff119224 */ /* 0x000fe200078e0a11 */
[C---:B------:R-:W-:Y:S01]  /*b1f0*/  ISETP.GT.U32.AND P1, PT, R7.reuse, R2, PT ;  /* 0x000000020700720c */ /* 0x040fe20003f24070 */
[----:B------:R-:W-:Y:S01]  /*b200*/  IMAD.MOV R12, RZ, RZ, -R12 ;  /* 0x000000ffff0c7224 */ /* 0x000fe200078e0a0c */
[C---:B------:R-:W-:Y:S01]  /*b210*/  ISETP.GT.U32.AND P3, PT, R7.reuse, R6, PT ;  /* 0x000000060700720c */ /* 0x040fe20003f64070 */
[----:B0-----:R-:W-:Y:S02]  /*b220*/  IMAD.MOV.U32 R18, RZ, RZ, R10 ;  /* 0x000000ffff127224 */ /* 0x001fe400078e000a */
[----:B------:R-:W-:Y:S02]  /*b230*/  IMAD R4, R7, R12, R4 ;  /* 0x0000000c07047224 */ /* 0x000fe400078e0204 */
[----:B------:R-:W-:-:S02]  /*b240*/  VIADD R10, R3, 0xce ;  /* 0x000000ce030a7836 */ /* 0x000fc40000000000 */
[----:B------:R-:W-:Y:S01]  /*b250*/  @!P5 IMAD.MOV R18, RZ, RZ, -R18 ;  /* 0x000000ffff12d224 */ /* 0x000fe200078e0a12 */
[----:B------:R-:W-:Y:S01]  /*b260*/  ISETP.GE.AND P5, PT, R0, RZ, PT ;  /* 0x000000ff0000720c */ /* 0x000fe20003fa6270 */
[--C-:B------:R-:W-:Y:S01]  /*b270*/  @!P2 IMAD.IADD R13, R13, 0x1, -R7.reuse ;  /* 0x000000010d0da824 */ /* 0x100fe200078e0a07 */
[----:B------:R-:W-:Y:S01]  /*b280*/  IABS R0, R10 ;  /* 0x0000000a00007213 */ /* 0x000fe20000000000 */
[----:B------:R-:W-:Y:S01]  /*b290*/  VIADD R9, R3, 0xcf ;  /* 0x000000cf03097836 */ /* 0x000fe20000000000 */
[C---:B------:R-:W-:Y:S01]  /*b2a0*/  ISETP.GT.U32.AND P0, PT, R7.reuse, R4, PT ;  /* 0x000000040700720c */ /* 0x040fe20003f04070 */
        /* <DEDUP_REMOVED lines=8> */
[----:B------:R-:W-:Y:S01]  /*b330*/  IMAD.MOV R16, RZ, RZ, -R16 ;  /* 0x000000ffff107224 */ /* 0x000fe200078e0a10 */
[----:B------:R1:W-:Y:S01]  /*b340*/  STL [R1+0x18], R17 ;  /* 0x0000181101007387 */ /* 0x0003e20000100800 */
[----:B------:R-:W-:-:S04]  /*b350*/  IMAD.HI.U32 R15, R8, R14, RZ ;  /* 0x0000000e080f7227 */ /* 0x000fc800078e00ff */
[----:B------:R-:W-:Y:S02]  /*b360*/  VIADD R12, R3, 0xd0 ;  /* 0x000000d0030c7836 */ /* 0x000fe40000000000 */
[----:B------:R-:W-:Y:S02]  /*b370*/  @!P0 IMAD.IADD R4, R4, 0x1, -R7 ;  /* 0x0000000104048824 */ /* 0x000fe400078e0a07 */
[C---:B------:R-:W-:Y:S01]  /*b380*/  IMAD R0, R7.reuse, R16, R0 ;  /* 0x0000001007007224 */ /* 0x040fe200078e0200 */
[----:B------:R-:W-:Y:S01]  /*b390*/  IABS R11, R12 ;  /* 0x0000000c000b7213 */ /* 0x000fe20000000000 */
[----:B------:R-:W-:Y:S01]  /*b3a0*/  IMAD.MOV R15, RZ, RZ, -R15 ;  /* 0x000000ffff0f7224 */ /* 0x000fe200078e0a0f */
[----:B------:R-:W-:Y:S01]  /*b3b0*/  ISETP.GT.U32.AND P0, PT, R7, R4, PT ;  /* 0x000000040700720c */ /* 0x000fe20003f04070 */
[----:B------:R-:W-:Y:S01]  /*b3c0*/  @!P2 IMAD.IADD R13, R13, 0x1, -R7 ;  /* 0x000000010d0da824 */ /* 0x000fe200078e0a07 */
[C---:B------:R-:W-:Y:S01]  /*b3d0*/  ISETP.GT.U32.AND P2, PT, R7.reuse, R0, PT ;  /* 0x000000000700720c */ /* 0x040fe20003f44070 */
[----:B------:R-:W-:-:S02]  /*b3e0*/  IMAD R14, R7, R15, R14 ;  /* 0x0000000f070e7224 */ /* 0x000fc400078e020e */
[----:B0-----:R-:W-:Y:S02]  /*b3f0*/  IMAD.MOV.U32 R18, RZ, RZ, R6 ;  /* 0x000000ffff127224 */ /* 0x001fe400078e0006 */
[----:B------:R-:W-:Y:S01]  /*b400*/  @!P1 IMAD.IADD R2, R2, 0x1, -R7 ;  /* 0x0000000102029824 */ /* 0x000fe200078e0a07 */
[----:B------:R-:W-:Y:S01]  /*b410*/  ISETP.GT.U32.AND P1, PT, R7, R14, PT ;  /* 0x0000000e0700720c */ /* 0x000fe20003f24070 */
[----:B------:R-:W-:-:S04]  /*b420*/  IMAD.HI.U32 R6, R8, R11, RZ ;  /* 0x0000000b08067227 */ /* 0x000fc800078e00ff */
[----:B------:R-:W-:Y:S02]  /*b430*/  IMAD.MOV R6, RZ, RZ, -R6 ;  /* 0x000000ffff067224 */ /* 0x000fe400078e0a06 */
[--C-:B------:R-:W-:Y:S01]  /*b440*/  @!P0 IMAD.IADD R4, R4, 0x1, -R7.reuse ;  /* 0x0000000104048824 */ /* 0x100fe200078e0a07 */
[----:B------:R-:W-:Y:S01]  /*b450*/  ISETP.GE.AND P0, PT, R12, RZ, PT ;  /* 0x000000ff0c00720c */ /* 0x000fe20003f06270 */
[----:B------:R-:W-:Y:S02]  /*b460*/  @!P2 IMAD.IADD R0, R0, 0x1, -R7 ;  /* 0x000000010000a824 */ /* 0x000fe400078e0a07 */
[----:B------:R-:W-:Y:S02]  /*b470*/  IMAD R19, R7, R6, R11 ;  /* 0x0000000607137224 */ /* 0x000fe400078e020b */
[----:B------:R-:W-:Y:S01]  /*b480*/  VIADD R6, R3, 0xd1 ;  /* 0x000000d103067836 */ /* 0x000fe20000000000 */
[----:B------:R-:W-:Y:S01]  /*b490*/  ISETP.GT.U32.AND P2, PT, R7, R0, PT ;  /* 0x000000000700720c */ /* 0x000fe20003f44070 */
[----:B-1----:R-:W-:-:S02]  /*b4a0*/  IMAD.MOV.U32 R17, RZ, RZ, R13 ;  /* 0x000000ffff117224 */ /* 0x002fc400078e000d */
[----:B------:R-:W-:Y:S01]  /*b4b0*/  IMAD.MOV.U32 R13, RZ, RZ, R4 ;  /* 0x000000ffff0d7224 */ /* 0x000fe200078e0004 */
[----:B------:R-:W-:Y:S01]  /*b4c0*/  IABS R21, R6 ;  /* 0x0000000600157213 */ /* 0x000fe20000000000 */
[----:B------:R-:W-:Y:S02]  /*b4d0*/  VIADD R4, R3, 0xd2 ;  /* 0x000000d203047836 */ /* 0x000fe40000000000 */
[----:B------:R-:W-:Y:S02]  /*b4e0*/  @!P1 IMAD.IADD R14, R14, 0x1, -R7 ;  /* 0x000000010e0e9824 */ /* 0x000fe400078e0a07 */
[----:B------:R-:W-:Y:S01]  /*b4f0*/  @!P6 IMAD.MOV R18, RZ, RZ, -R18 ;  /* 0x000000ffff12e224 */ /* 0x000fe200078e0a12 */
[----:B------:R-:W-:Y:S01]  /*b500*/  ISETP.GE.AND P6, PT, R10, RZ, PT ;  /* 0x000000ff0a00720c */ /* 0x000fe20003fc6270 */
[----:B------:R-:W-:Y:S01]  /*b510*/  IMAD.MOV.U32 R10, RZ, RZ, R2 ;  /* 0x000000ffff0a7224 */ /* 0x000fe200078e0002 */
[----:B------:R-:W-:Y:S01]  /*b520*/  IABS R2, R4 ;  /* 0x0000000400027213 */ /* 0x000fe20000000000 */
[C---:B------:R-:W-:Y:S01]  /*b530*/  IMAD.HI.U32 R12, R8.reuse, R21, RZ ;  /* 0x00000015080c7227 */ /* 0x040fe200078e00ff */
[----:B------:R-:W-:Y:S01]  /*b540*/  ISETP.GT.U32.AND P1, PT, R7, R14, PT ;  /* 0x0000000e0700720c */ /* 0x000fe20003f24070 */
[----:B------:R-:W-:Y:S02]  /*b550*/  STL [R1+0x680], R18 ;  /* 0x0006801201007387 */ /* 0x000fe40000100800 */
[----:B------:R-:W-:-:S04]  /*b560*/  IMAD.HI.U32 R11, R8, R2, RZ ;  /* 0x00000002080b7227 */ /* 0x000fc800078e00ff */
[----:B------:R-:W-:Y:S02]  /*b570*/  IMAD.MOV R12, RZ, RZ, -R12 ;  /* 0x000000ffff0c7224 */ /* 0x000fe400078e0a0c */
[----:B------:R-:W-:Y:S01]  /*b580*/  @!P2 IMAD.IADD R0, R0, 0x1, -R7 ;  /* 0x000000010000a824 */ /* 0x000fe200078e0a07 */
[C---:B------:R-:W-:Y:S01]  /*b590*/  ISETP.GT.U32.AND P2, PT, R7.reuse, R19, PT ;  /* 0x000000130700720c */ /* 0x040fe20003f44070 */
[----:B------:R-:W-:Y:S02]  /*b5a0*/  IMAD.MOV R11, RZ, RZ, -R11 ;  /* 0x000000ffff0b7224 */ /* 0x000fe400078e0a0b */
[C---:B------:R-:W-:Y:S02]  /*b5b0*/  IMAD R21, R7.reuse, R12, R21 ;  /* 0x0000000c07157224 */ /* 0x040fe400078e0215 */
[C---:B------:R-:W-:Y:S02]  /*b5c0*/  IMAD R2, R7.reuse, R11, R2 ;  /* 0x0000000b07027224 */ /* 0x040fe400078e0202 */
[----:B------:R-:W-:Y:S01]  /*b5d0*/  @!P1 IMAD.IADD R14, R14, 0x1, -R7 ;  /* 0x000000010e0e9824 */ /* 0x000fe200078e0a07 */
[----:B------:R-:W-:Y:S01]  /*b5e0*/  ISETP.GT.U32.AND P1, PT, R7, R21, PT ;  /* 0x000000150700720c */ /* 0x000fe20003f24070 */
[----:B------:R-:W-:-:S02]  /*b5f0*/  IMAD.MOV.U32 R15, RZ, RZ, R0 ;  /* 0x000000ffff0f7224 */ /* 0x000fc400078e0000 */
[----:B------:R-:W-:Y:S01]  /*b600*/  @!P4 IMAD.MOV R17, RZ, RZ, -R17 ;  /* 0x000000ffff11c224 */ /* 0x000fe200078e0a11 */
[----:B------:R-:W-:Y:S01]  /*b610*/  ISETP.GE.AND P4, PT, R9, RZ, PT ;  /* 0x000000ff0900720c */ /* 0x000fe20003f86270 */
[----:B------:R-:W-:Y:S01]  /*b620*/  @!P6 IMAD.MOV R15, RZ, RZ, -R15 ;  /* 0x000000ffff0fe224 */ /* 0x000fe200078e0a0f */
[----:B------:R-:W-:Y:S01]  /*b630*/  ISETP.GT.U32.AND P6, PT, R7, R2, PT ;  /* 0x000000020700720c */ /* 0x000fe20003fc4070 */
[----:B------:R-:W-:Y:S01]  /*b640*/  @!P5 IMAD.MOV R13, RZ, RZ, -R13 ;  /* 0x000000ffff0dd224 */ /* 0x000fe200078e0a0d */
[----:B------:R-:W-:Y:S01]  /*b650*/  STL [R1+0x684], R17 ;  /* 0x0006841101007387 */ /* 0x000fe20000100800 */
[----:B------:R-:W-:Y:S01]  /*b660*/  @!P3 IMAD.MOV R10, RZ, RZ, -R10 ;  /* 0x000000ffff0ab224 */ /* 0x000fe200078e0a0a */
[----:B------:R-:W-:Y:S01]  /*b670*/  ISETP.GE.AND P3, PT, R4, RZ, PT ;  /* 0x000000ff0400720c */ /* 0x000fe20003f66270 */
[--C-:B------:R-:W-:Y:S01]  /*b680*/  @!P2 IMAD.IADD R19, R19, 0x1, -R7.reuse ;  /* 0x000000011313a824 */ /* 0x100fe200078e0a07 */
[----:B------:R0:W-:Y:S01]  /*b690*/  STL [R1+0x674], R13 ;  /* 0x0006740d01007387 */ /* 0x0001e20000100800 */
[C---:B------:R-:W-:Y:S01]  /*b6a0*/  VIADD R4, R3.reuse, 0xd3 ;  /* 0x000000d303047836 */ /* 0x040fe20000000000 */
[----:B------:R-:W-:Y:S01]  /*b6b0*/  ISETP.GE.AND P5, PT, R6, RZ, PT ;  /* 0x000000ff0600720c */ /* 0x000fe20003fa6270 */
[----:B------:R-:W-:Y:S01]  /*b6c0*/  VIADD R9, R3, 0xd4 ;  /* 0x000000d403097836 */ /* 0x000fe20000000000 */
[----:B------:R1:W-:Y:S01]  /*b6d0*/  STL [R1+0x67c], R10 ;  /* 0x00067c0a01007387 */ /* 0x0003e20000100800 */
[----:B------:R-:W-:Y:S01]  /*b6e0*/  ISETP.GT.U32.AND P2, PT, R7, R19, PT ;  /* 0x000000130700720c */ /* 0x000fe20003f44070 */
[----:B------:R-:W-:-:S02]  /*b6f0*/  @!P1 IMAD.IADD R21, R21, 0x1, -R7 ;  /* 0x0000000115159824 */ /* 0x000fc400078e0a07 */
[----:B------:R-:W-:Y:S01]  /*b700*/  @!P6 IMAD.IADD R2, R2, 0x1, -R7 ;  /* 0x000000010202e824 */ /* 0x000fe200078e0a07 */
[----:B------:R-:W-:Y:S01]  /*b710*/  IABS R6, R9 ;  /* 0x0000000900067213 */ /* 0x000fe20000000000 */
[----:B0-----:R-:W-:Y:S01]  /*b720*/  IMAD.MOV.U32 R13, RZ, RZ, R14 ;  /* 0x000000ffff0d7224 */ /* 0x001fe200078e000e */
[C---:B------:R-:W-:Y:S01]  /*b730*/  ISETP.GT.U32.AND P1, PT, R7.reuse, R21, PT ;  /* 0x000000150700720c */ /* 0x040fe20003f24070 */
[----:B------:R-:W-:Y:S01]  /*b740*/  STL [R1+0x66c], R15 ;  /* 0x00066c0f01007387 */ /* 0x000fe20000100800 */
[----:B------:R-:W-:Y:S01]  /*b750*/  ISETP.GT.U32.AND P6, PT, R7, R2, PT ;  /* 0x000000020700720c */ /* 0x000fe20003fc4070 */
[----:B------:R-:W-:Y:S01]  /*b760*/  @!P4 IMAD.MOV R13, RZ, RZ, -R13 ;  /* 0x000000ffff0dc224 */ /* 0x000fe200078e0a0d */
[----:B-1----:R-:W-:Y:S01]  /*b770*/  IABS R10, R4 ;  /* 0x00000004000a7213 */ /* 0x002fe20000000000 */
[----:B------:R-:W-:Y:S01]  /*b780*/  IMAD.HI.U32 R12, R8, R6, RZ ;  /* 0x00000006080c7227 */ /* 0x000fe200078e00ff */
[----:B------:R-:W-:Y:S02]  /*b790*/  ISETP.GE.AND P4, PT, R4, RZ, PT ;  /* 0x000000ff0400720c */ /* 0x000fe40003f86270 */
[----:B------:R0:W-:Y:S01]  /*b7a0*/  STL [R1+0x670], R13 ;  /* 0x0006700d01007387 */ /* 0x0001e20000100800 */
[----:B------:R-:W-:-:S04]  /*b7b0*/  IMAD.HI.U32 R11, R8, R10, RZ ;  /* 0x0000000a080b7227 */ /* 0x000fc800078e00ff */
[----:B------:R-:W-:Y:S02]  /*b7c0*/  IMAD.MOV R11, RZ, RZ, -R11 ;  /* 0x000000ffff0b7224 */ /* 0x000fe400078e0a0b */
[----:B------:R-:W-:Y:S01]  /*b7d0*/  @!P2 IMAD.IADD R19, R19, 0x1, -R7 ;  /* 0x000000011313a824 */ /* 0x000fe200078e0a07 */
[----:B------:R-:W-:Y:S01]  /*b7e0*/  ISETP.GE.AND P2, PT, R9, RZ, PT ;  /* 0x000000ff0900720c */ /* 0x000fe20003f46270 */
[----:B------:R-:W-:Y:S02]  /*b7f0*/  IMAD.MOV R12, RZ, RZ, -R12 ;  /* 0x000000ffff0c7224 */ /* 0x000fe400078e0a0c */
[----:B0-----:R-:W-:Y:S02]  /*b800*/  VIADD R13, R3, 0xd5 ;  /* 0x000000d5030d7836 */ /* 0x001fe40000000000 */
[----:B------:R-:W-:Y:S02]  /*b810*/  IMAD R4, R7, R11, R10 ;  /* 0x0000000b07047224 */ /* 0x000fe400078e020a */
[----:B------:R-:W-:Y:S01]  /*b820*/  VIADD R14, R3, 0xd6 ;  /* 0x000000d6030e7836 */ /* 0x000fe20000000000 */
[----:B------:R-:W-:Y:S01]  /*b830*/  IABS R9, R13 ;  /* 0x0000000d00097213 */ /* 0x000fe20000000000 */
[----:B------:R-:W-:-:S02]  /*b840*/  IMAD R6, R7, R12, R6 ;  /* 0x0000000c07067224 */ /* 0x000fc400078e0206 */
[----:B------:R-:W-:Y:S01]  /*b850*/  @!P1 IMAD.IADD R21, R21, 0x1, -R7 ;  /* 0x0000000115159824 */ /* 0x000fe200078e0a07 */
[----:B------:R-:W-:Y:S01]  /*b860*/  IABS R10, R14 ;  /* 0x0000000e000a7213 */ /* 0x000fe20000000000 */
[----:B------:R-:W-:Y:S01]  /*b870*/  IMAD.HI.U32 R11, R8, R9, RZ ;  /* 0x00000009080b7227 */ /* 0x000fe200078e00ff */
[----:B------:R-:W-:-:S03]  /*b880*/  ISETP.GT.U32.AND P1, PT, R7, R4, PT ;  /* 0x000000040700720c */ /* 0x000fc60003f24070 */
[----:B------:R-:W-:Y:S01]  /*b890*/  @!P6 IMAD.IADD R2, R2, 0x1, -R7 ;  /* 0x000000010202e824 */ /* 0x000fe200078e0a07 */
[----:B------:R-:W-:Y:S01]  /*b8a0*/  ISETP.GT.U32.AND P6, PT, R7, R6, PT ;  /* 0x000000060700720c */ /* 0x000fe20003fc4070 */
[----:B------:R-:W-:Y:S02]  /*b8b0*/  VIADD R15, R3, 0xd7 ;  /* 0x000000d7030f7836 */ /* 0x000fe40000000000 */
[----:B------:R-:W-:Y:S02]  /*b8c0*/  IMAD.MOV R11, RZ, RZ, -R11 ;  /* 0x000000ffff0b7224 */ /* 0x000fe400078e0a0b */
[----:B------:R-:W-:Y:S01]  /*b8d0*/  IMAD.HI.U32 R23, R8, R10, RZ ;  /* 0x0000000a08177227 */ /* 0x000fe200078e00ff */
[----:B------:R-:W-:-:S03]  /*b8e0*/  IABS R20, R15 ;  /* 0x0000000f00147213 */ /* 0x000fc60000000000 */
[----:B------:R-:W-:Y:S02]  /*b8f0*/  VIADD R16, R3, 0xd8 ;  /* 0x000000d803107836 */ /* 0x000fe40000000000 */
[C---:B------:R-:W-:Y:S02]  /*b900*/  IMAD R9, R7.reuse, R11, R9 ;  /* 0x0000000b07097224 */ /* 0x040fe400078e0209 */
[----:B------:R-:W-:Y:S01]  /*b910*/  IMAD.MOV R23, RZ, RZ, -R23 ;  /* 0x000000ffff177224 */ /* 0x000fe200078e0a17 */
[----:B------:R-:W-:Y:S01]  /*b920*/  IABS R12, R16 ;  /* 0x00000010000c7213 */ /* 0x000fe20000000000 */
[----:B------:R-:W-:Y:S01]  /*b930*/  @!P1 IMAD.IADD R4, R4, 0x1, -R7 ;  /* 0x0000000104049824 */ /* 0x000fe200078e0a07 */
[C---:B------:R-:W-:Y:S01]  /*b940*/  ISETP.GT.U32.AND P1, PT, R7.reuse, R9, PT ;  /* 0x000000090700720c */ /* 0x040fe20003f24070 */
[----:B------:R-:W-:Y:S02]  /*b950*/  IMAD R10, R7, R23, R10 ;  /* 0x00000017070a7224 */ /* 0x000fe400078e020a */
[----:B------:R-:W-:-:S04]  /*b960*/  IMAD.HI.U32 R22, R8, R20, RZ ;  /* 0x0000001408167227 */ /* 0x000fc800078e00ff */
[----:B------:R-:W-:Y:S01]  /*b970*/  @!P6 IMAD.IADD R6, R6, 0x1, -R7 ;  /* 0x000000010606e824 */ /* 0x000fe200078e0a07 */
[----:B------:R-:W-:Y:S01]  /*b980*/  ISETP.GT.U32.AND P6, PT, R7, R10, PT ;  /* 0x0000000a0700720c */ /* 0x000fe20003fc4070 */
[----:B------:R-:W-:Y:S02]  /*b990*/  VIADD R17, R3, 0xd9 ;  /* 0x000000d903117836 */ /* 0x000fe40000000000 */
[----:B------:R-:W-:-:S03]  /*b9a0*/  IMAD.HI.U32 R11, R8, R12, RZ ;  /* 0x0000000c080b7227 */ /* 0x000fc600078e00ff */
[----:B------:R-:W-:Y:S01]  /*b9b0*/  IABS R0, R17 ;  /* 0x0000001100007213 */ /* 0x000fe20000000000 */
[----:B------:R-:W-:Y:S02]  /*b9c0*/  IMAD.MOV R22, RZ, RZ, -R22 ;  /* 0x000000ffff167224 */ /* 0x000fe400078e0a16 */
[----:B------:R-:W-:Y:S02]  /*b9d0*/  IMAD.MOV.U32 R25, RZ, RZ, R19 ;  /* 0x000000ffff197224 */ /* 0x000fe400078e0013 */
[----:B------:R-:W-:Y:S02]  /*b9e0*/  IMAD.MOV R23, RZ, RZ, -R11 ;  /* 0x000000ffff177224 */ /* 0x000fe400078e0a0b */
[C---:B------:R-:W-:Y:S02]  /*b9f0*/  IMAD R11, R7.reuse, R22, R20 ;  /* 0x00000016070b7224 */ /* 0x040fe400078e0214 */
[----:B------:R-:W-:Y:S01]  /*ba00*/  @!P0 IMAD.MOV R25, RZ, RZ, -R25 ;  /* 0x000000ffff198224 */ /* 0x000fe200078e0a19 */
[----:B------:R-:W-:Y:S01]  /*ba10*/  ISETP.GT.U32.AND P0, PT, R7, R4, PT ;  /* 0x000000040700720c */ /* 0x000fe20003f04070 */
[----:B------:R-:W-:Y:S01]  /*ba20*/  @!P1 IMAD.IADD R9, R9, 0x1, -R7 ;  /* 0x0000000109099824 */ /* 0x000fe200078e0a07 */
[C---:B------:R-:W-:Y:S01]  /*ba30*/  ISETP.GT.U32.AND P1, PT, R7.reuse, R6, PT ;  /* 0x000000060700720c */ /* 0x040fe20003f24070 */
[----:B------:R-:W-:Y:S01]  /*ba40*/  @!P3 IMAD.MOV R2, RZ, RZ, -R2 ;  /* 0x000000ffff02b224 */ /* 0x000fe200078e0a02 */
[----:B------:R-:W-:Y:S01]  /*ba50*/  ISETP.GT.U32.AND P3, PT, R7, R11, PT ;  /* 0x0000000b0700720c */ /* 0x000fe20003f64070 */
[----:B------:R-:W-:Y:S01]  /*ba60*/  IMAD.HI.U32 R18, R8, R0, RZ ;  /* 0x0000000008127227 */ /* 0x000fe200078e00ff */
[----:B------:R-:W-:Y:S03]  /*ba70*/  STL [R1+0x1c], R25 ;  /* 0x00001c1901007387 */ /* 0x000fe60000100800 */
[----:B------:R-:W-:-:S02]  /*ba80*/  IMAD.MOV.U32 R22, RZ, RZ, R21 ;  /* 0x000000ffff167224 */ /* 0x000fc400078e0015 */
[--C-:B------:R-:W-:Y:S01]  /*ba90*/  @!P6 IMAD.IADD R10, R10, 0x1, -R7.reuse ;  /* 0x000000010a0ae824 */ /* 0x100fe200078e0a07 */
[----:B------:R-:W-:Y:S01]  /*baa0*/  ISETP.GT.U32.AND P6, PT, R7, R9, PT ;  /* 0x000000090700720c */ /* 0x000fe20003fc4070 */
[----:B------:R-:W-:Y:S02]  /*bab0*/  IMAD.MOV R20, RZ, RZ, -R18 ;  /* 0x000000ffff147224 */ /* 0x000fe400078e0a12 */
[----:B------:R-:W-:Y:S02]  /*bac0*/  VIADD R18, R3, 0xda ;  /* 0x000000da03127836 */ /* 0x000fe40000000000 */
[----:B------:R-:W-:Y:S01]  /*bad0*/  @!P5 IMAD.MOV R22, RZ, RZ, -R22 ;  /* 0x000000ffff16d224 */ /* 0x000fe200078e0a16 */
[C---:B------:R-:W-:Y:S01]  /*bae0*/  ISETP.GT.U32.AND P5, PT, R7.reuse, R10, PT ;  /* 0x0000000a0700720c */ /* 0x040fe20003fa4070 */
[----:B------:R-:W-:Y:S01]  /*baf0*/  IMAD R0, R7, R20, R0 ;  /* 0x0000001407007224 */ /* 0x000fe200078e0200 */
[----:B------:R-:W-:Y:S01]  /*bb00*/  IABS R19, R18 ;  /* 0x0000001200137213 */ /* 0x000fe20000000000 */
[----:B------:R-:W-:Y:S01]  /*bb10*/  VIADD R20, R3, 0xdb ;  /* 0x000000db03147836 */ /* 0x000fe20000000000 */
[----:B------:R-:W-:Y:S01]  /*bb20*/  STL [R1+0x20], R22 ;  /* 0x0000201601007387 */ /* 0x000fe20000100800 */
[----:B------:R-:W-:-:S02]  /*bb30*/  @!P0 IMAD.IADD R4, R4, 0x1, -R7 ;  /* 0x0000000104048824 */ /* 0x000fc400078e0a07 */
[----:B------:R-:W-:Y:S01]  /*bb40*/  IMAD R12, R7, R23, R12 ;  /* 0x00000017070c7224 */ /* 0x000fe200078e020c */
[----:B------:R-:W-:Y:S01]  /*bb50*/  IABS R21, R20 ;  /* 0x0000001400157213 */ /* 0x000fe20000000000 */
[--C-:B------:R-:W-:Y:S01]  /*bb60*/  @!P1 IMAD.IADD R6, R6, 0x1, -R7.reuse ;  /* 0x0000000106069824 */ /* 0x100fe200078e0a07 */
[----:B------:R0:W-:Y:S01]  /*bb70*/  STL [R1+0x660], R2 ;  /* 0x0006600201007387 */ /* 0x0001e20000100800 */
[--C-:B------:R-:W-:Y:S01]  /*bb80*/  @!P3 IMAD.IADD R11, R11, 0x1, -R7.reuse ;  /* 0x000000010b0bb824 */ /* 0x100fe200078e0a07 */
[----:B------:R-:W-:Y:S01]  /*bb90*/  ISETP.GE.AND P1, PT, R13, RZ, PT ;  /* 0x000000ff0d00720c */ /* 0x000fe20003f26270 */
[----:B------:R-:W-:Y:S01]  /*bba0*/  IMAD.MOV.U32 R23, RZ, RZ, R4 ;  /* 0x000000ffff177224 */ /* 0x000fe200078e0004 */
[----:B------:R-:W-:Y:S01]  /*bbb0*/  ISETP.GT.U32.AND P0, PT, R7, R12, PT ;  /* 0x0000000c0700720c */ /* 0x000fe20003f04070 */
[----:B------:R-:W-:Y:S01]  /*bbc0*/  @!P6 IMAD.IADD R9, R9, 0x1, -R7 ;  /* 0x000000010909e824 */ /* 0x000fe200078e0a07 */
[C---:B------:R-:W-:Y:S01]  /*bbd0*/  ISETP.GT.U32.AND P6, PT, R7.reuse, R0, PT ;  /* 0x000000000700720c */ /* 0x040fe20003fc4070 */
[----:B------:R-:W-:Y:S01]  /*bbe0*/  @!P4 IMAD.MOV R23, RZ, RZ, -R23 ;  /* 0x000000ffff17c224 */ /* 0x000fe200078e0a17 */
[----:B------:R-:W-:Y:S01]  /*bbf0*/  ISETP.GT.U32.AND P4, PT, R7, R11, PT ;  /* 0x0000000b0700720c */ /* 0x000fe20003f84070 */
[----:B------:R-:W-:Y:S01]  /*bc00*/  IMAD.HI.U32 R13, R8, R21, RZ ;  /* 0x00000015080d7227 */ /* 0x000fe200078e00ff */
[----:B------:R-:W-:-:S02]  /*bc10*/  ISETP.GE.AND P3, PT, R15, RZ, PT ;  /* 0x000000ff0f00720c */ /* 0x000fc40003f66270 */
[----:B------:R-:W-:Y:S01]  /*bc20*/  STL [R1+0x64c], R23 ;  /* 0x00064c1701007387 */ /* 0x000fe20000100800 */
[----:B0-----:R-:W-:-:S04]  /*bc30*/  IMAD.HI.U32 R2, R8, R19, RZ ;  /* 0x0000001308027227 */ /* 0x001fc800078e00ff */
[----:B------:R-:W-:Y:S02]  /*bc40*/  IMAD.MOV R2, RZ, RZ, -R2 ;  /* 0x000000ffff027224 */ /* 0x000fe400078e0a02 */
[----:B------:R-:W-:Y:S01]  /*bc50*/  @!P5 IMAD.IADD R10, R10, 0x1, -R7 ;  /* 0x000000010a0ad824 */ /* 0x000fe200078e0a07 */
[----:B------:R-:W-:Y:S01]  /*bc60*/  ISETP.GE.AND P5, PT, R14, RZ, PT ;  /* 0x000000ff0e00720c */ /* 0x000fe20003fa6270 */
[----:B------:R-:W-:Y:S02]  /*bc70*/  IMAD.MOV R13, RZ, RZ, -R13 ;  /* 0x000000ffff0d7224 */ /* 0x000fe400078e0a0d */
[C---:B------:R-:W-:Y:S02]  /*bc80*/  IMAD R2, R7.reuse, R2, R19 ;  /* 0x0000000207027224 */ /* 0x040fe400078e0213 */
[C---:B------:R-:W-:Y:S02]  /*bc90*/  IMAD R13, R7.reuse, R13, R21 ;  /* 0x0000000d070d7224 */ /* 0x040fe400078e0215 */
[----:B------:R-:W-:Y:S01]  /*bca0*/  @!P1 IMAD.MOV R9, RZ, RZ, -R9 ;  /* 0x000000ffff099224 */ /* 0x000fe200078e0a09 */
[----:B------:R-:W-:Y:S01]  /*bcb0*/  ISETP.GT.U32.AND P1, PT, R7, R2, PT ;  /* 0x000000020700720c */ /* 0x000fe20003f24070 */
[----:B------:R-:W-:-:S02]  /*bcc0*/  IMAD.MOV.U32 R22, RZ, RZ, R6 ;  /* 0x000000ffff167224 */ /* 0x000fc400078e0006 */
[----:B------:R-:W-:Y:S02]  /*bcd0*/  VIADD R4, R3, 0xdc ;  /* 0x000000dc03047836 */ /* 0x000fe40000000000 */
[--C-:B------:R-:W-:Y:S02]  /*bce0*/  @!P6 IMAD.IADD R0, R0, 0x1, -R7.reuse ;  /* 0x000000010000e824 */ /* 0x100fe400078e0a07 */
[--C-:B------:R-:W-:Y:S01]  /*bcf0*/  @!P4 IMAD.IADD R11, R11, 0x1, -R7.reuse ;  /* 0x000000010b0bc824 */ /* 0x100fe200078e0a07 */
[C---:B------:R-:W-:Y:S01]  /*bd00*/  ISETP.GT.U32.AND P4, PT, R7.reuse, R13, PT ;  /* 0x0000000d0700720c */ /* 0x040fe20003f84070 */
[----:B------:R-:W-:Y:S01]  /*bd10*/  @!P2 IMAD.MOV R22, RZ, RZ, -R22 ;  /* 0x000000ffff16a224 */ /* 0x000fe200078e0a16 */
[----:B------:R-:W-:Y:S01]  /*bd20*/  ISETP.GT.U32.AND P6, PT, R7, R0, PT ;  /* 0x000000000700720c */ /* 0x000fe20003fc4070 */
[--C-:B------:R-:W-:Y:S01]  /*bd30*/  @!P0 IMAD.IADD R12, R12, 0x1, -R7.reuse ;  /* 0x000000010c0c8824 */ /* 0x100fe200078e0a07 */
[----:B------:R-:W-:Y:S01]  /*bd40*/  IABS R14, R4 ;  /* 0x00000004000e7213 */ /* 0x000fe20000000000 */
[----:B------:R-:W-:Y:S01]  /*bd50*/  @!P5 IMAD.MOV R10, RZ, RZ, -R10 ;  /* 0x000000ffff0ad224 */ /* 0x000fe200078e0a0a */
[----:B------:R-:W-:Y:S01]  /*bd60*/  STL [R1+0x650], R22 ;  /* 0x0006501601007387 */ /* 0x000fe20000100800 */
[----:B------:R-:W-:Y:S01]  /*bd70*/  ISETP.GE.AND P5, PT, R17, RZ, PT ;  /* 0x000000ff1100720c */ /* 0x000fe20003fa6270 */
[--C-:B------:R-:W-:Y:S01]  /*bd80*/  @!P1 IMAD.IADD R2, R2, 0x1, -R7.reuse ;  /* 0x0000000102029824 */ /* 0x100fe200078e0a07 */
[----:B------:R-:W-:Y:S01]  /*bd90*/  ISETP.GT.U32.AND P2, PT, R7, R12, PT ;  /* 0x0000000c0700720c */ /* 0x000fe20003f44070 */
[----:B------:R0:W-:Y:S01]  /*bda0*/  STL [R1+0x658], R9 ;  /* 0x0006580901007387 */ /* 0x0001e20000100800 */
[----:B------:R-:W-:Y:S01]  /*bdb0*/  ISETP.GE.AND P0, PT, R16, RZ, PT ;  /* 0x000000ff1000720c */ /* 0x000fe20003f06270 */
[----:B------:R-:W-:Y:S01]  /*bdc0*/  VIADD R6, R3, 0xdd ;  /* 0x000000dd03067836 */ /* 0x000fe20000000000 */
[----:B------:R-:W-:Y:S01]  /*bdd0*/  ISETP.GE.AND P1, PT, R4, RZ, PT ;  /* 0x000000ff0400720c */ /* 0x000fe20003f26270 */
[----:B------:R1:W-:Y:S01]  /*bde0*/  STL [R1+0x65c], R10 ;  /* 0x00065c0a01007387 */ /* 0x0003e20000100800 */
[--C-:B------:R-:W-:Y:S01]  /*bdf0*/  @!P4 IMAD.IADD R13, R13, 0x1, -R7.reuse ;  /* 0x000000010d0dc824 */ /* 0x100fe200078e0a07 */
[----:B------:R-:W-:Y:S01]  /*be00*/  ISETP.GT.U32.AND P4, PT, R7, R2, PT ;  /* 0x000000020700720c */ /* 0x000fe20003f84070 */
[----:B------:R-:W-:Y:S01]  /*be10*/  @!P6 IMAD.IADD R0, R0, 0x1, -R7 ;  /* 0x000000010000e824 */ /* 0x000fe200078e0a07 */
[----:B------:R-:W-:Y:S01]  /*be20*/  ISETP.GE.AND P6, PT, R20, RZ, PT ;  /* 0x000000ff1400720c */ /* 0x000fe20003fc6270 */
[----:B------:R-:W-:Y:S01]  /*be30*/  IMAD.MOV.U32 R16, RZ, RZ, R11 ;  /* 0x000000ffff107224 */ /* 0x000fe200078e000b */
[----:B0-----:R-:W-:Y:S01]  /*be40*/  IABS R9, R6 ;  /* 0x0000000600097213 */ /* 0x001fe20000000000 */
[----:B------:R-:W-:-:S02]  /*be50*/  @!P5 IMAD.MOV R0, RZ, RZ, -R0 ;  /* 0x000000ffff00d224 */ /* 0x000fc400078e0a00 */
[----:B------:R-:W-:Y:S01]  /*be60*/  @!P2 IMAD.IADD R12, R12, 0x1, -R7 ;  /* 0x000000010c0ca824 */ /* 0x000fe200078e0a07 */
[----:B------:R-:W-:Y:S01]  /*be70*/  ISETP.GE.AND P2, PT, R18, RZ, PT ;  /* 0x000000ff1200720c */ /* 0x000fe20003f46270 */
[----:B-1----:R-:W-:-:S04]  /*be80*/  IMAD.HI.U32 R10, R8, R14, RZ ;  /* 0x0000000e080a7227 */ /* 0x002fc800078e00ff */
[----:B------:R-:W-:Y:S02]  /*be90*/  IMAD.MOV R10, RZ, RZ, -R10 ;  /* 0x000000ffff0a7224 */ /* 0x000fe400078e0a0a */
[----:B------:R-:W-:Y:S01]  /*bea0*/  @!P3 IMAD.MOV R16, RZ, RZ, -R16 ;  /* 0x000000ffff10b224 */ /* 0x000fe200078e0a10 */
[C---:B------:R-:W-:Y:S01]  /*beb0*/  ISETP.GT.U32.AND P3, PT, R7.reuse, R13, PT ;  /* 0x0000000d0700720c */ /* 0x040fe20003f64070 */
[C---:B------:R-:W-:Y:S02]  /*bec0*/  IMAD R14, R7.reuse, R10, R14 ;  /* 0x0000000a070e7224 */ /* 0x040fe400078e020e */
[----:B------:R-:W-:Y:S01]  /*bed0*/  IMAD.MOV.U32 R15, RZ, RZ, R12 ;  /* 0x000000ffff0f7224 */ /* 0x000fe200078e000c */
[----:B------:R-:W-:Y:S01]  /*bee0*/  STL [R1+0x654], R16 ;  /* 0x0006541001007387 */ /* 0x000fe20000100800 */
[----:B------:R-:W-:Y:S01]  /*bef0*/  IMAD.HI.U32 R4, R8, R9, RZ ;  /* 0x0000000908047227 */ /* 0x000fe200078e00ff */
[----:B------:R-:W-:-:S03]  /*bf00*/  ISETP.GT.U32.AND P5, PT, R7, R14, PT ;  /* 0x0000000e0700720c */ /* 0x000fc60003fa4070 */
[----:B------:R-:W-:Y:S02]  /*bf10*/  @!P4 IMAD.IADD R2, R2, 0x1, -R7 ;  /* 0x000000010202c824 */ /* 0x000fe400078e0a07 */
[----:B------:R-:W-:Y:S01]  /*bf20*/  @!P0 IMAD.MOV R15, RZ, RZ, -R15 ;  /* 0x000000ffff0f8224 */ /* 0x000fe200078e0a0f */
[----:B------:R-:W-:Y:S01]  /*bf30*/  ISETP.GE.AND P0, PT, R6, RZ, PT ;  /* 0x000000ff0600720c */ /* 0x000fe20003f06270 */
[----:B------:R-:W-:Y:S02]  /*bf40*/  IMAD.MOV R4, RZ, RZ, -R4 ;  /* 0x000000ffff047224 */ /* 0x000fe400078e0a04 */
[----:B------:R-:W-:Y:S01]  /*bf50*/  VIADD R6, R3, 0xde ;  /* 0x000000de03067836 */ /* 0x000fe20000000000 */
[----:B------:R-:W-:Y:S01]  /*bf60*/  STL [R1+0x24], R15 ;  /* 0x0000240f01007387 */ /* 0x000fe20000100800 */
[----:B------:R-:W-:Y:S02]  /*bf70*/  IMAD.MOV.U32 R11, RZ, RZ, R2 ;  /* 0x000000ffff0b7224 */ /* 0x000fe400078e0002 */
[----:B------:R-:W-:Y:S01]  /*bf80*/  IMAD R9, R7, R4, R9 ;  /* 0x0000000407097224 */ /* 0x000fe200078e0209 */
[----:B------:R-:W-:Y:S01]  /*bf90*/  ISETP.GE.AND P4, PT, R6, RZ, PT ;  /* 0x000000ff0600720c */ /* 0x000fe20003f86270 */
[----:B------:R-:W-:Y:S01]  /*bfa0*/  @!P5 IMAD.IADD R14, R14, 0x1, -R7 ;  /* 0x000000010e0ed824 */ /* 0x000fe200078e0a07 */
[----:B------:R-:W-:Y:S01]  /*bfb0*/  IABS R6, R6 ;  /* 0x0000000600067213 */ /* 0x000fe20000000000 */
[----:B------:R-:W-:Y:S01]  /*bfc0*/  @!P2 IMAD.MOV R11, RZ, RZ, -R11 ;  /* 0x000000ffff0ba224 */ /* 0x000fe200078e0a0b */
[----:B------:R0:W-:Y:S01]  /*bfd0*/  STL [R1+0x28], R0 ;  /* 0x0000280001007387 */ /* 0x0001e20000100800 */
[----:B------:R-:W-:Y:S01]  /*bfe0*/  @!P3 IMAD.IADD R13, R13, 0x1, -R7 ;  /* 0x000000010d0db824 */ /* 0x000fe200078e0a07 */
[----:B------:R-:W-:Y:S01]  /*bff0*/  ISETP.GT.U32.AND P3, PT, R7, R9, PT ;  /* 0x000000090700720c */ /* 0x000fe20003f64070 */
[----:B------:R-:W-:Y:S01]  /*c000*/  VIADD R4, R3, 0xdf ;  /* 0x000000df03047836 */ /* 0x000fe20000000000 */
[----:B------:R1:W-:Y:S01]  /*c010*/  STL [R1+0x648], R11 ;  /* 0x0006480b01007387 */ /* 0x0003e20000100800 */
[----:B------:R-:W-:Y:S01]  /*c020*/  ISETP.GT.U32.AND P5, PT, R7, R14, PT ;  /* 0x0000000e0700720c */ /* 0x000fe20003fa4070 */
[----:B------:R-:W-:-:S02]  /*c030*/  @!P6 IMAD.MOV R13, RZ, RZ, -R13 ;  /* 0x000000ffff0de224 */ /* 0x000fc400078e0a0d */
[----:B------:R-:W-:Y:S01]  /*c040*/  IABS R10, R4 ;  /* 0x00000004000a7213 */ /* 0x000fe20000000000 */
[C---:B------:R-:W-:Y:S01]  /*c050*/  VIADD R21, R3.reuse, 0x106 ;  /* 0x0000010603157836 */ /* 0x040fe20000000000 */
[----:B------:R-:W-:Y:S01]  /*c060*/  ISETP.GE.AND P2, PT, R4, RZ, PT ;  /* 0x000000ff0400720c */ /* 0x000fe20003f46270 */
[----:B0-----:R-:W-:Y:S01]  /*c070*/  VIADD R0, R3, 0xe0 ;  /* 0x000000e003007836 */ /* 0x001fe20000000000 */
[----:B------:R-:W-:Y:S01]  /*c080*/  STL [R1+0x644], R13 ;  /* 0x0006440d01007387 */ /* 0x000fe20000100800 */
[----:B------:R-:W-:-:S03]  /*c090*/  IMAD.HI.U32 R4, R8, R10, RZ ;  /* 0x0000000a08047227 */ /* 0x000fc600078e00ff */
[----:B------:R-:W-:Y:S01]  /*c0a0*/  IABS R12, R0 ;  /* 0x00000000000c7213 */ /* 0x000fe20000000000 */
[----:B-1----:R-:W-:Y:S01]  /*c0b0*/  IMAD.HI.U32 R11, R8, R6, RZ ;  /* 0x00000006080b7227 */ /* 0x002fe200078e00ff */
[----:B------:R-:W-:-:S03]  /*c0c0*/  ISETP.GE.AND P6, PT, R0, RZ, PT ;  /* 0x000000ff0000720c */ /* 0x000fc60003fc6270 */
[----:B------:R-:W-:Y:S02]  /*c0d0*/  IMAD.MOV R11, RZ, RZ, -R11 ;  /* 0x000000ffff0b7224 */ /* 0x000fe400078e0a0b */
[--C-:B------:R-:W-:Y:S02]  /*c0e0*/  @!P3 IMAD.IADD R9, R9, 0x1, -R7.reuse ;  /* 0x000000010909b824 */ /* 0x100fe400078e0a07 */
[C---:B------:R-:W-:Y:S02]  /*c0f0*/  IMAD R6, R7.reuse, R11, R6 ;  /* 0x0000000b07067224 */ /* 0x040fe400078e0206 */
[----:B------:R-:W-:Y:S01]  /*c100*/  @!P5 IMAD.IADD R14, R14, 0x1, -R7 ;  /* 0x000000010e0ed824 */ /* 0x000fe200078e0a07 */
[C---:B------:R-:W-:Y:S01]  /*c110*/  ISETP.GT.U32.AND P3, PT, R7.reuse, R9, PT ;  /* 0x000000090700720c */ /* 0x040fe20003f64070 */
[----:B------:R-:W-:Y:S01]  /*c120*/  IMAD.HI.U32 R2, R8, R12, RZ ;  /* 0x0000000c08027227 */ /* 0x000fe200078e00ff */
[----:B------:R-:W-:-:S03]  /*c130*/  ISETP.GT.U32.AND P5, PT, R7, R6, PT ;  /* 0x000000060700720c */ /* 0x000fc60003fa4070 */
[----:B------:R-:W-:Y:S02]  /*c140*/  IMAD.MOV R4, RZ, RZ, -R4 ;  /* 0x000000ffff047224 */ /* 0x000fe400078e0a04 */
[----:B------:R-:W-:Y:S02]  /*c150*/  IMAD.MOV R0, RZ, RZ, -R2 ;  /* 0x000000ffff007224 */ /* 0x000fe400078e0a02 */
[----:B------:R-:W-:Y:S02]  /*c160*/  VIADD R2, R3, 0xe1 ;  /* 0x000000e103027836 */ /* 0x000fe40000000000 */
[----:B------:R-:W-:Y:S02]  /*c170*/  IMAD R10, R7, R4, R10 ;  /* 0x00000004070a7224 */ /* 0x000fe400078e020a */
[----:B------:R-:W-:Y:S01]  /*c180*/  IMAD.MOV.U32 R18, RZ, RZ, R14 ;  /* 0x000000ffff127224 */ /* 0x000fe200078e000e */
[----:B------:R-:W-:Y:S01]  /*c190*/  IABS R15, R2 ;  /* 0x00000002000f7213 */ /* 0x000fe20000000000 */
[----:B------:R-:W-:-:S02]  /*c1a0*/  @!P5 IMAD.IADD R6, R6, 0x1, -R7 ;  /* 0x000000010606d824 */ /* 0x000fc400078e0a07 */
[----:B------:R-:W-:Y:S02]  /*c1b0*/  IMAD R12, R7, R0, R12 ;  /* 0x00000000070c7224 */ /* 0x000fe400078e020c */
[----:B------:R-:W-:Y:S01]  /*c1c0*/  @!P3 IMAD.IADD R9, R9, 0x1, -R7 ;  /* 0x000000010909b824 */ /* 0x000fe200078e0a07 */
[C---:B------:R-:W-:Y:S01]  /*c1d0*/  ISETP.GT.U32.AND P3, PT, R7.reuse, R10, PT ;  /* 0x0000000a0700720c */ /* 0x040fe20003f64070 */
[----:B------:R-:W-:Y:S01]  /*c1e0*/  @!P1 IMAD.MOV R18, RZ, RZ, -R18 ;  /* 0x000000ffff129224 */ /* 0x000fe200078e0a12 */
[C---:B------:R-:W-:Y:S01]  /*c1f0*/  ISETP.GT.U32.AND P5, PT, R7.reuse, R6, PT ;  /* 0x000000060700720c */ /* 0x040fe20003fa4070 */
[----:B------:R-:W-:Y:S01]  /*c200*/  IMAD.HI.U32 R14, R8, R15, RZ ;  /* 0x0000000f080e7227 */ /* 0x000fe200078e00ff */
[----:B------:R-:W-:Y:S02]  /*c210*/  ISETP.GT.U32.AND P1, PT, R7, R12, PT ;  /* 0x0000000c0700720c */ /* 0x000fe40003f24070 */
[----:B------:R0:W-:Y:S01]  /*c220*/  STL [R1+0x63c], R18 ;  /* 0x00063c1201007387 */ /* 0x0001e20000100800 */
[----:B------:R-:W-:-:S02]  /*c230*/  IMAD.MOV R14, RZ, RZ, -R14 ;  /* 0x000000ffff0e7224 */ /* 0x000fc400078e0a0e */
[C---:B------:R-:W-:Y:S02]  /*c240*/  VIADD R4, R3.reuse, 0xe3 ;  /* 0x000000e303047836 */ /* 0x040fe40000000000 */
[----:B------:R-:W-:Y:S02]  /*c250*/  VIADD R11, R3, 0xe2 ;  /* 0x000000e2030b7836 */ /* 0x000fe40000000000 */
[--C-:B------:R-:W-:Y:S01]  /*c260*/  @!P3 IMAD.IADD R10, R10, 0x1, -R7.reuse ;  /* 0x000000010a0ab824 */ /* 0x100fe200078e0a07 */
[----:B------:R-:W-:Y:S01]  /*c270*/  IABS R17, R4 ;  /* 0x0000000400117213 */ /* 0x000fe20000000000 */
[----:B------:R-:W-:Y:S01]  /*c280*/  @!P5 IMAD.IADD R6, R6, 0x1, -R7 ;  /* 0x000000010606d824 */ /* 0x000fe200078e0a07 */
[----:B------:R-:W-:Y:S01]  /*c290*/  IABS R16, R11 ;  /* 0x0000000b00107213 */ /* 0x000fe20000000000 */
[----:B0-----:R-:W-:Y:S01]  /*c2a0*/  IMAD.MOV.U32 R18, RZ, RZ, R9 ;  /* 0x000000ffff127224 */ /* 0x001fe200078e0009 */
[----:B------:R-:W-:Y:S01]  /*c2b0*/  ISETP.GT.U32.AND P3, PT, R7, R10, PT ;  /* 0x0000000a0700720c */ /* 0x000fe20003f64070 */
[----:B------:R-:W-:-:S02]  /*c2c0*/  @!P1 IMAD.IADD R12, R12, 0x1, -R7 ;  /* 0x000000010c0c9824 */ /* 0x000fc400078e0a07 */
[----:B------:R-:W-:Y:S01]  /*c2d0*/  @!P0 IMAD.MOV R18, RZ, RZ, -R18 ;  /* 0x000000ffff128224 */ /* 0x000fe200078e0a12 */
[----:B------:R-:W-:Y:S01]  /*c2e0*/  ISETP.GE.AND P0, PT, R2, RZ, PT ;  /* 0x000000ff0200720c */ /* 0x000fe20003f06270 */
[C---:B------:R-:W-:Y:S01]  /*c2f0*/  IMAD R2, R7.reuse, R14, R15 ;  /* 0x0000000e07027224 */ /* 0x040fe200078e020f */
[----:B------:R-:W-:Y:S01]  /*c300*/  ISETP.GT.U32.AND P1, PT, R7, R12, PT ;  /* 0x0000000c0700720c */ /* 0x000fe20003f24070 */
[----:B------:R-:W-:Y:S01]  /*c310*/  VIADD R0, R3, 0xe4 ;  /* 0x000000e403007836 */ /* 0x000fe20000000000 */
[----:B------:R0:W-:Y:S01]  /*c320*/  STL [R1+0x640], R18 ;  /* 0x0006401201007387 */ /* 0x0001e20000100800 */
[----:B------:R-:W-:Y:S01]  /*c330*/  IMAD.MOV.U32 R9, RZ, RZ, R17 ;  /* 0x000000ffff097224 */ /* 0x000fe200078e0011 */
[----:B------:R-:W-:Y:S01]  /*c340*/  ISETP.GT.U32.AND P5, PT, R7, R2, PT ;  /* 0x000000020700720c */ /* 0x000fe20003fa4070 */
[----:B------:R-:W-:Y:S01]  /*c350*/  IMAD.HI.U32 R17, R8, R16, RZ ;  /* 0x0000001008117227 */ /* 0x000fe200078e00ff */
[----:B------:R-:W-:-:S03]  /*c360*/  IABS R13, R0 ;  /* 0x00000000000d7213 */ /* 0x000fc60000000000 */
[----:B------:R-:W-:-:S04]  /*c370*/  IMAD.HI.U32 R15, R8, R9, RZ ;  /* 0x00000009080f7227 */ /* 0x000fc800078e00ff */
[----:B------:R-:W-:Y:S02]  /*c380*/  IMAD.MOV R17, RZ, RZ, -R17 ;  /* 0x000000ffff117224 */ /* 0x000fe400078e0a11 */
[----:B------:R-:W-:-:S04]  /*c390*/  IMAD.HI.U32 R14, R8, R13, RZ ;  /* 0x0000000d080e7227 */ /* 0x000fc800078e00ff */
[----:B------:R-:W-:Y:S02]  /*c3a0*/  @!P5 IMAD.IADD R2, R2, 0x1, -R7 ;  /* 0x000000010202d824 */ /* 0x000fe400078e0a07 */
[----:B------:R-:W-:Y:S02]  /*c3b0*/  IMAD.MOV R15, RZ, RZ, -R15 ;  /* 0x000000ffff0f7224 */ /* 0x000fe400078e0a0f */
[----:B------:R-:W-:Y:S01]  /*c3c0*/  @!P3 IMAD.IADD R10, R10, 0x1, -R7 ;  /* 0x000000010a0ab824 */ /* 0x000fe200078e0a07 */
[----:B------:R-:W-:Y:S01]  /*c3d0*/  ISETP.GE.AND P3, PT, R11, RZ, PT ;  /* 0x000000ff0b00720c */ /* 0x000fe20003f66270 */
[C---:B------:R-:W-:Y:S01]  /*c3e0*/  IMAD R11, R7.reuse, R17, R16 ;  /* 0x00000011070b7224 */ /* 0x040fe200078e0210 */
[C---:B------:R-:W-:Y:S01]  /*c3f0*/  ISETP.GT.U32.AND P5, PT, R7.reuse, R2, PT ;  /* 0x000000020700720c */ /* 0x040fe20003fa4070 */
[----:B------:R-:W-:Y:S02]  /*c400*/  IMAD.MOV R16, RZ, RZ, -R14 ;  /* 0x000000ffff107224 */ /* 0x000fe400078e0a0e */
[----:B------:R-:W-:-:S02]  /*c410*/  IMAD R9, R7, R15, R9 ;  /* 0x0000000f07097224 */ /* 0x000fc400078e0209 */
[----:B0-----:R-:W-:Y:S02]  /*c420*/  IMAD.MOV.U32 R18, RZ, RZ, R6 ;  /* 0x000000ffff127224 */ /* 0x001fe400078e0006 */
[----:B------:R-:W-:Y:S01]  /*c430*/  @!P1 IMAD.IADD R12, R12, 0x1, -R7 ;  /* 0x000000010c0c9824 */ /* 0x000fe200078e0a07 */
[C---:B------:R-:W-:Y:S01]  /*c440*/  ISETP.GT.U32.AND P1, PT, R7.reuse, R9, PT ;  /* 0x000000090700720c */ /* 0x040fe20003f24070 */
[C---:B------:R-:W-:Y:S02]  /*c450*/  IMAD R6, R7.reuse, R16, R13 ;  /* 0x0000001007067224 */ /* 0x040fe400078e020d */
[----:B------:R-:W-:Y:S01]  /*c460*/  @!P4 IMAD.MOV R18, RZ, RZ, -R18 ;  /* 0x000000ffff12c224 */ /* 0x000fe200078e0a12 */
[----:B------:R-:W-:Y:S01]  /*c470*/  ISETP.GT.U32.AND P4, PT, R7, R11, PT ;  /* 0x0000000b0700720c */ /* 0x000fe20003f84070 */
[----:B------:R-:W-:Y:S02]  /*c480*/  IMAD.MOV.U32 R15, RZ, RZ, R12 ;  /* 0x000000ffff0f7224 */ /* 0x000fe400078e000c */
[----:B------:R-:W-:Y:S01]  /*c490*/  VIADD R12, R3, 0xe6 ;  /* 0x000000e6030c7836 */ /* 0x000fe20000000000 */
[----:B------:R-:W-:Y:S01]  /*c4a0*/  STL [R1+0x638], R18 ;  /* 0x0006381201007387 */ /* 0x000fe20000100800 */
[----:B------:R-:W-:Y:S01]  /*c4b0*/  @!P6 IMAD.MOV R15, RZ, RZ, -R15 ;  /* 0x000000ffff0fe224 */ /* 0x000fe200078e0a0f */
[----:B------:R-:W-:Y:S01]  /*c4c0*/  ISETP.GT.U32.AND P6, PT, R7, R6, PT ;  /* 0x000000060700720c */ /* 0x000fe20003fc4070 */
[----:B------:R-:W-:-:S02]  /*c4d0*/  VIADD R14, R3, 0xe5 ;  /* 0x000000e5030e7836 */ /* 0x000fc40000000000 */
[--C-:B------:R-:W-:Y:S01]  /*c4e0*/  @!P5 IMAD.IADD R2, R2, 0x1, -R7.reuse ;  /* 0x000000010202d824 */ /* 0x100fe200078e0a07 */
[----:B------:R-:W-:Y:S01]  /*c4f0*/  ISETP.GE.AND P5, PT, R0, RZ, PT ;  /* 0x000000ff0000720c */ /* 0x000fe20003fa6270 */
[--C-:B------:R-:W-:Y:S01]  /*c500*/  @!P1 IMAD.IADD R9, R9, 0x1, -R7.reuse ;  /* 0x0000000109099824 */ /* 0x100fe200078e0a07 */
[----:B------:R-:W-:Y:S01]  /*c510*/  IABS R0, R12 ;  /* 0x0000000c00007213 */ /* 0x000fe20000000000 */
[--C-:B------:R-:W-:Y:S01]  /*c520*/  @!P4 IMAD.IADD R11, R11, 0x1, -R7.reuse ;  /* 0x000000010b0bc824 */ /* 0x100fe200078e0a07 */
[----:B------:R-:W-:Y:S01]  /*c530*/  IABS R13, R14 ;  /* 0x0000000e000d7213 */ /* 0x000fe20000000000 */
[----:B------:R-:W-:Y:S01]  /*c540*/  IMAD.MOV.U32 R16, RZ, RZ, R10 ;  /* 0x000000ffff107224 */ /* 0x000fe200078e000a */
[----:B------:R-:W-:Y:S01]  /*c550*/  ISETP.GE.AND P4, PT, R14, RZ, PT ;  /* 0x000000ff0e00720c */ /* 0x000fe20003f86270 */
[----:B------:R-:W-:Y:S01]  /*c560*/  IMAD.MOV.U32 R14, RZ, RZ, R0 ;  /* 0x000000ffff0e7224 */ /* 0x000fe200078e0000 */
[C---:B------:R-:W-:Y:S01]  /*c570*/  ISETP.GT.U32.AND P1, PT, R7.reuse, R11, PT ;  /* 0x0000000b0700720c */ /* 0x040fe20003f24070 */
[----:B------:R-:W-:Y:S01]  /*c580*/  @!P6 IMAD.IADD R6, R6, 0x1, -R7 ;  /* 0x000000010606e824 */ /* 0x000fe200078e0a07 */
[----:B------:R-:W-:Y:S01]  /*c590*/  ISETP.GT.U32.AND P6, PT, R7, R9, PT ;  /* 0x000000090700720c */ /* 0x000fe20003fc4070 */
[----:B------:R-:W-:-:S02]  /*c5a0*/  IMAD.MOV.U32 R10, RZ, RZ, R13 ;  /* 0x000000ffff0a7224 */ /* 0x000fc400078e000d */
[----:B------:R-:W-:Y:S01]  /*c5b0*/  @!P2 IMAD.MOV R16, RZ, RZ, -R16 ;  /* 0x000000ffff10a224 */ /* 0x000fe200078e0a10 */
[----:B------:R-:W-:Y:S01]  /*c5c0*/  ISETP.GE.AND P2, PT, R4, RZ, PT ;  /* 0x000000ff0400720c */ /* 0x000fe20003f46270 */
[----:B------:R-:W-:-:S03]  /*c5d0*/  IMAD.HI.U32 R13, R8, R14, RZ ;  /* 0x0000000e080d7227 */ /* 0x000fc600078e00ff */
[----:B------:R-:W-:Y:S01]  /*c5e0*/  STL [R1+0x32c], R16 ;  /* 0x00032c1001007387 */ /* 0x000fe20000100800 */
[----:B------:R-:W-:-:S03]  /*c5f0*/  IMAD.HI.U32 R4, R8, R10, RZ ;  /* 0x0000000a08047227 */ /* 0x000fc600078e00ff */
[----:B------:R0:W-:Y:S01]  /*c600*/  STL [R1+0x2c], R15 ;  /* 0x00002c0f01007387 */ /* 0x0001e20000100800 */
[----:B------:R-:W-:Y:S02]  /*c610*/  IMAD.MOV R13, RZ, RZ, -R13 ;  /* 0x000000ffff0d7224 */ /* 0x000fe400078e0a0d */
[----:B------:R-:W-:Y:S02]  /*c620*/  IMAD.MOV R4, RZ, RZ, -R4 ;  /* 0x000000ffff047224 */ /* 0x000fe400078e0a04 */
[C---:B------:R-:W-:Y:S02]  /*c630*/  IMAD R14, R7.reuse, R13, R14 ;  /* 0x0000000d070e7224 */ /* 0x040fe400078e020e */
[----:B------:R-:W-:Y:S02]  /*c640*/  IMAD R0, R7, R4, R10 ;  /* 0x0000000407007224 */ /* 0x000fe400078e020a */
[----:B------:R-:W-:Y:S01]  /*c650*/  @!P6 IMAD.IADD R9, R9, 0x1, -R7 ;  /* 0x000000010909e824 */ /* 0x000fe200078e0a07 */
[----:B------:R-:W-:Y:S01]  /*c660*/  ISETP.GT.U32.AND P6, PT, R7, R14, PT ;  /* 0x0000000e0700720c */ /* 0x000fe20003fc4070 */
[----:B0-----:R-:W-:-:S02]  /*c670*/  IMAD.MOV.U32 R15, RZ, RZ, R2 ;  /* 0x000000ffff0f7224 */ /* 0x001fc400078e0002 */
[----:B------:R-:W-:Y:S01]  /*c680*/  @!P1 IMAD.IADD R11, R11, 0x1, -R7 ;  /* 0x000000010b0b9824 */ /* 0x000fe200078e0a07 */
[C---:B------:R-:W-:Y:S01]  /*c690*/  ISETP.GT.U32.AND P1, PT, R7.reuse, R0, PT ;  /* 0x000000000700720c */ /* 0x040fe20003f24070 */
[----:B------:R-:W-:Y:S01]  /*c6a0*/  @!P0 IMAD.MOV R15, RZ, RZ, -R15 ;  /* 0x000000ffff0f8224 */ /* 0x000fe200078e0a0f */
[----:B------:R-:W-:Y:S01]  /*c6b0*/  ISETP.GT.U32.AND P0, PT, R7, R6, PT ;  /* 0x000000060700720c */ /* 0x000fe20003f04070 */
[C---:B------:R-:W-:Y:S02]  /*c6c0*/  VIADD R2, R3.reuse, 0xe9 ;  /* 0x000000e903027836 */ /* 0x040fe40000000000 */
[C---:B------:R-:W-:Y:S01]  /*c6d0*/  VIADD R10, R3.reuse, 0xe7 ;  /* 0x000000e7030a7836 */ /* 0x040fe20000000000 */
[----:B------:R0:W-:Y:S01]  /*c6e0*/  STL [R1+0x30], R15 ;  /* 0x0000300f01007387 */ /* 0x0001e20000100800 */
[----:B------:R-:W-:Y:S01]  /*c6f0*/  VIADD R4, R3, 0xe8 ;  /* 0x000000e803047836 */ /* 0x000fe20000000000 */
[----:B------:R-:W-:Y:S01]  /*c700*/  IABS R16, R2 ;  /* 0x0000000200107213 */ /* 0x000fe20000000000 */
[----:B------:R-:W-:-:S02]  /*c710*/  @!P6 IMAD.IADD R14, R14, 0x1, -R7 ;  /* 0x000000010e0ee824 */ /* 0x000fc400078e0a07 */
[----:B------:R-:W-:Y:S01]  /*c720*/  IMAD.MOV.U32 R18, RZ, RZ, R11 ;  /* 0x000000ffff127224 */ /* 0x000fe200078e000b */
[----:B------:R-:W-:Y:S01]  /*c730*/  IABS R13, R4 ;  /* 0x00000004000d7213 */ /* 0x000fe20000000000 */
[--C-:B------:R-:W-:Y:S01]  /*c740*/  @!P1 IMAD.IADD R0, R0, 0x1, -R7.reuse ;  /* 0x0000000100009824 */ /* 0x100fe200078e0a07 */
[----:B------:R-:W-:Y:S01]  /*c750*/  ISETP.GE.AND P1, PT, R10, RZ, PT ;  /* 0x000000ff0a00720c */ /* 0x000fe20003f26270 */
[----:B------:R-:W-:Y:S01]  /*c760*/  @!P0 IMAD.IADD R6, R6, 0x1, -R7 ;  /* 0x0000000106068824 */ /* 0x000fe200078e0a07 */
[----:B0-----:R-:W-:Y:S01]  /*c770*/  IABS R15, R10 ;  /* 0x0000000a000f7213 */ /* 0x001fe20000000000 */
[----:B------:R-:W-:Y:S01]  /*c780*/  IMAD.HI.U32 R17, R8, R13, RZ ;  /* 0x0000000d08117227 */ /* 0x000fe200078e00ff */
[----:B------:R-:W-:Y:S02]  /*c790*/  ISETP.GE.AND P0, PT, R12, RZ, PT ;  /* 0x000000ff0c00720c */ /* 0x000fe40003f06270 */
[----:B------:R-:W-:Y:S01]  /*c7a0*/  ISETP.GT.U32.AND P6, PT, R7, R14, PT ;  /* 0x0000000e0700720c */ /* 0x000fe20003fc4070 */
[----:B------:R-:W-:-:S02]  /*c7b0*/  IMAD.MOV.U32 R12, RZ, RZ, R16 ;  /* 0x000000ffff0c7224 */ /* 0x000fc400078e0010 */
[----:B------:R-:W-:-:S04]  /*c7c0*/  IMAD.HI.U32 R16, R8, R15, RZ ;  /* 0x0000000f08107227 */ /* 0x000fc800078e00ff */
[----:B------:R-:W-:-:S04]  /*c7d0*/  IMAD.HI.U32 R10, R8, R12, RZ ;  /* 0x0000000c080a7227 */ /* 0x000fc800078e00ff */
[----:B------:R-:W-:Y:S02]  /*c7e0*/  IMAD.MOV R16, RZ, RZ, -R16 ;  /* 0x000000ffff107224 */ /* 0x000fe400078e0a10 */
[----:B------:R-:W-:Y:S02]  /*c7f0*/  IMAD.MOV R17, RZ, RZ, -R17 ;  /* 0x000000ffff117224 */ /* 0x000fe400078e0a11 */
[C---:B------:R-:W-:Y:S02]  /*c800*/  IMAD R15, R7.reuse, R16, R15 ;  /* 0x00000010070f7224 */ /* 0x040fe400078e020f */
[----:B------:R-:W-:Y:S02]  /*c810*/  IMAD.MOV R10, RZ, RZ, -R10 ;  /* 0x000000ffff0a7224 */ /* 0x000fe400078e0a0a */
[C---:B------:R-:W-:Y:S02]  /*c820*/  IMAD R13, R7.reuse, R17, R13 ;  /* 0x00000011070d7224 */ /* 0x040fe400078e020d */
[----:B------:R-:W-:Y:S01]  /*c830*/  @!P2 IMAD.MOV R9, RZ, RZ, -R9 ;  /* 0x000000ffff09a224 */ /* 0x000fe200078e0a09 */
[C---:B------:R-:W-:Y:S01]  /*c840*/  ISETP.GT.U32.AND P2, PT, R7.reuse, R15, PT ;  /* 0x0000000f0700720c */ /* 0x040fe20003f44070 */
[----:B------:R-:W-:-:S02]  /*c850*/  IMAD R12, R7, R10, R12 ;  /* 0x0000000a070c7224 */ /* 0x000fc400078e020c */
[----:B------:R-:W-:Y:S01]  /*c860*/  @!P5 IMAD.MOV R6, RZ, RZ, -R6 ;  /* 0x000000ffff06d224 */ /* 0x000fe200078e0a06 */
[C---:B------:R-:W-:Y:S01]  /*c870*/  ISETP.GT.U32.AND P5, PT, R7.reuse, R13, PT ;  /* 0x0000000d0700720c */ /* 0x040fe20003fa4070 */
[----:B------:R-:W-:Y:S01]  /*c880*/  @!P3 IMAD.MOV R18, RZ, RZ, -R18 ;  /* 0x000000ffff12b224 */ /* 0x000fe200078e0a12 */
[C---:B------:R-:W-:Y:S01]  /*c890*/  ISETP.GT.U32.AND P3, PT, R7.reuse, R0, PT ;  /* 0x000000000700720c */ /* 0x040fe20003f64070 */
[--C-:B------:R-:W-:Y:S01]  /*c8a0*/  @!P6 IMAD.IADD R14, R14, 0x1, -R7.reuse ;  /* 0x000000010e0ee824 */ /* 0x100fe200078e0a07 */
[----:B------:R-:W-:Y:S01]  /*c8b0*/  ISETP.GT.U32.AND P6, PT, R7, R12, PT ;  /* 0x0000000c0700720c */ /* 0x000fe20003fc4070 */
[C---:B------:R-:W-:Y:S01]  /*c8c0*/  VIADD R11, R3.reuse, 0xeb ;  /* 0x000000eb030b7836 */ /* 0x040fe20000000000 */
[----:B------:R-:W-:Y:S01]  /*c8d0*/  STL [R1+0x33c], R18 ;  /* 0x00033c1201007387 */ /* 0x000fe20000100800 */
[----:B------:R-:W-:Y:S02]  /*c8e0*/  VIADD R16, R3, 0xea ;  /* 0x000000ea03107836 */ /* 0x000fe40000000000 */
[----:B------:R-:W-:Y:S01]  /*c8f0*/  @!P2 IMAD.IADD R15, R15, 0x1, -R7 ;  /* 0x000000010f0fa824 */ /* 0x000fe200078e0a07 */
[----:B------:R0:W-:Y:S01]  /*c900*/  STL [R1+0x328], R9 ;  /* 0x0003280901007387 */ /* 0x0001e20000100800 */
[----:B------:R-:W-:Y:S01]  /*c910*/  ISETP.GE.AND P2, PT, R2, RZ, PT ;  /* 0x000000ff0200720c */ /* 0x000fe20003f46270 */
[----:B------:R-:W-:-:S02]  /*c920*/  @!P0 IMAD.MOV R14, RZ, RZ, -R14 ;  /* 0x000000ffff0e8224 */ /* 0x000fc400078e0a0e */
[--C-:B------:R-:W-:Y:S01]  /*c930*/  @!P5 IMAD.IADD R13, R13, 0x1, -R7.reuse ;  /* 0x000000010d0dd824 */ /* 0x100fe200078e0a07 */
[----:B------:R1:W-:Y:S01]  /*c940*/  STL [R1+0x394], R6 ;  /* 0x0003940601007387 */ /* 0x0003e20000100800 */
[C---:B------:R-:W-:Y:S01]  /*c950*/  ISETP.GT.U32.AND P5, PT, R7.reuse, R15, PT ;  /* 0x0000000f0700720c */ /* 0x040fe20003fa4070 */
[--C-:B------:R-:W-:Y:S02]  /*c960*/  @!P6 IMAD.IADD R12, R12, 0x1, -R7.reuse ;  /* 0x000000010c0ce824 */ /* 0x100fe400078e0a07 */
[----:B------:R-:W-:Y:S01]  /*c970*/  ISETP.GT.U32.AND P6, PT, R7, R13, PT ;  /* 0x0000000d0700720c */ /* 0x000fe20003fc4070 */
[----:B------:R-:W-:Y:S01]  /*c980*/  @!P3 IMAD.IADD R0, R0, 0x1, -R7 ;  /* 0x000000010000b824 */ /* 0x000fe200078e0a07 */
[----:B0-----:R-:W-:Y:S01]  /*c990*/  IABS R9, R11 ;  /* 0x0000000b00097213 */ /* 0x001fe20000000000 */
[----:B------:R-:W-:Y:S01]  /*c9a0*/  VIADD R73, R3, 0x1e8 ;  /* 0x000001e803497836 */ /* 0x000fe20000000000 */
[----:B------:R-:W-:Y:S01]  /*c9b0*/  ISETP.GE.AND P3, PT, R4, RZ, PT ;  /* 0x000000ff0400720c */ /* 0x000fe20003f66270 */
[----:B------:R-:W-:Y:S01]  /*c9c0*/  IMAD.MOV.U32 R17, RZ, RZ, R0 ;  /* 0x000000ffff117224 */ /* 0x000fe200078e0000 */
[----:B-1----:R-:W-:Y:S01]  /*c9d0*/  IABS R6, R16 ;  /* 0x0000001000067213 */ /* 0x002fe20000000000 */
[----:B------:R-:W-:-:S02]  /*c9e0*/  IMAD.MOV.U32 R2, RZ, RZ, R9 ;  /* 0x000000ffff027224 */ /* 0x000fc400078e0009 */
[----:B------:R-:W-:Y:S02]  /*c9f0*/  VIADD R4, R3, 0xec ;  /* 0x000000ec03047836 */ /* 0x000fe40000000000 */
[----:B------:R-:W-:-:S03]  /*ca00*/  IMAD.HI.U32 R9, R8, R2, RZ ;  /* 0x0000000208097227 */ /* 0x000fc600078e00ff */
[----:B------:R-:W-:Y:S01]  /*ca10*/  IABS R18, R4 ;  /* 0x0000000400127213 */ /* 0x000fe20000000000 */
[----:B------:R-:W-:Y:S02]  /*ca20*/  IMAD.MOV R9, RZ, RZ, -R9 ;  /* 0x000000ffff097224 */ /* 0x000fe400078e0a09 */
[----:B------:R-:W-:-:S04]  /*ca30*/  IMAD.HI.U32 R10, R8, R6, RZ ;  /* 0x00000006080a7227 */ /* 0x000fc800078e00ff */
[----:B------:R-:W-:Y:S02]  /*ca40*/  IMAD R2, R7, R9, R2 ;  /* 0x0000000907027224 */ /* 0x000fe400078e0202 */
[----:B------:R-:W-:Y:S02]  /*ca50*/  IMAD.MOV R10, RZ, RZ, -R10 ;  /* 0x000000ffff0a7224 */ /* 0x000fe400078e0a0a */
[--C-:B------:R-:W-:Y:S01]  /*ca60*/  @!P6 IMAD.IADD R13, R13, 0x1, -R7.reuse ;  /* 0x000000010d0de824 */ /* 0x100fe200078e0a07 */
[C---:B------:R-:W-:Y:S01]  /*ca70*/  ISETP.GT.U32.AND P6, PT, R7.reuse, R2, PT ;  /* 0x000000020700720c */ /* 0x040fe20003fc4070 */
[----:B------:R-:W-:Y:S02]  /*ca80*/  IMAD R0, R7, R10, R6 ;  /* 0x0000000a07007224 */ /* 0x000fe400078e0206 */
[----:B------:R-:W-:Y:S02]  /*ca90*/  @!P5 IMAD.IADD R15, R15, 0x1, -R7 ;  /* 0x000000010f0fd824 */ /* 0x000fe400078e0a07 */
[----:B------:R-:W-:Y:S01]  /*caa0*/  @!P4 IMAD.MOV R17, RZ, RZ, -R17 ;  /* 0x000000ffff11c224 */ /* 0x000fe200078e0a11 */
[----:B------:R-:W-:Y:S01]  /*cab0*/  ISETP.GT.U32.AND P5, PT, R7, R0, PT ;  /* 0x000000000700720c */ /* 0x000fe20003fa4070 */
[----:B------:R-:W-:Y:S01]  /*cac0*/  VIADD R6, R3, 0xed ;  /* 0x000000ed03067836 */ /* 0x000fe20000000000 */
[----:B------:R-:W-:Y:S01]  /*cad0*/  ISETP.GT.U32.AND P4, PT, R7, R12, PT ;  /* 0x0000000c0700720c */ /* 0x000fe20003f84070 */
[----:B------:R-:W-:Y:S01]  /*cae0*/  IMAD.HI.U32 R19, R8, R18, RZ ;  /* 0x0000001208137227 */ /* 0x000fe200078e00ff */
[----:B------:R0:W-:Y:S02]  /*caf0*/  STL [R1+0x34c], R17 ;  /* 0x00034c1101007387 */ /* 0x0001e40000100800 */
[----:B------:R-:W-:Y:S01]  /*cb00*/  IABS R10, R6 ;  /* 0x00000006000a7213 */ /* 0x000fe20000000000 */
[----:B------:R-:W-:Y:S01]  /*cb10*/  @!P6 IMAD.IADD R2, R2, 0x1, -R7 ;  /* 0x000000010202e824 */ /* 0x000fe200078e0a07 */
[----:B------:R1:W-:Y:S01]  /*cb20*/  STL [R1+0x334], R14 ;  /* 0x0003340e01007387 */ /* 0x0003e20000100800 */
[----:B------:R-:W-:-:S02]  /*cb30*/  IMAD.MOV R19, RZ, RZ, -R19 ;  /* 0x000000ffff137224 */ /* 0x000fc400078e0a13 */
[----:B------:R-:W-:Y:S01]  /*cb40*/  VIADD R9, R3, 0xee ;  /* 0x000000ee03097836 */ /* 0x000fe20000000000 */
[----:B------:R-:W-:Y:S01]  /*cb50*/  ISETP.GT.U32.AND P6, PT, R7, R2, PT ;  /* 0x000000020700720c */ /* 0x000fe20003fc4070 */
[----:B------:R-:W-:Y:S01]  /*cb60*/  @!P5 IMAD.IADD R0, R0, 0x1, -R7 ;  /* 0x000000010000d824 */ /* 0x000fe200078e0a07 */
[----:B------:R-:W-:Y:S01]  /*cb70*/  ISETP.GE.AND P5, PT, R11, RZ, PT ;  /* 0x000000ff0b00720c */ /* 0x000fe20003fa6270 */
[----:B0-----:R-:W-:-:S03]  /*cb80*/  IMAD.HI.U32 R17, R8, R10, RZ ;  /* 0x0000000a08117227 */ /* 0x001fc600078e00ff */
[C---:B------:R-:W-:Y:S01]  /*cb90*/  ISETP.GT.U32.AND P0, PT, R7.reuse, R0, PT ;  /* 0x000000000700720c */ /* 0x040fe20003f04070 */
[----:B------:R-:W-:Y:S01]  /*cba0*/  @!P4 IMAD.IADD R12, R12, 0x1, -R7 ;  /* 0x000000010c0cc824 */ /* 0x000fe200078e0a07 */
[----:B------:R-:W-:Y:S01]  /*cbb0*/  ISETP.GE.AND P4, PT, R16, RZ, PT ;  /* 0x000000ff1000720c */ /* 0x000fe20003f86270 */
[C---:B------:R-:W-:Y:S01]  /*cbc0*/  IMAD R11, R7.reuse, R19, R18 ;  /* 0x00000013070b7224 */ /* 0x040fe200078e0212 */
[----:B------:R-:W-:Y:S01]  /*cbd0*/  IABS R16, R9 ;  /* 0x0000000900107213 */ /* 0x000fe20000000000 */
[----:B-1----:R-:W-:Y:S02]  /*cbe0*/  IMAD.MOV.U32 R14, RZ, RZ, R15 ;  /* 0x000000ffff0e7224 */ /* 0x002fe400078e000f */
[----:B------:R-:W-:Y:S02]  /*cbf0*/  IMAD.MOV R17, RZ, RZ, -R17 ;  /* 0x000000ffff117224 */ /* 0x000fe400078e0a11 */
[----:B------:R-:W-:Y:S01]  /*cc00*/  @!P1 IMAD.MOV R14, RZ, RZ, -R14 ;  /* 0x000000ffff0e9224 */ /* 0x000fe200078e0a0e */
[C---:B------:R-:W-:Y:S01]  /*cc10*/  ISETP.GT.U32.AND P1, PT, R7.reuse, R11, PT ;  /* 0x0000000b0700720c */ /* 0x040fe20003f24070 */
[----:B------:R-:W-:Y:S01]  /*cc20*/  @!P3 IMAD.MOV R13, RZ, RZ, -R13 ;  /* 0x000000ffff0db224 */ /* 0x000fe200078e0a0d */
[----:B------:R-:W-:Y:S01]  /*cc30*/  ISETP.GE.AND P3, PT, R4, RZ, PT ;  /* 0x000000ff0400720c */ /* 0x000fe20003f66270 */
[----:B------:R-:W-:Y:S01]  /*cc40*/  IMAD R10, R7, R17, R10 ;  /* 0x00000011070a7224 */ /* 0x000fe200078e020a */
[----:B------:R-:W-:Y:S01]  /*cc50*/  STL [R1+0x358], R14 ;  /* 0x0003580e01007387 */ /* 0x000fe20000100800 */
[----:B------:R-:W-:-:S03]  /*cc60*/  IMAD.HI.U32 R4, R8, R16, RZ ;  /* 0x0000001008047227 */ /* 0x000fc600078e00ff */
[----:B------:R0:W-:Y:S01]  /*cc70*/  STL [R1+0x34], R13 ;  /* 0x0000340d01007387 */ /* 0x0001e20000100800 */
[--C-:B------:R-:W-:Y:S01]  /*cc80*/  @!P6 IMAD.IADD R2, R2, 0x1, -R7.reuse ;  /* 0x000000010202e824 */ /* 0x100fe200078e0a07 */
[C---:B------:R-:W-:Y:S01]  /*cc90*/  ISETP.GT.U32.AND P6, PT, R7.reuse, R10, PT ;  /* 0x0000000a0700720c */ /* 0x040fe20003fc4070 */
[----:B------:R-:W-:Y:S02]  /*cca0*/  IMAD.MOV R4, RZ, RZ, -R4 ;  /* 0x000000ffff047224 */ /* 0x000fe400078e0a04 */
[----:B------:R-:W-:Y:S01]  /*ccb0*/  @!P2 IMAD.MOV R12, RZ, RZ, -R12 ;  /* 0x000000ffff0ca224 */ /* 0x000fe200078e0a0c */
[----:B------:R-:W-:Y:S01]  /*ccc0*/  ISETP.GE.AND P2, PT, R6, RZ, PT ;  /* 0x000000ff0600720c */ /* 0x000fe20003f46270 */
[----:B------:R-:W-:Y:S02]  /*ccd0*/  IMAD R16, R7, R4, R16 ;  /* 0x0000000407107224 */ /* 0x000fe400078e0210 */
[----:B------:R-:W-:Y:S01]  /*cce0*/  @!P1 IMAD.IADD R11, R11, 0x1, -R7 ;  /* 0x000000010b0b9824 */ /* 0x000fe200078e0a07 */
[----:B------:R1:W-:Y:S01]  /*ccf0*/  STL [R1+0x38], R12 ;  /* 0x0000380c01007387 */ /* 0x0003e20000100800 */
[----:B0-----:R-:W-:-:S02]  /*cd00*/  IMAD.MOV.U32 R13, RZ, RZ, R2 ;  /* 0x000000ffff0d7224 */ /* 0x001fc400078e0002 */
[----:B------:R-:W-:Y:S01]  /*cd10*/  VIADD R6, R3, 0xef ;  /* 0x000000ef03067836 */ /* 0x000fe20000000000 */
[C---:B------:R-:W-:Y:S01]  /*cd20*/  ISETP.GT.U32.AND P1, PT, R7.reuse, R11, PT ;  /* 0x0000000b0700720c */ /* 0x040fe20003f24070 */
[----:B------:R-:W-:Y:S01]  /*cd30*/  @!P5 IMAD.MOV R13, RZ, RZ, -R13 ;  /* 0x000000ffff0dd224 */ /* 0x000fe200078e0a0d */
[----:B------:R-:W-:Y:S01]  /*cd40*/  ISETP.GT.U32.AND P5, PT, R7, R16, PT ;  /* 0x000000100700720c */ /* 0x000fe20003fa4070 */
[--C-:B------:R-:W-:Y:S02]  /*cd50*/  @!P6 IMAD.IADD R10, R10, 0x1, -R7.reuse ;  /* 0x000000010a0ae824 */ /* 0x100fe400078e0a07 */
[----:B------:R-:W-:Y:S01]  /*cd60*/  @!P0 IMAD.IADD R0, R0, 0x1, -R7 ;  /* 0x0000000100008824 */ /* 0x000fe200078e0a07 */
[----:B-1----:R-:W-:Y:S01]  /*cd70*/  IABS R12, R6 ;  /* 0x00000006000c7213 */ /* 0x002fe20000000000 */
[----:B------:R-:W-:Y:S01]  /*cd80*/  VIADD R15, R3, 0xf3 ;  /* 0x000000f3030f7836 */ /* 0x000fe20000000000 */
[----:B------:R-:W-:Y:S01]  /*cd90*/  ISETP.GT.U32.AND P6, PT, R7, R10, PT ;  /* 0x0000000a0700720c */ /* 0x000fe20003fc4070 */
[----:B------:R-:W-:Y:S01]  /*cda0*/  IMAD.MOV.U32 R14, RZ, RZ, R0 ;  /* 0x000000ffff0e7224 */ /* 0x000fe200078e0000 */
[----:B------:R-:W-:Y:S01]  /*cdb0*/  ISETP.GE.AND P0, PT, R9, RZ, PT ;  /* 0x000000ff0900720c */ /* 0x000fe20003f06270 */
[----:B------:R-:W-:-:S04]  /*cdc0*/  IMAD.HI.U32 R4, R8, R12, RZ ;  /* 0x0000000c08047227 */ /* 0x000fc800078e00ff */
[----:B------:R-:W-:Y:S02]  /*cdd0*/  VIADD R0, R3, 0xf0 ;  /* 0x000000f003007836 */ /* 0x000fe40000000000 */
[----:B------:R-:W-:Y:S02]  /*cde0*/  IMAD.MOV R4, RZ, RZ, -R4 ;  /* 0x000000ffff047224 */ /* 0x000fe400078e0a04 */
[--C-:B------:R-:W-:Y:S01]  /*cdf0*/  @!P5 IMAD.IADD R16, R16, 0x1, -R7.reuse ;  /* 0x000000011010d824 */ /* 0x100fe200078e0a07 */
[----:B------:R-:W-:Y:S01]  /*ce00*/  IABS R2, R0 ;  /* 0x0000000000027213 */ /* 0x000fe20000000000 */
[----:B------:R-:W-:Y:S01]  /*ce10*/  @!P4 IMAD.MOV R14, RZ, RZ, -R14 ;  /* 0x000000ffff0ec224 */ /* 0x000fe200078e0a0e */
[----:B------:R-:W-:Y:S01]  /*ce20*/  ISETP.GE.AND P4, PT, R6, RZ, PT ;  /* 0x000000ff0600720c */ /* 0x000fe20003f86270 */
[--C-:B------:R-:W-:Y:S01]  /*ce30*/  @!P1 IMAD.IADD R11, R11, 0x1, -R7.reuse ;  /* 0x000000010b0b9824 */ /* 0x100fe200078e0a07 */
[----:B------:R-:W-:Y:S01]  /*ce40*/  ISETP.GT.U32.AND P5, PT, R7, R16, PT ;  /* 0x000000100700720c */ /* 0x000fe20003fa4070 */
[----:B------:R-:W-:Y:S01]  /*ce50*/  VIADD R9, R3, 0xf1 ;  /* 0x000000f103097836 */ /* 0x000fe20000000000 */
[----:B------:R0:W-:Y:S01]  /*ce60*/  STL [R1+0x344], R14 ;  /* 0x0003440e01007387 */ /* 0x0001e20000100800 */
[----:B------:R-:W-:Y:S01]  /*ce70*/  IMAD R12, R7, R4, R12 ;  /* 0x00000004070c7224 */ /* 0x000fe200078e020c */
[----:B------:R-:W-:Y:S01]  /*ce80*/  ISETP.GE.AND P1, PT, R0, RZ, PT ;  /* 0x000000ff0000720c */ /* 0x000fe20003f26270 */
[----:B------:R-:W-:Y:S01]  /*ce90*/  @!P6 IMAD.IADD R10, R10, 0x1, -R7 ;  /* 0x000000010a0ae824 */ /* 0x000fe200078e0a07 */
[----:B------:R1:W-:Y:S01]  /*cea0*/  STL [R1+0x368], R13 ;  /* 0x0003680d01007387 */ /* 0x0003e20000100800 */
[----:B------:R-:W-:Y:S01]  /*ceb0*/  IABS R6, R9 ;  /* 0x0000000900067213 */ /* 0x000fe20000000000 */
[----:B------:R-:W-:Y:S01]  /*cec0*/  VIADD R0, R3, 0xf2 ;  /* 0x000000f203007836 */ /* 0x000fe20000000000 */
[----:B------:R-:W-:Y:S01]  /*ced0*/  ISETP.GT.U32.AND P6, PT, R7, R12, PT ;  /* 0x0000000c0700720c */ /* 0x000fe20003fc4070 */
[----:B------:R-:W-:-:S02]  /*cee0*/  IMAD R5, R5, UR7, RZ ;  /* 0x0000000705057c24 */ /* 0x000fc4000f8e02ff */
[----:B0-----:R-:W-:Y:S01]  /*cef0*/  IMAD.MOV.U32 R14, RZ, RZ, R11 ;  /* 0x000000ffff0e7224 */ /* 0x001fe200078e000b */
[----:B------:R-:W-:Y:S01]  /*cf00*/  IABS R4, R0 ;  /* 0x0000000000047213 */ /* 0x000fe20000000000 */
[----:B------:R-:W-:-:S04]  /*cf10*/  IMAD.HI.U32 R11, R8, R6, RZ ;  /* 0x00000006080b7227 */ /* 0x000fc800078e00ff */
[----:B-1----:R-:W-:-:S04]  /*cf20*/  IMAD.HI.U32 R13, R8, R2, RZ ;  /* 0x00000002080d7227 */ /* 0x002fc800078e00ff */
[----:B------:R-:W-:Y:S01]  /*cf30*/  @!P3 IMAD.MOV R14, RZ, RZ, -R14 ;  /* 0x000000ffff0eb224 */ /* 0x000fe200078e0a0e */
[----:B------:R-:W-:Y:S01]  /*cf40*/  ISETP.GE.AND P3, PT, R9, RZ, PT ;  /* 0x000000ff0900720c */ /* 0x000fe20003f66270 */
[----:B------:R-:W-:Y:S02]  /*cf50*/  IMAD.MOV R13, RZ, RZ, -R13 ;  /* 0x000000ffff0d7224 */ /* 0x000fe400078e0a0d */
[----:B------:R-:W-:Y:S01]  /*cf60*/  IMAD.MOV R11, RZ, RZ, -R11 ;  /* 0x000000ffff0b7224 */ /* 0x000fe200078e0a0b */
[----:B------:R0:W-:Y:S01]  /*cf70*/  STL [R1+0x354], R14 ;  /* 0x0003540e01007387 */ /* 0x0001e20000100800 */
[--C-:B------:R-:W-:Y:S02]  /*cf80*/  @!P5 IMAD.IADD R16, R16, 0x1, -R7.reuse ;  /* 0x000000011010d824 */ /* 0x100fe400078e0a07 */
[----:B------:R-:W-:Y:S02]  /*cf90*/  IMAD R6, R7, R11, R6 ;  /* 0x0000000b07067224 */ /* 0x000fe400078e0206 */
[----:B------:R-:W-:-:S02]  /*cfa0*/  @!P6 IMAD.IADD R12, R12, 0x1, -R7 ;  /* 0x000000010c0ce824 */ /* 0x000fc400078e0a07 */
[----:B------:R-:W-:Y:S02]  /*cfb0*/  VIADD R11, R3, 0xf4 ;  /* 0x000000f4030b7836 */ /* 0x000fe40000000000 */
[----:B------:R-:W-:Y:S01]  /*cfc0*/  IMAD.U32 R26, RZ, RZ, UR8 ;  /* 0x00000008ff1a7e24 */ /* 0x000fe2000f8e00ff */
[C---:B------:R-:W-:Y:S01]  /*cfd0*/  ISETP.GT.U32.AND P6, PT, R7.reuse, R12, PT ;  /* 0x0000000c0700720c */ /* 0x040fe20003fc4070 */
[----:B0-----:R-:W-:Y:S01]  /*cfe0*/  IMAD.MOV.U32 R14, RZ, RZ, R10 ;  /* 0x000000ffff0e7224 */ /* 0x001fe200078e000a */
[----:B------:R-:W-:Y:S01]  /*cff0*/  IABS R9, R11 ;  /* 0x0000000b00097213 */ /* 0x000fe20000000000 */
[C---:B------:R-:W-:Y:S01]  /*d000*/  IMAD R10, R7.reuse, R13, R2 ;  /* 0x0000000d070a7224 */ /* 0x040fe200078e0202 */
[----:B------:R-:W-:Y:S01]  /*d010*/  IABS R13, R15 ;  /* 0x0000000f000d7213 */ /* 0x000fe20000000000 */
[----:B------:R-:W-:Y:S02]  /*d020*/  IMAD.MOV.U32 R2, RZ, RZ, R16 ;  /* 0x000000ffff027224 */ /* 0x000fe400078e0010 */
[----:B------:R-:W-:Y:S01]  /*d030*/  @!P2 IMAD.MOV R14, RZ, RZ, -R14 ;  /* 0x000000ffff0ea224 */ /* 0x000fe200078e0a0e */
[C---:B------:R-:W-:Y:S01]  /*d040*/  ISETP.GT.U32.AND P5, PT, R7.reuse, R10, PT ;  /* 0x0000000a0700720c */ /* 0x040fe20003fa4070 */
[----:B------:R-:W-:Y:S01]  /*d050*/  @!P0 IMAD.MOV R2, RZ, RZ, -R2 ;  /* 0x000000ffff028224 */ /* 0x000fe200078e0a02 */
[----:B------:R-:W-:Y:S01]  /*d060*/  ISETP.GE.AND P2, PT, R0, RZ, PT ;  /* 0x000000ff0000720c */ /* 0x000fe20003f46270 */
[----:B------:R-:W-:Y:S01]  /*d070*/  IMAD.HI.U32 R0, R8, R4, RZ ;  /* 0x0000000408007227 */ /* 0x000fe200078e00ff */
[----:B------:R-:W-:Y:S01]  /*d080*/  ISETP.GT.U32.AND P0, PT, R7, R6, PT ;  /* 0x000000060700720c */ /* 0x000fe20003f04070 */
[----:B------:R0:W-:Y:S02]  /*d090*/  STL [R1+0x378], R14 ;  /* 0x0003780e01007387 */ /* 0x0001e40000100800 */
[----:B------:R-:W-:-:S02]  /*d0a0*/  IMAD.MOV R0, RZ, RZ, -R0 ;  /* 0x000000ffff007224 */ /* 0x000fc400078e0a00 */
[--C-:B------:R-:W-:Y:S01]  /*d0b0*/  @!P6 IMAD.IADD R12, R12, 0x1, -R7.reuse ;  /* 0x000000010c0ce824 */ /* 0x100fe200078e0a07 */
[----:B------:R1:W-:Y:S01]  /*d0c0*/  STL [R1+0x360], R2 ;  /* 0x0003600201007387 */ /* 0x0003e20000100800 */
[C---:B------:R-:W-:Y:S02]  /*d0d0*/  IMAD R4, R7.reuse, R0, R4 ;  /* 0x0000000007047224 */ /* 0x040fe400078e0204 */
[--C-:B------:R-:W-:Y:S02]  /*d0e0*/  @!P5 IMAD.IADD R10, R10, 0x1, -R7.reuse ;  /* 0x000000010a0ad824 */ /* 0x100fe400078e0a07 */
[----:B0-----:R-:W-:Y:S01]  /*d0f0*/  IMAD.HI.U32 R14, R8, R13, RZ ;  /* 0x0000000d080e7227 */ /* 0x001fe200078e00ff */
[C---:B------:R-:W-:Y:S02]  /*d100*/  ISETP.GT.U32.AND P6, PT, R7.reuse, R4, PT ;  /* 0x000000040700720c */ /* 0x040fe40003fc4070 */
[----:B------:R-:W-:Y:S01]  /*d110*/  ISETP.GT.U32.AND P5, PT, R7, R10, PT ;  /* 0x0000000a0700720c */ /* 0x000fe20003fa4070 */
[----:B------:R-:W-:-:S02]  /*d120*/  @!P0 IMAD.IADD R6, R6, 0x1, -R7 ;  /* 0x0000000106068824 */ /* 0x000fc400078e0a07 */
[----:B-1----:R-:W-:Y:S02]  /*d130*/  VIADD R2, R3, 0xf5 ;  /* 0x000000f503027836 */ /* 0x002fe40000000000 */
[----:B------:R-:W-:Y:S01]  /*d140*/  IMAD.MOV.U32 R16, RZ, RZ, R12 ;  /* 0x000000ffff107224 */ /* 0x000fe200078e000c */
[----:B------:R-:W-:Y:S01]  /*d150*/  ISETP.GT.U32.AND P0, PT, R7, R6, PT ;  /* 0x000000060700720c */ /* 0x000fe20003f04070 */
[----:B------:R-:W-:Y:S01]  /*d160*/  IMAD.HI.U32 R12, R8, R9, RZ ;  /* 0x00000009080c7227 */ /* 0x000fe200078e00ff */
[----:B------:R-:W-:-:S03]  /*d170*/  IABS R0, R2 ;  /* 0x0000000200007213 */ /* 0x000fc60000000000 */
[----:B------:R-:W-:Y:S02]  /*d180*/  IMAD.MOV R14, RZ, RZ, -R14 ;  /* 0x000000ffff0e7224 */ /* 0x000fe400078e0a0e */
[----:B------:R-:W-:Y:S02]  /*d190*/  IMAD.MOV R12, RZ, RZ, -R12 ;  /* 0x000000ffff0c7224 */ /* 0x000fe400078e0a0c */
[--C-:B------:R-:W-:Y:S01]  /*d1a0*/  @!P5 IMAD.IADD R10, R10, 0x1, -R7.reuse ;  /* 0x000000010a0ad824 */ /* 0x100fe200078e0a07 */
[----:B------:R-:W-:Y:S01]  /*d1b0*/  ISETP.GE.AND P5, PT, R11, RZ, PT ;  /* 0x000000ff0b00720c */ /* 0x000fe20003fa6270 */
[----:B------:R-:W-:Y:S02]  /*d1c0*/  @!P6 IMAD.IADD R4, R4, 0x1, -R7 ;  /* 0x000000010404e824 */ /* 0x000fe400078e0a07 */
[----:B------:R-:W-:Y:S02]  /*d1d0*/  IMAD R13, R7, R14, R13 ;  /* 0x0000000e070d7224 */ /* 0x000fe400078e020d */
[----:B------:R-:W-:Y:S01]  /*d1e0*/  @!P4 IMAD.MOV R16, RZ, RZ, -R16 ;  /* 0x000000ffff10c224 */ /* 0x000fe200078e0a10 */
[----:B------:R-:W-:Y:S01]  /*d1f0*/  ISETP.GE.AND P4, PT, R15, RZ, PT ;  /* 0x000000ff0f00720c */ /* 0x000fe20003f86270 */
[C---:B------:R-:W-:Y:S01]  /*d200*/  IMAD R9, R7.reuse, R12, R9 ;  /* 0x0000000c07097224 */ /* 0x040fe200078e0209 */
[C---:B------:R-:W-:Y:S01]  /*d210*/  ISETP.GT.U32.AND P6, PT, R7.reuse, R4, PT ;  /* 0x000000040700720c */ /* 0x040fe20003fc4070 */
[----:B------:R-:W-:Y:S01]  /*d220*/  @!P0 IMAD.IADD R6, R6, 0x1, -R7 ;  /* 0x0000000106068824 */ /* 0x000fe200078e0a07 */
[----:B------:R-:W-:Y:S01]  /*d230*/  ISETP.GT.U32.AND P0, PT, R7, R13, PT ;  /* 0x0000000d0700720c */ /* 0x000fe20003f04070 */
[----:B------:R-:W-:Y:S01]  /*d240*/  IMAD.MOV.U32 R17, RZ, RZ, R10 ;  /* 0x000000ffff117224 */ /* 0x000fe200078e000a */
[----:B------:R0:W-:Y:S01]  /*d250*/  STL [R1+0x384], R16 ;  /* 0x0003841001007387 */ /* 0x0001e20000100800 */
[----:B------:R-:W-:-:S04]  /*d260*/  IMAD.HI.U32 R15, R8, R0, RZ ;  /* 0x00000000080f7227 */ /* 0x000fc800078e00ff */
[----:B------:R-:W-:Y:S01]  /*d270*/  @!P1 IMAD.MOV R17, RZ, RZ, -R17 ;  /* 0x000000ffff119224 */ /* 0x000fe200078e0a11 */
[C---:B------:R-:W-:Y:S01]  /*d280*/  ISETP.GT.U32.AND P1, PT, R7.reuse, R9, PT ;  /* 0x000000090700720c */ /* 0x040fe20003f24070 */
[----:B------:R-:W-:Y:S02]  /*d290*/  IMAD.MOV R11, RZ, RZ, -R15 ;  /* 0x000000ffff0b7224 */ /* 0x000fe400078e0a0f */
[--C-:B------:R-:W-:Y:S01]  /*d2a0*/  @!P6 IMAD.IADD R4, R4, 0x1, -R7.reuse ;  /* 0x000000010404e824 */ /* 0x100fe200078e0a07 */
[----:B------:R-:W-:Y:S01]  /*d2b0*/  STL [R1+0x3c], R17 ;  /* 0x00003c1101007387 */ /* 0x000fe20000100800 */
[----:B------:R-:W-:Y:S02]  /*d2c0*/  IMAD R0, R7, R11, R0 ;  /* 0x0000000b07007224 */ /* 0x000fe400078e0200 */
[----:B------:R-:W-:Y:S02]  /*d2d0*/  VIADD R11, R3, 0xf6 ;  /* 0x000000f6030b7836 */ /* 0x000fe40000000000 */
[--C-:B------:R-:W-:Y:S01]  /*d2e0*/  @!P0 IMAD.IADD R13, R13, 0x1, -R7.reuse ;  /* 0x000000010d0d8824 */ /* 0x100fe200078e0a07 */
[----:B------:R-:W-:Y:S01]  /*d2f0*/  ISETP.GT.U32.AND P6, PT, R7, R0, PT ;  /* 0x000000000700720c */ /* 0x000fe20003fc4070 */
[----:B------:R-:W-:Y:S01]  /*d300*/  VIADD R14, R3, 0xf7 ;  /* 0x000000f7030e7836 */ /* 0x000fe20000000000 */
[----:B------:R-:W-:Y:S01]  /*d310*/  IABS R10, R11 ;  /* 0x0000000b000a7213 */ /* 0x000fe20000000000 */
[----:B------:R-:W-:Y:S01]  /*d320*/  @!P1 IMAD.IADD R9, R9, 0x1, -R7 ;  /* 0x0000000109099824 */ /* 0x000fe200078e0a07 */
[----:B------:R-:W-:Y:S01]  /*d330*/  ISETP.GE.AND P0, PT, R11, RZ, PT ;  /* 0x000000ff0b00720c */ /* 0x000fe20003f06270 */
[----:B------:R-:W-:Y:S01]  /*d340*/  IMAD.MOV.U32 R12, RZ, RZ, R4 ;  /* 0x000000ffff0c7224 */ /* 0x000fe200078e0004 */
[----:B------:R-:W-:Y:S01]  /*d350*/  ISETP.GT.U32.AND P1, PT, R7, R13, PT ;  /* 0x0000000d0700720c */ /* 0x000fe20003f24070 */
[----:B------:R-:W-:-:S04]  /*d360*/  IMAD.HI.U32 R11, R8, R10, RZ ;  /* 0x0000000a080b7227 */ /* 0x000fc800078e00ff */
[----:B0-----:R-:W-:Y:S01]  /*d370*/  IMAD.MOV.U32 R16, RZ, RZ, R6 ;  /* 0x000000ffff107224 */ /* 0x001fe200078e0006 */
[----:B------:R-:W-:Y:S01]  /*d380*/  IABS R6, R14 ;  /* 0x0000000e00067213 */ /* 0x000fe20000000000 */
[----:B------:R-:W-:Y:S02]  /*d390*/  IMAD.MOV R4, RZ, RZ, -R11 ;  /* 0x000000ffff047224 */ /* 0x000fe400078e0a0b */
[----:B------:R-:W-:Y:S01]  /*d3a0*/  @!P6 IMAD.IADD R0, R0, 0x1, -R7 ;  /* 0x000000010000e824 */ /* 0x000fe200078e0a07 */
[C---:B------:R-:W-:Y:S01]  /*d3b0*/  ISETP.GT.U32.AND P6, PT, R7.reuse, R9, PT ;  /* 0x000000090700720c */ /* 0x040fe20003fc4070 */
[----:B------:R-:W-:Y:S02]  /*d3c0*/  IMAD R4, R7, R4, R10 ;  /* 0x0000000407047224 */ /* 0x000fe400078e020a */
[----:B------:R-:W-:-:S04]  /*d3d0*/  IMAD.HI.U32 R11, R8, R6, RZ ;  /* 0x00000006080b7227 */ /* 0x000fc800078e00ff */
[----:B------:R-:W-:Y:S01]  /*d3e0*/  @!P1 IMAD.IADD R13, R13, 0x1, -R7 ;  /* 0x000000010d0d9824 */ /* 0x000fe200078e0a07 */
[----:B------:R-:W-:Y:S01]  /*d3f0*/  ISETP.GT.U32.AND P1, PT, R7, R4, PT ;  /* 0x000000040700720c */ /* 0x000fe20003f24070 */
[----:B------:R-:W-:Y:S01]  /*d400*/  @!P3 IMAD.MOV R16, RZ, RZ, -R16 ;  /* 0x000000ffff10b224 */ /* 0x000fe200078e0a10 */
[----:B------:R-:W-:Y:S01]  /*d410*/  ISETP.GE.AND P3, PT, R2, RZ, PT ;  /* 0x000000ff0200720c */ /* 0x000fe20003f66270 */
[----:B------:R-:W-:Y:S02]  /*d420*/  IMAD.MOV R11, RZ, RZ, -R11 ;  /* 0x000000ffff0b7224 */ /* 0x000fe400078e0a0b */
[----:B------:R-:W-:Y:S01]  /*d430*/  VIADD R2, R3, 0xf8 ;  /* 0x000000f803027836 */ /* 0x000fe20000000000 */
[----:B------:R0:W-:Y:S01]  /*d440*/  STL [R1+0x40], R16 ;  /* 0x0000401001007387 */ /* 0x0001e20000100800 */
[----:B------:R-:W-:Y:S02]  /*d450*/  IMAD R6, R7, R11, R6 ;  /* 0x0000000b07067224 */ /* 0x000fe400078e0206 */
[----:B------:R-:W-:-:S02]  /*d460*/  VIADD R10, R3, 0xf9 ;  /* 0x000000f9030a7836 */ /* 0x000fc40000000000 */
[--C-:B------:R-:W-:Y:S01]  /*d470*/  @!P6 IMAD.IADD R9, R9, 0x1, -R7.reuse ;  /* 0x000000010909e824 */ /* 0x100fe200078e0a07 */
[C---:B------:R-:W-:Y:S01]  /*d480*/  ISETP.GT.U32.AND P6, PT, R7.reuse, R6, PT ;  /* 0x000000060700720c */ /* 0x040fe20003fc4070 */
[----:B------:R-:W-:Y:S01]  /*d490*/  @!P1 IMAD.IADD R4, R4, 0x1, -R7 ;  /* 0x0000000104049824 */ /* 0x000fe200078e0a07 */
[----:B------:R-:W-:Y:S01]  /*d4a0*/  IABS R11, R10 ;  /* 0x0000000a000b7213 */ /* 0x000fe20000000000 */
[----:B------:R-:W-:Y:S01]  /*d4b0*/  IMAD.MOV.U32 R19, RZ, RZ, R13 ;  /* 0x000000ffff137224 */ /* 0x000fe200078e000d */
[----:B0-----:R-:W-:Y:S01]  /*d4c0*/  IABS R16, R2 ;  /* 0x0000000200107213 */ /* 0x001fe20000000000 */
[----:B------:R-:W-:Y:S01]  /*d4d0*/  @!P2 IMAD.MOV R12, RZ, RZ, -R12 ;  /* 0x000000ffff0ca224 */ /* 0x000fe200078e0a0c */
[C---:B------:R-:W-:Y:S01]  /*d4e0*/  ISETP.GT.U32.AND P2, PT, R7.reuse, R0, PT ;  /* 0x000000000700720c */ /* 0x040fe20003f44070 */
[----:B------:R-:W-:Y:S01]  /*d4f0*/  @!P4 IMAD.MOV R19, RZ, RZ, -R19 ;  /* 0x000000ffff13c224 */ /* 0x000fe200078e0a13 */
[----:B------:R-:W-:Y:S01]  /*d500*/  ISETP.GT.U32.AND P4, PT, R7, R4, PT ;  /* 0x000000040700720c */ /* 0x000fe20003f84070 */
[----:B------:R-:W-:Y:S01]  /*d510*/  IMAD.HI.U32 R17, R8, R16, RZ ;  /* 0x0000001008117227 */ /* 0x000fe200078e00ff */
[----:B------:R-:W-:Y:S01]  /*d520*/  ISETP.GE.AND P1, PT, R2, RZ, PT ;  /* 0x000000ff0200720c */ /* 0x000fe20003f26270 */
[----:B------:R0:W-:Y:S02]  /*d530*/  STL [R1+0x370], R12 ;  /* 0x0003700c01007387 */ /* 0x0001e40000100800 */
[----:B------:R-:W-:-:S02]  /*d540*/  IMAD.MOV R17, RZ, RZ, -R17 ;  /* 0x000000ffff117224 */ /* 0x000fc400078e0a11 */
[----:B------:R-:W-:Y:S01]  /*d550*/  IMAD.HI.U32 R15, R8, R11, RZ ;  /* 0x0000000b080f7227 */ /* 0x000fe200078e00ff */
[----:B------:R-:W-:Y:S03]  /*d560*/  STL [R1+0x380], R19 ;  /* 0x0003801301007387 */ /* 0x000fe60000100800 */
[----:B------:R-:W-:Y:S02]  /*d570*/  IMAD R2, R7, R17, R16 ;  /* 0x0000001107027224 */ /* 0x000fe400078e0210 */
[----:B------:R-:W-:Y:S02]  /*d580*/  IMAD.MOV.U32 R18, RZ, RZ, R9 ;  /* 0x000000ffff127224 */ /* 0x000fe400078e0009 */
[----:B------:R-:W-:Y:S02]  /*d590*/  IMAD.MOV R15, RZ, RZ, -R15 ;  /* 0x000000ffff0f7224 */ /* 0x000fe400078e0a0f */
[----:B------:R-:W-:-:S02]  /*d5a0*/  @!P6 IMAD.IADD R6, R6, 0x1, -R7 ;  /* 0x000000010606e824 */ /* 0x000fc400078e0a07 */
[----:B------:R-:W-:Y:S01]  /*d5b0*/  @!P5 IMAD.MOV R18, RZ, RZ, -R18 ;  /* 0x000000ffff12d224 */ /* 0x000fe200078e0a12 */
[C---:B------:R-:W-:Y:S01]  /*d5c0*/  ISETP.GT.U32.AND P5, PT, R7.reuse, R2, PT ;  /* 0x000000020700720c */ /* 0x040fe20003fa4070 */
[C---:B------:R-:W-:Y:S01]  /*d5d0*/  IMAD R11, R7.reuse, R15, R11 ;  /* 0x0000000f070b7224 */ /* 0x040fe200078e020b */
[----:B------:R-:W-:Y:S01]  /*d5e0*/  ISETP.GT.U32.AND P6, PT, R7, R6, PT ;  /* 0x000000060700720c */ /* 0x000fe20003fc4070 */
[--C-:B------:R-:W-:Y:S01]  /*d5f0*/  @!P2 IMAD.IADD R0, R0, 0x1, -R7.reuse ;  /* 0x000000010000a824 */ /* 0x100fe200078e0a07 */
[----:B------:R-:W-:Y:S01]  /*d600*/  ISETP.GE.AND P2, PT, R14, RZ, PT ;  /* 0x000000ff0e00720c */ /* 0x000fe20003f46270 */
[----:B0-----:R-:W-:Y:S01]  /*d610*/  VIADD R12, R3, 0xfa ;  /* 0x000000fa030c7836 */ /* 0x001fe20000000000 */
[----:B------:R-:W-:Y:S01]  /*d620*/  STL [R1+0x3a0], R18 ;  /* 0x0003a01201007387 */ /* 0x000fe20000100800 */
[----:B------:R-:W-:Y:S01]  /*d630*/  @!P4 IMAD.IADD R4, R4, 0x1, -R7 ;  /* 0x000000010404c824 */ /* 0x000fe200078e0a07 */
[----:B------:R-:W-:Y:S01]  /*d640*/  ISETP.GT.U32.AND P4, PT, R7, R11, PT ;  /* 0x0000000b0700720c */ /* 0x000fe20003f84070 */
[----:B------:R-:W-:Y:S01]  /*d650*/  IMAD.MOV.U32 R13, RZ, RZ, R0 ;  /* 0x000000ffff0d7224 */ /* 0x000fe200078e0000 */
[----:B------:R-:W-:Y:S01]  /*d660*/  IABS R14, R12 ;  /* 0x0000000c000e7213 */ /* 0x000fe20000000000 */
[----:B------:R-:W-:-:S02]  /*d670*/  VIADD R9, R3, 0xfb ;  /* 0x000000fb03097836 */ /* 0x000fc40000000000 */
[----:B------:R-:W-:Y:S01]  /*d680*/  @!P3 IMAD.MOV R13, RZ, RZ, -R13 ;  /* 0x000000ffff0db224 */ /* 0x000fe200078e0a0d */
[----:B------:R-:W-:Y:S01]  /*d690*/  ISETP.GE.AND P3, PT, R10, RZ, PT ;  /* 0x000000ff0a00720c */ /* 0x000fe20003f66270 */
[----:B------:R-:W-:-:S03]  /*d6a0*/  IMAD.HI.U32 R0, R8, R14, RZ ;  /* 0x0000000e08007227 */ /* 0x000fc600078e00ff */
[----:B------:R0:W-:Y:S01]  /*d6b0*/  STL [R1+0x3c0], R13 ;  /* 0x0003c00d01007387 */ /* 0x0001e20000100800 */
[--C-:B------:R-:W-:Y:S02]  /*d6c0*/  @!P5 IMAD.IADD R2, R2, 0x1, -R7.reuse ;  /* 0x000000010202d824 */ /* 0x100fe400078e0a07 */
[--C-:B------:R-:W-:Y:S01]  /*d6d0*/  @!P6 IMAD.IADD R6, R6, 0x1, -R7.reuse ;  /* 0x000000010606e824 */ /* 0x100fe200078e0a07 */
[----:B------:R-:W-:Y:S01]  /*d6e0*/  ISETP.GE.AND P6, PT, R12, RZ, PT ;  /* 0x000000ff0c00720c */ /* 0x000fe20003fc6270 */
[----:B------:R-:W-:Y:S01]  /*d6f0*/  IMAD.MOV R0, RZ, RZ, -R0 ;  /* 0x000000ffff007224 */ /* 0x000fe200078e0a00 */
[----:B------:R-:W-:Y:S01]  /*d700*/  ISETP.GT.U32.AND P5, PT, R7, R2, PT ;  /* 0x000000020700720c */ /* 0x000fe20003fa4070 */
[----:B------:R-:W-:Y:S02]  /*d710*/  IMAD.MOV.U32 R16, RZ, RZ, R6 ;  /* 0x000000ffff107224 */ /* 0x000fe400078e0006 */
[----:B------:R-:W-:Y:S01]  /*d720*/  @!P4 IMAD.IADD R11, R11, 0x1, -R7 ;  /* 0x000000010b0bc824 */ /* 0x000fe200078e0a07 */
[----:B0-----:R-:W-:Y:S01]  /*d730*/  IABS R13, R9 ;  /* 0x00000009000d7213 */ /* 0x001fe20000000000 */
[----:B------:R-:W-:Y:S01]  /*d740*/  IMAD R0, R7, R0, R14 ;  /* 0x0000000007007224 */ /* 0x000fe200078e020e */
[----:B------:R-:W-:Y:S01]  /*d750*/  ISETP.GE.AND P4, PT, R9, RZ, PT ;  /* 0x000000ff0900720c */ /* 0x000fe20003f86270 */
[----:B------:R-:W-:-:S02]  /*d760*/  IMAD.MOV.U32 R17, RZ, RZ, R4 ;  /* 0x000000ffff117224 */ /* 0x000fc400078e0004 */
[----:B------:R-:W-:Y:S02]  /*d770*/  IMAD.MOV.U32 R12, RZ, RZ, R13 ;  /* 0x000000ffff0c7224 */ /* 0x000fe400078e000d */
[----:B------:R-:W-:Y:S01]  /*d780*/  @!P2 IMAD.MOV R16, RZ, RZ, -R16 ;  /* 0x000000ffff10a224 */ /* 0x000fe200078e0a10 */
[----:B------:R-:W-:Y:S01]  /*d790*/  ISETP.GT.U32.AND P2, PT, R7, R11, PT ;  /* 0x0000000b0700720c */ /* 0x000fe20003f44070 */
[----:B------:R-:W-:-:S04]  /*d7a0*/  IMAD.HI.U32 R4, R8, R12, RZ ;  /* 0x0000000c08047227 */ /* 0x000fc800078e00ff */
[----:B------:R-:W-:Y:S01]  /*d7b0*/  @!P0 IMAD.MOV R17, RZ, RZ, -R17 ;  /* 0x000000ffff118224 */ /* 0x000fe200078e0a11 */
[----:B------:R-:W-:Y:S01]  /*d7c0*/  ISETP.GT.U32.AND P0, PT, R7, R0, PT ;  /* 0x000000000700720c */ /* 0x000fe20003f04070 */
[----:B------:R-:W-:Y:S02]  /*d7d0*/  VIADD R10, R3, 0xfc ;  /* 0x000000fc030a7836 */ /* 0x000fe40000000000 */
[----:B------:R-:W-:Y:S01]  /*d7e0*/  IMAD.MOV R4, RZ, RZ, -R4 ;  /* 0x000000ffff047224 */ /* 0x000fe200078e0a04 */
[----:B------:R-:W-:Y:S01]  /*d7f0*/  STL [R1+0x38c], R17 ;  /* 0x00038c1101007387 */ /* 0x000fe20000100800 */
[--C-:B------:R-:W-:Y:S01]  /*d800*/  @!P5 IMAD.IADD R2, R2, 0x1, -R7.reuse ;  /* 0x000000010202d824 */ /* 0x100fe200078e0a07 */
[----:B------:R-:W-:Y:S01]  /*d810*/  IABS R15, R10 ;  /* 0x0000000a000f7213 */ /* 0x000fe20000000000 */
[----:B------:R-:W-:Y:S01]  /*d820*/  @!P2 IMAD.IADD R11, R11, 0x1, -R7 ;  /* 0x000000010b0ba824 */ /* 0x000fe200078e0a07 */
[----:B------:R-:W-:Y:S01]  /*d830*/  ISETP.GE.AND P5, PT, R10, RZ, PT ;  /* 0x000000ff0a00720c */ /* 0x000fe20003fa6270 */
[----:B------:R-:W-:Y:S01]  /*d840*/  IMAD R10, R7, R4, R12 ;  /* 0x00000004070a7224 */ /* 0x000fe200078e020c */
[----:B------:R0:W-:Y:S01]  /*d850*/  STL [R1+0x3b0], R16 ;  /* 0x0003b01001007387 */ /* 0x0001e20000100800 */
[----:B------:R-:W-:-:S02]  /*d860*/  VIADD R13, R3, 0xfd ;  /* 0x000000fd030d7836 */ /* 0x000fc40000000000 */
[----:B------:R-:W-:Y:S01]  /*d870*/  @!P0 IMAD.IADD R0, R0, 0x1, -R7 ;  /* 0x0000000100008824 */ /* 0x000fe200078e0a07 */
[----:B------:R-:W-:Y:S01]  /*d880*/  ISETP.GT.U32.AND P2, PT, R7, R10, PT ;  /* 0x0000000a0700720c */ /* 0x000fe20003f44070 */
[----:B------:R-:W-:Y:S01]  /*d890*/  VIADD R6, R3, 0xfe ;  /* 0x000000fe03067836 */ /* 0x000fe20000000000 */
[----:B------:R-:W-:Y:S01]  /*d8a0*/  IABS R12, R13 ;  /* 0x0000000d000c7213 */ /* 0x000fe20000000000 */
[C---:B------:R-:W-:Y:S01]  /*d8b0*/  IMAD.HI.U32 R9, R8.reuse, R15, RZ ;  /* 0x0000000f08097227 */ /* 0x040fe200078e00ff */
[----:B------:R-:W-:Y:S02]  /*d8c0*/  ISETP.GT.U32.AND P0, PT, R7, R0, PT ;  /* 0x000000000700720c */ /* 0x000fe40003f04070 */
[----:B------:R-:W-:Y:S01]  /*d8d0*/  IABS R4, R6 ;  /* 0x0000000600047213 */ /* 0x000fe20000000000 */
[----:B0-----:R-:W-:Y:S02]  /*d8e0*/  IMAD.MOV.U32 R16, RZ, RZ, R2 ;  /* 0x000000ffff107224 */ /* 0x001fe400078e0002 */
[----:B------:R-:W-:-:S04]  /*d8f0*/  IMAD.HI.U32 R2, R8, R12, RZ ;  /* 0x0000000c08027227 */ /* 0x000fc800078e00ff */
[----:B------:R-:W-:Y:S02]  /*d900*/  @!P2 IMAD.IADD R10, R10, 0x1, -R7 ;  /* 0x000000010a0aa824 */ /* 0x000fe400078e0a07 */
[----:B------:R-:W-:Y:S02]  /*d910*/  IMAD.MOV R9, RZ, RZ, -R9 ;  /* 0x000000ffff097224 */ /* 0x000fe400078e0a09 */
[----:B------:R-:W-:Y:S01]  /*d920*/  IMAD.MOV.U32 R14, RZ, RZ, R11 ;  /* 0x000000ffff0e7224 */ /* 0x000fe200078e000b */
[----:B------:R-:W-:Y:S01]  /*d930*/  ISETP.GT.U32.AND P2, PT, R7, R10, PT ;  /* 0x0000000a0700720c */ /* 0x000fe20003f44070 */
[----:B------:R-:W-:-:S04]  /*d940*/  IMAD.HI.U32 R11, R8, R4, RZ ;  /* 0x00000004080b7227 */ /* 0x000fc800078e00ff */
[----:B------:R-:W-:Y:S02]  /*d950*/  IMAD.MOV R2, RZ, RZ, -R2 ;  /* 0x000000ffff027224 */ /* 0x000fe400078e0a02 */
[----:B------:R-:W-:Y:S01]  /*d960*/  @!P0 IMAD.IADD R0, R0, 0x1, -R7 ;  /* 0x0000000100008824 */ /* 0x000fe200078e0a07 */
[----:B------:R-:W-:Y:S01]  /*d970*/  ISETP.GE.AND P0, PT, R6, RZ, PT ;  /* 0x000000ff0600720c */ /* 0x000fe20003f06270 */
[----:B------:R-:W-:Y:S02]  /*d980*/  IMAD R9, R7, R9, R15 ;  /* 0x0000000907097224 */ /* 0x000fe400078e020f */
[----:B------:R-:W-:Y:S01]  /*d990*/  @!P3 IMAD.MOV R14, RZ, RZ, -R14 ;  /* 0x000000ffff0eb224 */ /* 0x000fe200078e0a0e */
[----:B------:R-:W-:Y:S01]  /*d9a0*/  ISETP.GE.AND P3, PT, R13, RZ, PT ;  /* 0x000000ff0d00720c */ /* 0x000fe20003f66270 */
[----:B------:R-:W-:Y:S02]  /*d9b0*/  IMAD.MOV R11, RZ, RZ, -R11 ;  /* 0x000000ffff0b7224 */ /* 0x000fe400078e0a0b */
[----:B------:R-:W-:-:S02]  /*d9c0*/  IMAD R6, R7, R2, R12 ;  /* 0x0000000207067224 */ /* 0x000fc400078e020c */
[----:B------:R-:W-:Y:S02]  /*d9d0*/  IMAD.MOV.U32 R15, RZ, RZ, R0 ;  /* 0x000000ffff0f7224 */ /* 0x000fe400078e0000 */
[----:B------:R-:W-:Y:S01]  /*d9e0*/  @!P1 IMAD.MOV R16, RZ, RZ, -R16 ;  /* 0x000000ffff109224 */ /* 0x000fe200078e0a10 */
[----:B------:R-:W-:Y:S01]  /*d9f0*/  ISETP.GT.U32.AND P1, PT, R7, R9, PT ;  /* 0x000000090700720c */ /* 0x000fe20003f24070 */
[----:B------:R-:W-:Y:S02]  /*da00*/  VIADD R13, R3, 0xff ;  /* 0x000000ff030d7836 */ /* 0x000fe40000000000 */
[C---:B------:R-:W-:Y:S01]  /*da10*/  IMAD R4, R7.reuse, R11, R4 ;  /* 0x0000000b07047224 */ /* 0x040fe200078e0204 */
[----:B------:R-:W-:Y:S01]  /*da20*/  STL [R1+0x44], R16 ;  /* 0x0000441001007387 */ /* 0x000fe20000100800 */
[----:B------:R-:W-:Y:S01]  /*da30*/  @!P6 IMAD.MOV R15, RZ, RZ, -R15 ;  /* 0x000000ffff0fe224 */ /* 0x000fe200078e0a0f */
[C---:B------:R-:W-:Y:S01]  /*da40*/  ISETP.GT.U32.AND P6, PT, R7.reuse, R6, PT ;  /* 0x000000060700720c */ /* 0x040fe20003fc4070 */
[----:B------:R-:W-:Y:S01]  /*da50*/  @!P2 IMAD.IADD R10, R10, 0x1, -R7 ;  /* 0x000000010a0aa824 */ /* 0x000fe200078e0a07 */
[----:B------:R-:W-:Y:S01]  /*da60*/  IABS R2, R13 ;  /* 0x0000000d00027213 */ /* 0x000fe20000000000 */
[----:B------:R0:W-:Y:S01]  /*da70*/  STL [R1+0x48], R14 ;  /* 0x0000480e01007387 */ /* 0x0001e20000100800 */
[----:B------:R-:W-:Y:S01]  /*da80*/  ISETP.GT.U32.AND P2, PT, R7, R4, PT ;  /* 0x000000040700720c */ /* 0x000fe20003f44070 */
[----:B------:R-:W-:-:S02]  /*da90*/  VIADD R11, R3, 0x100 ;  /* 0x00000100030b7836 */ /* 0x000fc40000000000 */
[----:B------:R-:W-:Y:S01]  /*daa0*/  @!P1 IMAD.IADD R9, R9, 0x1, -R7 ;  /* 0x0000000109099824 */ /* 0x000fe200078e0a07 */
[----:B------:R1:W-:Y:S01]  /*dab0*/  STL [R1+0x39c], R15 ;  /* 0x00039c0f01007387 */ /* 0x0003e20000100800 */
[----:B------:R-:W-:Y:S01]  /*dac0*/  VIADD R12, R3, 0x101 ;  /* 0x00000101030c7836 */ /* 0x000fe20000000000 */
[----:B------:R-:W-:Y:S01]  /*dad0*/  IABS R0, R11 ;  /* 0x0000000b00007213 */ /* 0x000fe20000000000 */
[----:B------:R-:W-:Y:S01]  /*dae0*/  IMAD.MOV.U32 R18, RZ, RZ, R10 ;  /* 0x000000ffff127224 */ /* 0x000fe200078e000a */
[----:B------:R-:W-:Y:S01]  /*daf0*/  ISETP.GT.U32.AND P1, PT, R7, R9, PT ;  /* 0x000000090700720c */ /* 0x000fe20003f24070 */
[----:B0-----:R-:W-:Y:S01]  /*db00*/  IMAD.HI.U32 R14, R8, R2, RZ ;  /* 0x00000002080e7227 */ /* 0x001fe200078e00ff */
[----:B------:R-:W-:-:S03]  /*db10*/  IABS R16, R12 ;  /* 0x0000000c00107213 */ /* 0x000fc60000000000 */
[----:B------:R-:W-:Y:S02]  /*db20*/  IMAD.MOV R14, RZ, RZ, -R14 ;  /* 0x000000ffff0e7224 */ /* 0x000fe400078e0a0e */
[--C-:B------:R-:W-:Y:S02]  /*db30*/  @!P6 IMAD.IADD R6, R6, 0x1, -R7.reuse ;  /* 0x000000010606e824 */ /* 0x100fe400078e0a07 */
[C---:B------:R-:W-:Y:S02]  /*db40*/  IMAD R2, R7.reuse, R14, R2 ;  /* 0x0000000e07027224 */ /* 0x040fe400078e0202 */
[----:B------:R-:W-:Y:S01]  /*db50*/  @!P2 IMAD.IADD R4, R4, 0x1, -R7 ;  /* 0x000000010404a824 */ /* 0x000fe200078e0a07 */
[C---:B------:R-:W-:Y:S01]  /*db60*/  ISETP.GT.U32.AND P2, PT, R7.reuse, R6, PT ;  /* 0x000000060700720c */ /* 0x040fe20003f44070 */
[----:B-1----:R-:W-:Y:S01]  /*db70*/  IMAD.HI.U32 R15, R8, R0, RZ ;  /* 0x00000000080f7227 */ /* 0x002fe200078e00ff */
[----:B------:R-:W-:-:S03]  /*db80*/  ISETP.GT.U32.AND P6, PT, R7, R2, PT ;  /* 0x000000020700720c */ /* 0x000fc60003fc4070 */
[----:B------:R-:W-:-:S04]  /*db90*/  IMAD.HI.U32 R17, R8, R16, RZ ;  /* 0x0000001008117227 */ /* 0x000fc800078e00ff */
[----:B------:R-:W-:Y:S01]  /*dba0*/  @!P1 IMAD.IADD R9, R9, 0x1, -R7 ;  /* 0x0000000109099824 */ /* 0x000fe200078e0a07 */
[----:B------:R-:W-:Y:S01]  /*dbb0*/  ISETP.GE.AND P1, PT, R13, RZ, PT ;  /* 0x000000ff0d00720c */ /* 0x000fe20003f26270 */
[----:B------:R-:W-:Y:S02]  /*dbc0*/  VIADD R13, R3, 0x102 ;  /* 0x00000102030d7836 */ /* 0x000fe40000000000 */
[----:B------:R-:W-:Y:S02]  /*dbd0*/  IMAD.MOV R15, RZ, RZ, -R15 ;  /* 0x000000ffff0f7224 */ /* 0x000fe400078e0a0f */
[----:B------:R-:W-:Y:S02]  /*dbe0*/  IMAD.MOV R17, RZ, RZ, -R17 ;  /* 0x000000ffff117224 */ /* 0x000fe400078e0a11 */
[--C-:B------:R-:W-:Y:S02]  /*dbf0*/  @!P2 IMAD.IADD R6, R6, 0x1, -R7.reuse ;  /* 0x000000010606a824 */ /* 0x100fe400078e0a07 */
[----:B------:R-:W-:Y:S01]  /*dc00*/  @!P6 IMAD.IADD R2, R2, 0x1, -R7 ;  /* 0x000000010202e824 */ /* 0x000fe200078e0a07 */
[----:B------:R-:W-:Y:S01]  /*dc10*/  ISETP.GT.U32.AND P6, PT, R7, R4, PT ;  /* 0x000000040700720c */ /* 0x000fe20003fc4070 */
[----:B------:R-:W-:-:S02]  /*dc20*/  @!P4 IMAD.MOV R18, RZ, RZ, -R18 ;  /* 0x000000ffff12c224 */ /* 0x000fc400078e0a12 */
[C---:B------:R-:W-:Y:S01]  /*dc30*/  IMAD R0, R7.reuse, R15, R0 ;  /* 0x0000000f07007224 */ /* 0x040fe200078e0200 */
[----:B------:R-:W-:Y:S01]  /*dc40*/  IABS R15, R13 ;  /* 0x0000000d000f7213 */ /* 0x000fe20000000000 */
[C---:B------:R-:W-:Y:S01]  /*dc50*/  IMAD R16, R7.reuse, R17, R16 ;  /* 0x0000001107107224 */ /* 0x040fe200078e0210 */
[----:B------:R0:W-:Y:S01]  /*dc60*/  STL [R1+0x3ac], R18 ;  /* 0x0003ac1201007387 */ /* 0x0001e20000100800 */
[----:B------:R-:W-:Y:S01]  /*dc70*/  IMAD.MOV.U32 R10, RZ, RZ, R6 ;  /* 0x000000ffff0a7224 */ /* 0x000fe200078e0006 */
[----:B------:R-:W-:Y:S01]  /*dc80*/  ISETP.GT.U32.AND P4, PT, R7, R2, PT ;  /* 0x000000020700720c */ /* 0x000fe20003f84070 */
[----:B------:R-:W-:Y:S01]  /*dc90*/  VIADD R14, R3, 0x103 ;  /* 0x00000103030e7836 */ /* 0x000fe20000000000 */
[C---:B------:R-:W-:Y:S01]  /*dca0*/  ISETP.GT.U32.AND P2, PT, R7.reuse, R0, PT ;  /* 0x000000000700720c */ /* 0x040fe20003f44070 */
[----:B------:R-:W-:Y:S01]  /*dcb0*/  @!P3 IMAD.MOV R10, RZ, RZ, -R10 ;  /* 0x000000ffff0ab224 */ /* 0x000fe200078e0a0a */
[----:B------:R-:W-:Y:S01]  /*dcc0*/  ISETP.GT.U32.AND P3, PT, R7, R16, PT ;  /* 0x000000100700720c */ /* 0x000fe20003f64070 */
[----:B------:R-:W-:Y:S01]  /*dcd0*/  @!P6 IMAD.IADD R4, R4, 0x1, -R7 ;  /* 0x000000010404e824 */ /* 0x000fe200078e0a07 */
[----:B------:R-:W-:Y:S01]  /*dce0*/  IABS R17, R14 ;  /* 0x0000000e00117213 */ /* 0x000fe20000000000 */
[----:B0-----:R-:W-:Y:S01]  /*dcf0*/  IMAD.MOV.U32 R18, RZ, RZ, R9 ;  /* 0x000000ffff127224 */ /* 0x001fe200078e0009 */
[----:B------:R-:W-:Y:S01]  /*dd00*/  ISETP.GE.AND P6, PT, R12, RZ, PT ;  /* 0x000000ff0c00720c */ /* 0x000fe20003fc6270 */
[----:B------:R-:W-:-:S04]  /*dd10*/  IMAD.HI.U32 R9, R8, R15, RZ ;  /* 0x0000000f08097227 */ /* 0x000fc800078e00ff */
[----:B------:R-:W-:Y:S02]  /*dd20*/  IMAD.MOV R9, RZ, RZ, -R9 ;  /* 0x000000ffff097224 */ /* 0x000fe400078e0a09 */
[----:B------:R-:W-:Y:S01]  /*dd30*/  @!P5 IMAD.MOV R18, RZ, RZ, -R18 ;  /* 0x000000ffff12d224 */ /* 0x000fe200078e0a12 */
[----:B------:R-:W-:Y:S01]  /*dd40*/  ISETP.GE.AND P5, PT, R11, RZ, PT ;  /* 0x000000ff0b00720c */ /* 0x000fe20003fa6270 */
[C---:B------:R-:W-:Y:S02]  /*dd50*/  IMAD R15, R7.reuse, R9, R15 ;  /* 0x00000009070f7224 */ /* 0x040fe400078e020f */
[----:B------:R-:W-:Y:S01]  /*dd60*/  IMAD.MOV.U32 R11, RZ, RZ, R4 ;  /* 0x000000ffff0b7224 */ /* 0x000fe200078e0004 */
[----:B------:R-:W-:Y:S01]  /*dd70*/  STL [R1+0x3cc], R18 ;  /* 0x0003cc1201007387 */ /* 0x000fe20000100800 */
[----:B------:R-:W-:Y:S01]  /*dd80*/  @!P3 IMAD.IADD R16, R16, 0x1, -R7 ;  /* 0x000000011010b824 */ /* 0x000fe200078e0a07 */
[C---:B------:R-:W-:Y:S01]  /*dd90*/  ISETP.GT.U32.AND P3, PT, R7.reuse, R15, PT ;  /* 0x0000000f0700720c */ /* 0x040fe20003f64070 */
[----:B------:R-:W-:Y:S01]  /*dda0*/  IMAD.HI.U32 R6, R8, R17, RZ ;  /* 0x0000001108067227 */ /* 0x000fe200078e00ff */
[----:B------:R0:W-:Y:S03]  /*ddb0*/  STL [R1+0x3e4], R10 ;  /* 0x0003e40a01007387 */ /* 0x0001e60000100800 */
[----:B------:R-:W-:Y:S01]  /*ddc0*/  @!P0 IMAD.MOV R11, RZ, RZ, -R11 ;  /* 0x000000ffff0b8224 */ /* 0x000fe200078e0a0b */
[----:B------:R-:W-:Y:S01]  /*ddd0*/  ISETP.GT.U32.AND P0, PT, R7, R16, PT ;  /* 0x000000100700720c */ /* 0x000fe20003f04070 */
[--C-:B------:R-:W-:Y:S01]  /*dde0*/  @!P4 IMAD.IADD R2, R2, 0x1, -R7.reuse ;  /* 0x000000010202c824 */ /* 0x100fe200078e0a07 */
[----:B------:R-:W-:Y:S01]  /*ddf0*/  ISETP.GE.AND P4, PT, R13, RZ, PT ;  /* 0x000000ff0d00720c */ /* 0x000fe20003f86270 */
[----:B------:R-:W-:Y:S01]  /*de00*/  @!P2 IMAD.IADD R0, R0, 0x1, -R7 ;  /* 0x000000010000a824 */ /* 0x000fe200078e0a07 */
[----:B------:R1:W-:Y:S01]  /*de10*/  STL [R1+0x3b8], R11 ;  /* 0x0003b80b01007387 */ /* 0x0003e20000100800 */
[----:B------:R-:W-:Y:S01]  /*de20*/  IMAD.MOV R6, RZ, RZ, -R6 ;  /* 0x000000ffff067224 */ /* 0x000fe200078e0a06 */
[----:B0-----:R-:W-:Y:S01]  /*de30*/  IABS R10, R3 ;  /* 0x00000003000a7213 */ /* 0x001fe20000000000 */
[----:B------:R-:W-:Y:S01]  /*de40*/  VIADD R9, R3, 0x104 ;  /* 0x0000010403097836 */ /* 0x000fe20000000000 */
[C---:B------:R-:W-:Y:S01]  /*de50*/  ISETP.GT.U32.AND P2, PT, R7.reuse, R0, PT ;  /* 0x000000000700720c */ /* 0x040fe20003f44070 */
[----:B------:R-:W-:-:S02]  /*de60*/  IMAD R17, R7, R6, R17 ;  /* 0x0000000607117224 */ /* 0x000fc400078e0211 */
[----:B------:R-:W-:Y:S01]  /*de70*/  VIADD R4, R3, 0x1ff ;  /* 0x000001ff03047836 */ /* 0x000fe20000000000 */
[----:B------:R-:W-:Y:S01]  /*de80*/  IABS R6, R9 ;  /* 0x0000000900067213 */ /* 0x000fe20000000000 */
[----:B------:R-:W-:Y:S02]  /*de90*/  @!P3 IMAD.IADD R15, R15, 0x1, -R7 ;  /* 0x000000010f0fb824 */ /* 0x000fe400078e0a07 */
[----:B-1----:R-:W-:Y:S01]  /*dea0*/  IMAD.MOV.U32 R11, RZ, RZ, R2 ;  /* 0x000000ffff0b7224 */ /* 0x002fe200078e0002 */
[----:B------:R-:W-:Y:S01]  /*deb0*/  IABS R12, R4 ;  /* 0x00000004000c7213 */ /* 0x000fe20000000000 */
[----:B------:R-:W-:Y:S01]  /*dec0*/  IMAD.HI.U32 R2, R8, R10, RZ ;  /* 0x0000000a08027227 */ /* 0x000fe200078e00ff */
[----:B------:R-:W-:-:S03]  /*ded0*/  ISETP.GT.U32.AND P3, PT, R7, R15, PT ;  /* 0x0000000f0700720c */ /* 0x000fc60003f64070 */
[----:B------:R-:W-:Y:S01]  /*dee0*/  @!P1 IMAD.MOV R11, RZ, RZ, -R11 ;  /* 0x000000ffff0b9224 */ /* 0x000fe200078e0a0b */
[----:B------:R-:W-:Y:S01]  /*def0*/  ISETP.GT.U32.AND P1, PT, R7, R17, PT ;  /* 0x000000110700720c */ /* 0x000fe20003f24070 */
[--C-:B------:R-:W-:Y:S01]  /*df00*/  @!P2 IMAD.IADD R0, R0, 0x1, -R7.reuse ;  /* 0x000000010000a824 */ /* 0x100fe200078e0a07 */
[----:B------:R-:W-:Y:S01]  /*df10*/  ISETP.GE.AND P2, PT, R14, RZ, PT ;  /* 0x000000ff0e00720c */ /* 0x000fe20003f46270 */
[----:B------:R-:W-:Y:S01]  /*df20*/  @!P0 IMAD.IADD R16, R16, 0x1, -R7 ;  /* 0x0000000110108824 */ /* 0x000fe200078e0a07 */
[----:B------:R0:W-:Y:S01]  /*df30*/  STL [R1+0x3d8], R11 ;  /* 0x0003d80b01007387 */ /* 0x0001e20000100800 */
[----:B------:R-:W-:Y:S01]  /*df40*/  IMAD.MOV R2, RZ, RZ, -R2 ;  /* 0x000000ffff027224 */ /* 0x000fe200078e0a02 */
[----:B------:R-:W-:Y:S01]  /*df50*/  ISETP.GE.AND P0, PT, R9, RZ, PT ;  /* 0x000000ff0900720c */ /* 0x000fe20003f06270 */
[----:B------:R-:W-:Y:S02]  /*df60*/  IMAD.MOV.U32 R9, RZ, RZ, R12 ;  /* 0x000000ffff097224 */ /* 0x000fe400078e000c */
[----:B------:R-:W-:-:S02]  /*df70*/  IMAD.MOV.U32 R18, RZ, RZ, R0 ;  /* 0x000000ffff127224 */ /* 0x000fc400078e0000 */
[----:B------:R-:W-:Y:S02]  /*df80*/  IMAD R2, R7, R2, R10 ;  /* 0x0000000207027224 */ /* 0x000fe400078e020a */
[----:B------:R-:W-:Y:S02]  /*df90*/  @!P1 IMAD.IADD R17, R17, 0x1, -R7 ;  /* 0x0000000111119824 */ /* 0x000fe400078e0a07 */
[----:B0-----:R-:W-:-:S03]  /*dfa0*/  IMAD.HI.U32 R11, R8, R6, RZ ;  /* 0x00000006080b7227 */ /* 0x001fc600078e00ff */
[----:B------:R-:W-:Y:S01]  /*dfb0*/  ISETP.GT.U32.AND P1, PT, R7, R17, PT ;  /* 0x000000110700720c */ /* 0x000fe20003f24070 */
[----:B------:R-:W-:Y:S02]  /*dfc0*/  IMAD.MOV R11, RZ, RZ, -R11 ;  /* 0x000000ffff0b7224 */ /* 0x000fe400078e0a0b */
[----:B------:R-:W-:-:S04]  /*dfd0*/  IMAD.HI.U32 R10, R8, R9, RZ ;  /* 0x00000009080a7227 */ /* 0x000fc800078e00ff */
[C---:B------:R-:W-:Y:S02]  /*dfe0*/  IMAD R6, R7.reuse, R11, R6 ;  /* 0x0000000b07067224 */ /* 0x040fe400078e0206 */
[----:B------:R-:W-:Y:S02]  /*dff0*/  IMAD.MOV.U32 R13, RZ, RZ, R16 ;  /* 0x000000ffff0d7224 */ /* 0x000fe400078e0010 */
[----:B------:R-:W-:Y:S01]  /*e000*/  @!P5 IMAD.MOV R18, RZ, RZ, -R18 ;  /* 0x000000ffff12d224 */ /* 0x000fe200078e0a12 */
[----:B------:R-:W-:Y:S01]  /*e010*/  ISETP.GT.U32.AND P5, PT, R7, R6, PT ;  /* 0x000000060700720c */ /* 0x000fe20003fa4070 */
[----:B------:R-:W-:Y:S02]  /*e020*/  IMAD.MOV R10, RZ, RZ, -R10 ;  /* 0x000000ffff0a7224 */ /* 0x000fe400078e0a0a */
[----:B------:R-:W-:Y:S01]  /*e030*/  @!P3 IMAD.IADD R15, R15, 0x1, -R7 ;  /* 0x000000010f0fb824 */ /* 0x000fe200078e0a07 */
[C---:B------:R-:W-:Y:S01]  /*e040*/  ISETP.GT.U32.AND P3, PT, R7.reuse, R2, PT ;  /* 0x000000020700720c */ /* 0x040fe20003f64070 */
[----:B------:R-:W-:Y:S01]  /*e050*/  @!P6 IMAD.MOV R13, RZ, RZ, -R13 ;  /* 0x000000ffff0de224 */ /* 0x000fe200078e0a0d */
[----:B------:R-:W-:Y:S01]  /*e060*/  ISETP.GE.AND P6, PT, R4, RZ, PT ;  /* 0x000000ff0400720c */ /* 0x000fe20003fc6270 */
[----:B------:R-:W-:Y:S01]  /*e070*/  IMAD R4, R7, R10, R9 ;  /* 0x0000000a07047224 */ /* 0x000fe200078e0209 */
[----:B------:R-:W-:Y:S01]  /*e080*/  STL [R1+0x4c], R18 ;  /* 0x00004c1201007387 */ /* 0x000fe20000100800 */
[----:B------:R-:W-:-:S02]  /*e090*/  IMAD.MOV.U32 R12, RZ, RZ, R15 ;  /* 0x000000ffff0c7224 */ /* 0x000fc400078e000f */
[--C-:B------:R-:W-:Y:S01]  /*e0a0*/  @!P1 IMAD.IADD R17, R17, 0x1, -R7.reuse ;  /* 0x0000000111119824 */ /* 0x100fe200078e0a07 */
[----:B------:R-:W-:Y:S01]  /*e0b0*/  STL [R1+0x254], R13 ;  /* 0x0002540d01007387 */ /* 0x000fe20000100800 */
[----:B------:R-:W-:Y:S01]  /*e0c0*/  @!P4 IMAD.MOV R12, RZ, RZ, -R12 ;  /* 0x000000ffff0cc224 */ /* 0x000fe200078e0a0c */
[----:B------:R-:W-:Y:S01]  /*e0d0*/  ISETP.GT.U32.AND P4, PT, R7, R4, PT ;  /* 0x000000040700720c */ /* 0x000fe20003f84070 */
[----:B------:R-:W-:Y:S01]  /*e0e0*/  @!P5 IMAD.IADD R6, R6, 0x1, -R7 ;  /* 0x000000010606d824 */ /* 0x000fe200078e0a07 */
[----:B------:R-:W-:Y:S01]  /*e0f0*/  ISETP.GE.AND P1, PT, R21, RZ, PT ;  /* 0x000000ff1500720c */ /* 0x000fe20003f26270 */
[----:B------:R-:W-:Y:S01]  /*e100*/  VIADD R0, R3, 0x107 ;  /* 0x0000010703007836 */ /* 0x000fe20000000000 */
[----:B------:R-:W-:Y:S01]  /*e110*/  STL [R1+0x3c4], R12 ;  /* 0x0003c40c01007387 */ /* 0x000fe20000100800 */
[----:B------:R-:W-:Y:S01]  /*e120*/  IMAD.MOV.U32 R11, RZ, RZ, R17 ;  /* 0x000000ffff0b7224 */ /* 0x000fe200078e0011 */
[----:B------:R-:W-:Y:S01]  /*e130*/  ISETP.GT.U32.AND P5, PT, R7, R6, PT ;  /* 0x000000060700720c */ /* 0x000fe20003fa4070 */
[----:B------:R-:W-:Y:S01]  /*e140*/  @!P3 IMAD.IADD R2, R2, 0x1, -R7 ;  /* 0x000000010202b824 */ /* 0x000fe200078e0a07 */
[----:B------:R-:W-:Y:S01]  /*e150*/  IABS R20, R0 ;  /* 0x0000000000147213 */ /* 0x000fe20000000000 */
[----:B------:R-:W-:Y:S01]  /*e160*/  @!P2 IMAD.MOV R11, RZ, RZ, -R11 ;  /* 0x000000ffff0ba224 */ /* 0x000fe200078e0a0b */
[----:B------:R-:W-:Y:S01]  /*e170*/  IABS R21, R21 ;  /* 0x0000001500157213 */ /* 0x000fe20000000000 */
[----:B------:R-:W-:Y:S01]  /*e180*/  VIADD R9, R3, 0x108 ;  /* 0x0000010803097836 */ /* 0x000fe20000000000 */
[----:B------:R-:W-:Y:S01]  /*e190*/  ISETP.GT.U32.AND P3, PT, R7, R2, PT ;  /* 0x000000020700720c */ /* 0x000fe20003f64070 */
[--C-:B------:R-:W-:Y:S01]  /*e1a0*/  @!P4 IMAD.IADD R4, R4, 0x1, -R7.reuse ;  /* 0x000000010404c824 */ /* 0x100fe200078e0a07 */
[----:B------:R0:W-:Y:S01]  /*e1b0*/  STL [R1+0x3e0], R11 ;  /* 0x0003e00b01007387 */ /* 0x0001e20000100800 */
[----:B------:R-:W-:Y:S01]  /*e1c0*/  ISETP.GE.AND P2, PT, R0, RZ, PT ;  /* 0x000000ff0000720c */ /* 0x000fe20003f46270 */
[C---:B------:R-:W-:Y:S01]  /*e1d0*/  VIADD R14, R3.reuse, 0x109 ;  /* 0x00000109030e7836 */ /* 0x040fe20000000000 */
[----:B------:R-:W-:Y:S01]  /*e1e0*/  IABS R10, R9 ;  /* 0x00000009000a7213 */ /* 0x000fe20000000000 */
[----:B------:R-:W-:Y:S01]  /*e1f0*/  VIADD R17, R3, 0x10c ;  /* 0x0000010c03117836 */ /* 0x000fe20000000000 */
[----:B------:R-:W-:Y:S01]  /*e200*/  ISETP.GT.U32.AND P4, PT, R7, R4, PT ;  /* 0x000000040700720c */ /* 0x000fe20003f84070 */
[----:B------:R-:W-:Y:S01]  /*e210*/  @!P5 IMAD.IADD R6, R6, 0x1, -R7 ;  /* 0x000000010606d824 */ /* 0x000fe200078e0a07 */
[----:B------:R-:W-:Y:S01]  /*e220*/  ISETP.GE.AND P5, PT, R9, RZ, PT ;  /* 0x000000ff0900720c */ /* 0x000fe20003fa6270 */
[----:B------:R-:W-:-:S02]  /*e230*/  IMAD.MOV.U32 R15, RZ, RZ, R10 ;  /* 0x000000ffff0f7224 */ /* 0x000fc400078e000a */
[----:B0-----:R-:W-:-:S04]  /*e240*/  IMAD.HI.U32 R11, R8, R20, RZ ;  /* 0x00000014080b7227 */ /* 0x001fc800078e00ff */
[----:B------:R-:W-:Y:S02]  /*e250*/  IMAD.MOV R9, RZ, RZ, -R11 ;  /* 0x000000ffff097224 */ /* 0x000fe400078e0a0b */
[----:B------:R-:W-:Y:S01]  /*e260*/  @!P3 IMAD.IADD R2, R2, 0x1, -R7 ;  /* 0x000000010202b824 */ /* 0x000fe200078e0a07 */
[----:B------:R-:W-:Y:S01]  /*e270*/  ISETP.GE.AND P3, PT, R3, RZ, PT ;  /* 0x000000ff0300720c */ /* 0x000fe20003f66270 */
[----:B------:R-:W-:Y:S02]  /*e280*/  IMAD R20, R7, R9, R20 ;  /* 0x0000000907147224 */ /* 0x000fe400078e0214 */
[----:B------:R-:W-:-:S04]  /*e290*/  IMAD.HI.U32 R10, R8, R21, RZ ;  /* 0x00000015080a7227 */ /* 0x000fc800078e00ff */
[----:B------:R-:W-:Y:S01]  /*e2a0*/  @!P4 IMAD.IADD R4, R4, 0x1, -R7 ;  /* 0x000000010404c824 */ /* 0x000fe200078e0a07 */
[----:B------:R-:W-:Y:S01]  /*e2b0*/  ISETP.GT.U32.AND P4, PT, R7, R20, PT ;  /* 0x000000140700720c */ /* 0x000fe20003f84070 */
[----:B------:R-:W-:Y:S02]  /*e2c0*/  IMAD.MOV R10, RZ, RZ, -R10 ;  /* 0x000000ffff0a7224 */ /* 0x000fe400078e0a0a */
[----:B------:R-:W-:-:S04]  /*e2d0*/  IMAD.HI.U32 R0, R8, R15, RZ ;  /* 0x0000000f08007227 */ /* 0x000fc800078e00ff */
[----:B------:R-:W-:Y:S02]  /*e2e0*/  IMAD R21, R7, R10, R21 ;  /* 0x0000000a07157224 */ /* 0x000fe400078e0215 */
[----:B------:R-:W-:Y:S02]  /*e2f0*/  IMAD.MOV.U32 R13, RZ, RZ, R6 ;  /* 0x000000ffff0d7224 */ /* 0x000fe400078e0006 */
[----:B------:R-:W-:Y:S02]  /*e300*/  IMAD.MOV.U32 R12, RZ, RZ, R2 ;  /* 0x000000ffff0c7224 */ /* 0x000fe400078e0002 */
[----:B------:R-:W-:Y:S02]  /*e310*/  IMAD.MOV R0, RZ, RZ, -R0 ;  /* 0x000000ffff007224 */ /* 0x000fe400078e0a00 */
[----:B------:R-:W-:Y:S02]  /*e320*/  VIADD R9, R3, 0x10a ;  /* 0x0000010a03097836 */ /* 0x000fe40000000000 */
[----:B------:R-:W-:Y:S01]  /*e330*/  @!P0 IMAD.MOV R13, RZ, RZ, -R13 ;  /* 0x000000ffff0d8224 */ /* 0x000fe200078e0a0d */
[C---:B------:R-:W-:Y:S01]  /*e340*/  ISETP.GT.U32.AND P0, PT, R7.reuse, R21, PT ;  /* 0x000000150700720c */ /* 0x040fe20003f04070 */
[----:B------:R-:W-:Y:S01]  /*e350*/  @!P3 IMAD.MOV R12, RZ, RZ, -R12 ;  /* 0x000000ffff0cb224 */ /* 0x000fe200078e0a0c */
[----:B------:R-:W-:Y:S01]  /*e360*/  ISETP.GE.AND P3, PT, R14, RZ, PT ;  /* 0x000000ff0e00720c */ /* 0x000fe20003f66270 */
[C---:B------:R-:W-:Y:S01]  /*e370*/  IMAD R15, R7.reuse, R0, R15 ;  /* 0x00000000070f7224 */ /* 0x040fe200078e020f */
[----:B------:R-:W-:Y:S01]  /*e380*/  IABS R14, R14 ;  /* 0x0000000e000e7213 */ /* 0x000fe20000000000 */
[----:B------:R-:W-:Y:S01]  /*e390*/  @!P4 IMAD.IADD R20, R20, 0x1, -R7 ;  /* 0x000000011414c824 */ /* 0x000fe200078e0a07 */
[----:B------:R-:W-:Y:S01]  /*e3a0*/  IABS R2, R9 ;  /* 0x0000000900027213 */ /* 0x000fe20000000000 */
[----:B------:R-:W-:Y:S01]  /*e3b0*/  IMAD.MOV.U32 R16, RZ, RZ, R4 ;  /* 0x000000ffff107224 */ /* 0x000fe200078e0004 */
[----:B------:R0:W-:Y:S01]  /*e3c0*/  STL [R1+0x3d4], R13 ;  /* 0x0003d40d01007387 */ /* 0x0001e20000100800 */
[----:B------:R-:W-:Y:S01]  /*e3d0*/  IMAD.HI.U32 R10, R8, R14, RZ ;  /* 0x0000000e080a7227 */ /* 0x000fe200078e00ff */
[----:B------:R-:W-:-:S02]  /*e3e0*/  ISETP.GT.U32.AND P4, PT, R7, R20, PT ;  /* 0x000000140700720c */ /* 0x000fc40003f84070 */
[----:B------:R1:W-:Y:S01]  /*e3f0*/  STL [R1+0x88], R12 ;  /* 0x0000880c01007387 */ /* 0x0003e20000100800 */
[----:B------:R-:W-:Y:S01]  /*e400*/  @!P6 IMAD.MOV R16, RZ, RZ, -R16 ;  /* 0x000000ffff10e224 */ /* 0x000fe200078e0a10 */
[----:B------:R-:W-:Y:S01]  /*e410*/  ISETP.GT.U32.AND P6, PT, R7, R15, PT ;  /* 0x0000000f0700720c */ /* 0x000fe20003fc4070 */
[----:B------:R-:W-:Y:S01]  /*e420*/  IMAD.HI.U32 R6, R8, R2, RZ ;  /* 0x0000000208067227 */ /* 0x000fe200078e00ff */
[----:B0-----:R-:W-:-:S03]  /*e430*/  IABS R13, R17 ;  /* 0x00000011000d7213 */ /* 0x001fc60000000000 */
[----:B------:R-:W-:Y:S01]  /*e440*/  IMAD.MOV R10, RZ, RZ, -R10 ;  /* 0x000000ffff0a7224 */ /* 0x000fe200078e0a0a */
[----:B------:R0:W-:Y:S01]  /*e450*/  STL [R1+0x664], R16 ;  /* 0x0006641001007387 */ /* 0x0001e20000100800 */
[----:B------:R-:W-:Y:S02]  /*e460*/  IMAD.MOV R6, RZ, RZ, -R6 ;  /* 0x000000ffff067224 */ /* 0x000fe400078e0a06 */
[--C-:B------:R-:W-:Y:S02]  /*e470*/  @!P0 IMAD.IADD R21, R21, 0x1, -R7.reuse ;  /* 0x0000000115158824 */ /* 0x100fe400078e0a07 */
        /* <DEDUP_REMOVED lines=14> */
[----:B-1----:R-:W-:-:S04]  /*e560*/  IMAD.HI.U32 R12, R8, R11, RZ ;  /* 0x0000000b080c7227 */ /* 0x002fc800078e00ff */
        /* <DEDUP_REMOVED lines=14> */
[----:B------:R-:W-:Y:S01]  /*e650*/  STL [R1+0x3ec], R23 ;  /* 0x0003ec1701007387 */ /* 0x000fe20000100800 */
        /* <DEDUP_REMOVED lines=11> */
[----:B------:R-:W-:Y:S01]  /*e710*/  VIADD R4, R3, 0x10f ;  /* 0x0000010f03047836 */ /* 0x000fe20000000000 */
[----:B------:R1:W-:Y:S01]  /*e720*/  STL [R1+0x3f4], R20 ;  /* 0x0003f41401007387 */ /* 0x0003e20000100800 */
[--C-:B------:R-:W-:Y:S01]  /*e730*/  @!P1 IMAD.IADD R14, R14, 0x1, -R7.reuse ;  /* 0x000000010e0e9824 */ /* 0x100fe200078e0a07 */
[----:B------:R-:W-:Y:S01]  /*e740*/  ISETP.GT.U32.AND P1, PT, R7, R12, PT ;  /* 0x0000000c0700720c */ /* 0x000fe20003f24070 */
[----:B------:R-:W-:Y:S01]  /*e750*/  VIADD R6, R3, 0x110 ;  /* 0x0000011003067836 */ /* 0x000fe20000000000 */
[----:B------:R-:W-:Y:S01]  /*e760*/  IABS R19, R4 ;  /* 0x0000000400137213 */ /* 0x000fe20000000000 */
[--C-:B------:R-:W-:Y:S01]  /*e770*/  @!P4 IMAD.IADD R13, R13, 0x1, -R7.reuse ;  /* 0x000000010d0dc824 */ /* 0x100fe200078e0a07 */
[----:B------:R-:W-:Y:S01]  /*e780*/  ISETP.GE.AND P4, PT, R17, RZ, PT ;  /* 0x000000ff1100720c */ /* 0x000fe20003f86270 */
[----:B------:R-:W-:Y:S01]  /*e790*/  @!P2 IMAD.IADD R11, R11, 0x1, -R7 ;  /* 0x000000010b0ba824 */ /* 0x000fe200078e0a07 */
[----:B0-----:R-:W-:Y:S01]  /*e7a0*/  IABS R16, R6 ;  /* 0x0000000600107213 */ /* 0x001fe20000000000 */
[----:B------:R-:W-:Y:S01]  /*e7b0*/  IMAD.MOV.U32 R25, RZ, RZ, R15 ;  /* 0x000000ffff197224 */ /* 0x000fe200078e000f */
[----:B------:R-:W-:Y:S01]  /*e7c0*/  ISETP.GE.AND P2, PT, R18, RZ, PT ;  /* 0x000000ff1200720c */ /* 0x000fe20003f46270 */
[----:B-1----:R-:W-:-:S04]  /*e7d0*/  IMAD.HI.U32 R20, R8, R19, RZ ;  /* 0x0000001308147227 */ /* 0x002fc800078e00ff */
[----:B------:R-:W-:Y:S01]  /*e7e0*/  @!P6 IMAD.IADD R0, R0, 0x1, -R7 ;  /* 0x000000010000e824 */ /* 0x000fe200078e0a07 */
[----:B------:R-:W-:Y:S01]  /*e7f0*/  ISETP.GT.U32.AND P6, PT, R7, R13, PT ;  /* 0x0000000d0700720c */ /* 0x000fe20003fc4070 */
[----:B------:R-:W-:-:S04]  /*e800*/  IMAD.HI.U32 R21, R8, R16, RZ ;  /* 0x0000001008157227 */ /* 0x000fc800078e00ff */
[----:B------:R-:W-:Y:S02]  /*e810*/  IMAD.MOV R20, RZ, RZ, -R20 ;  /* 0x000000ffff147224 */ /* 0x000fe400078e0a14 */
[----:B------:R-:W-:Y:S01]  /*e820*/  @!P1 IMAD.IADD R12, R12, 0x1, -R7 ;  /* 0x000000010c0c9824 */ /* 0x000fe200078e0a07 */
[C---:B------:R-:W-:Y:S01]  /*e830*/  ISETP.GT.U32.AND P1, PT, R7.reuse, R11, PT ;  /* 0x0000000b0700720c */ /* 0x040fe20003f24070 */
[----:B------:R-:W-:Y:S02]  /*e840*/  IMAD.MOV.U32 R23, RZ, RZ, R14 ;  /* 0x000000ffff177224 */ /* 0x000fe400078e000e */
[----:B------:R-:W-:Y:S02]  /*e850*/  IMAD.MOV R21, RZ, RZ, -R21 ;  /* 0x000000ffff157224 */ /* 0x000fe400078e0a15 */
[C---:B------:R-:W-:Y:S02]  /*e860*/  IMAD R19, R7.reuse, R20, R19 ;  /* 0x0000001407137224 */ /* 0x040fe400078e0213 */
[----:B------:R-:W-:Y:S01]  /*e870*/  @!P5 IMAD.MOV R25, RZ, RZ, -R25 ;  /* 0x000000ffff19d224 */ /* 0x000fe200078e0a19 */
[C---:B------:R-:W-:Y:S01]  /*e880*/  ISETP.GT.U32.AND P5, PT, R7.reuse, R12, PT ;  /* 0x0000000c0700720c */ /* 0x040fe20003fa4070 */
[----:B------:R-:W-:Y:S01]  /*e890*/  @!P3 IMAD.MOV R23, RZ, RZ, -R23 ;  /* 0x000000ffff17b224 */ /* 0x000fe200078e0a17 */
[C---:B------:R-:W-:Y:S01]  /*e8a0*/  ISETP.GT.U32.AND P3, PT, R7.reuse, R0, PT ;  /* 0x000000000700720c */ /* 0x040fe20003f64070 */
[----:B------:R-:W-:Y:S01]  /*e8b0*/  IMAD.MOV.U32 R15, RZ, RZ, R2 ;  /* 0x000000ffff0f7224 */ /* 0x000fe200078e0002 */
[----:B------:R-:W-:Y:S01]  /*e8c0*/  STL [R1+0x210], R25 ;  /* 0x0002101901007387 */ /* 0x000fe20000100800 */
[----:B------:R-:W-:-:S02]  /*e8d0*/  IMAD R16, R7, R21, R16 ;  /* 0x0000001507107224 */ /* 0x000fc400078e0210 */
[----:B------:R-:W-:Y:S01]  /*e8e0*/  VIADD R17, R3, 0x111 ;  /* 0x0000011103117836 */ /* 0x000fe20000000000 */
[----:B------:R-:W-:Y:S01]  /*e8f0*/  STL [R1+0x220], R23 ;  /* 0x0002201701007387 */ /* 0x000fe20000100800 */
[----:B------:R-:W-:Y:S01]  /*e900*/  @!P0 IMAD.MOV R15, RZ, RZ, -R15 ;  /* 0x000000ffff0f8224 */ /* 0x000fe200078e0a0f */
[----:B------:R-:W-:Y:S01]  /*e910*/  ISETP.GT.U32.AND P0, PT, R7, R19, PT ;  /* 0x000000130700720c */ /* 0x000fe20003f04070 */
[----:B------:R-:W-:Y:S01]  /*e920*/  VIADD R18, R3, 0x112 ;  /* 0x0000011203127836 */ /* 0x000fe20000000000 */
[----:B------:R-:W-:Y:S01]  /*e930*/  IABS R2, R17 ;  /* 0x0000001100027213 */ /* 0x000fe20000000000 */
[--C-:B------:R-:W-:Y:S01]  /*e940*/  @!P6 IMAD.IADD R13, R13, 0x1, -R7.reuse ;  /* 0x000000010d0de824 */ /* 0x100fe200078e0a07 */
[----:B------:R-:W-:Y:S01]  /*e950*/  ISETP.GT.U32.AND P6, PT, R7, R16, PT ;  /* 0x000000100700720c */ /* 0x000fe20003fc4070 */
[--C-:B------:R-:W-:Y:S01]  /*e960*/  @!P1 IMAD.IADD R11, R11, 0x1, -R7.reuse ;  /* 0x000000010b0b9824 */ /* 0x100fe200078e0a07 */
[----:B------:R-:W-:Y:S01]  /*e970*/  IABS R14, R18 ;  /* 0x00000012000e7213 */ /* 0x000fe20000000000 */
[--C-:B------:R-:W-:Y:S01]  /*e980*/  @!P5 IMAD.IADD R12, R12, 0x1, -R7.reuse ;  /* 0x000000010c0cd824 */ /* 0x100fe200078e0a07 */
[----:B------:R-:W-:Y:S01]  /*e990*/  ISETP.GE.AND P1, PT, R9, RZ, PT ;  /* 0x000000ff0900720c */ /* 0x000fe20003f26270 */
[----:B------:R-:W-:Y:S01]  /*e9a0*/  IMAD.HI.U32 R9, R8, R2, RZ ;  /* 0x0000000208097227 */ /* 0x000fe200078e00ff */
[----:B------:R-:W-:Y:S01]  /*e9b0*/  ISETP.GE.AND P5, PT, R10, RZ, PT ;  /* 0x000000ff0a00720c */ /* 0x000fe20003fa6270 */
[----:B------:R0:W-:Y:S02]  /*e9c0*/  STL [R1+0x3dc], R15 ;  /* 0x0003dc0f01007387 */ /* 0x0001e40000100800 */
[----:B------:R-:W-:Y:S01]  /*e9d0*/  @!P3 IMAD.IADD R0, R0, 0x1, -R7 ;  /* 0x000000010000b824 */ /* 0x000fe200078e0a07 */
[----:B------:R-:W-:Y:S01]  /*e9e0*/  ISETP.GE.AND P3, PT, R4, RZ, PT ;  /* 0x000000ff0400720c */ /* 0x000fe20003f66270 */
[----:B------:R-:W-:-:S04]  /*e9f0*/  IMAD.HI.U32 R4, R8, R14, RZ ;  /* 0x0000000e08047227 */ /* 0x000fc800078e00ff */
[----:B------:R-:W-:Y:S02]  /*ea00*/  IMAD.MOV R9, RZ, RZ, -R9 ;  /* 0x000000ffff097224 */ /* 0x000fe400078e0a09 */
[----:B------:R-:W-:Y:S01]  /*ea10*/  @!P0 IMAD.IADD R19, R19, 0x1, -R7 ;  /* 0x0000000113138824 */ /* 0x000fe200078e0a07 */
[----:B------:R-:W-:Y:S01]  /*ea20*/  ISETP.GE.AND P0, PT, R6, RZ, PT ;  /* 0x000000ff0600720c */ /* 0x000fe20003f06270 */
[----:B------:R-:W-:Y:S02]  /*ea30*/  IMAD.MOV R4, RZ, RZ, -R4 ;  /* 0x000000ffff047224 */ /* 0x000fe400078e0a04 */
[----:B0-----:R-:W-:Y:S02]  /*ea40*/  IMAD.MOV.U32 R15, RZ, RZ, R13 ;  /* 0x000000ffff0f7224 */ /* 0x001fe400078e000d */
[----:B------:R-:W-:Y:S01]  /*ea50*/  @!P6 IMAD.IADD R16, R16, 0x1, -R7 ;  /* 0x000000011010e824 */ /* 0x000fe200078e0a07 */
[----:B------:R-:W-:Y:S01]  /*ea60*/  ISETP.GE.AND P6, PT, R17, RZ, PT ;  /* 0x000000ff1100720c */ /* 0x000fe20003fc6270 */
[----:B------:R-:W-:-:S02]  /*ea70*/  IMAD R2, R7, R9, R2 ;  /* 0x0000000907027224 */ /* 0x000fc400078e0202 */
[----:B------:R-:W-:Y:S02]  /*ea80*/  IMAD.MOV.U32 R6, RZ, RZ, R12 ;  /* 0x000000ffff067224 */ /* 0x000fe400078e000c */
        /* <DEDUP_REMOVED lines=15> */
[----:B------:R-:W-:Y:S01]  /*eb80*/  STL [R1+0x3fc], R15 ;  /* 0x0003fc0f01007387 */ /* 0x000fe20000100800 */
[----:B------:R-:W-:Y:S01]  /*eb90*/  ISETP.GE.AND P4, PT, R0, RZ, PT ;  /* 0x000000ff0000720c */ /* 0x000fe20003f86270 */
[----:B------:R-:W-:Y:S02]  /*eba0*/  VIADD R14, R3, 0x117 ;  /* 0x00000117030e7836 */ /* 0x000fe40000000000 */
[----:B------:R0:W-:Y:S01]  /*ebb0*/  STL [R1+0x3f0], R6 ;  /* 0x0003f00601007387 */ /* 0x0001e20000100800 */
[--C-:B------:R-:W-:Y:S02]  /*ebc0*/  @!P1 IMAD.IADD R2, R2, 0x1, -R7.reuse ;  /* 0x0000000102029824 */ /* 0x100fe400078e0a07 */
[--C-:B------:R-:W-:Y:S01]  /*ebd0*/  @!P5 IMAD.IADD R4, R4, 0x1, -R7.reuse ;  /* 0x000000010404d824 */ /* 0x100fe200078e0a07 */
[----:B------:R1:W-:Y:S01]  /*ebe0*/  STL [R1+0x414], R10 ;  /* 0x0004140a01007387 */ /* 0x0003e20000100800 */
[----:B------:R-:W-:Y:S01]  /*ebf0*/  @!P2 IMAD.IADD R19, R19, 0x1, -R7 ;  /* 0x000000011313a824 */ /* 0x000fe200078e0a07 */
[----:B------:R-:W-:-:S02]  /*ec00*/  ISETP.GT.U32.AND P5, PT, R7, R2, PT ;  /* 0x000000020700720c */ /* 0x000fc40003fa4070 */
[----:B------:R-:W-:Y:S01]  /*ec10*/  ISETP.GE.AND P2, PT, R18, RZ, PT ;  /* 0x000000ff1200720c */ /* 0x000fe20003f46270 */
[----:B------:R-:W-:Y:S02]  /*ec20*/  IMAD.MOV.U32 R11, RZ, RZ, R19 ;  /* 0x000000ffff0b7224 */ /* 0x000fe400078e0013 */
[C---:B0-----:R-:W-:Y:S02]  /*ec30*/  VIADD R6, R3.reuse, 0x114 ;  /* 0x0000011403067836 */ /* 0x041fe40000000000 */
[----:B------:R-:W-:Y:S01]  /*ec40*/  @!P3 IMAD.MOV R11, RZ, RZ, -R11 ;  /* 0x000000ffff0bb224 */ /* 0x000fe200078e0a0b */
[----:B-1----:R-:W-:Y:S01]  /*ec50*/  IABS R10, R0 ;  /* 0x00000000000a7213 */ /* 0x002fe20000000000 */
[----:B------:R-:W-:Y:S01]  /*ec60*/  VIADD R19, R3, 0x119 ;  /* 0x0000011903137836 */ /* 0x000fe20000000000 */
[----:B------:R-:W-:Y:S02]  /*ec70*/  IABS R9, R6 ;  /* 0x0000000600097213 */ /* 0x000fe40000000000 */
[----:B------:R-:W-:Y:S01]  /*ec80*/  ISETP.GE.AND P1, PT, R6, RZ, PT ;  /* 0x000000ff0600720c */ /* 0x000fe20003f26270 */
[----:B------:R-:W-:Y:S01]  /*ec90*/  IMAD.MOV.U32 R0, RZ, RZ, R10 ;  /* 0x000000ffff007224 */ /* 0x000fe200078e000a */
[----:B------:R-:W-:Y:S01]  /*eca0*/  ISETP.GT.U32.AND P3, PT, R7, R4, PT ;  /* 0x000000040700720c */ /* 0x000fe20003f64070 */
[C---:B------:R-:W-:Y:S01]  /*ecb0*/  IMAD.HI.U32 R6, R8.reuse, R9, RZ ;  /* 0x0000000908067227 */ /* 0x040fe200078e00ff */
[----:B------:R0:W-:Y:S03]  /*ecc0*/  STL [R1+0x404], R11 ;  /* 0x0004040b01007387 */ /* 0x0001e60000100800 */
[----:B------:R-:W-:-:S04]  /*ecd0*/  IMAD.HI.U32 R10, R8, R0, RZ ;  /* 0x00000000080a7227 */ /* 0x000fc800078e00ff */
[----:B------:R-:W-:Y:S02]  /*ece0*/  IMAD.MOV R10, RZ, RZ, -R10 ;  /* 0x000000ffff0a7224 */ /* 0x000fe400078e0a0a */
[----:B------:R-:W-:Y:S02]  /*ecf0*/  @!P5 IMAD.IADD R2, R2, 0x1, -R7 ;  /* 0x000000010202d824 */ /* 0x000fe400078e0a07 */
[C---:B------:R-:W-:Y:S02]  /*ed00*/  IMAD R0, R7.reuse, R10, R0 ;  /* 0x0000000a07007224 */ /* 0x040fe400078e0200 */
[----:B------:R-:W-:Y:S02]  /*ed10*/  IMAD.MOV R6, RZ, RZ, -R6 ;  /* 0x000000ffff067224 */ /* 0x000fe400078e0a06 */
[----:B------:R-:W-:Y:S01]  /*ed20*/  IMAD.MOV.U32 R12, RZ, RZ, R2 ;  /* 0x000000ffff0c7224 */ /* 0x000fe200078e0002 */
[C---:B------:R-:W-:Y:S01]  /*ed30*/  ISETP.GT.U32.AND P5, PT, R7.reuse, R0, PT ;  /* 0x000000000700720c */ /* 0x040fe20003fa4070 */
[----:B------:R-:W-:-:S02]  /*ed40*/  IMAD R9, R7, R6, R9 ;  /* 0x0000000607097224 */ /* 0x000fc400078e0209 */
[----:B0-----:R-:W-:Y:S02]  /*ed50*/  IMAD.MOV.U32 R11, RZ, RZ, R16 ;  /* 0x000000ffff0b7224 */ /* 0x001fe400078e0010 */
        /* <DEDUP_REMOVED lines=9> */
[----:B------:R-:W-:Y:S01]  /*edf0*/  IMAD.HI.U32 R10, R8, R17, RZ ;  /* 0x00000011080a7227 */ /* 0x000fe200078e00ff */
[----:B------:R-:W-:Y:S01]  /*ee00*/  ISETP.GE.AND P3, PT, R16, RZ, PT ;  /* 0x000000ff1000720c */ /* 0x000fe20003f66270 */
[----:B------:R-:W-:Y:S01]  /*ee10*/  STL [R1+0x24c], R12 ;  /* 0x00024c0c01007387 */ /* 0x000fe20000100800 */
[----:B------:R-:W-:Y:S01]  /*ee20*/  ISETP.GT.U32.AND P5, PT, R7, R0, PT ;  /* 0x000000000700720c */ /* 0x000fe20003fa4070 */
[----:B------:R-:W-:Y:S01]  /*ee30*/  VIADD R6, R3, 0x118 ;  /* 0x0000011803067836 */ /* 0x000fe20000000000 */
[----:B------:R-:W-:Y:S01]  /*ee40*/  IABS R16, R16 ;  /* 0x0000001000107213 */ /* 0x000fe20000000000 */
[----:B------:R-:W-:Y:S02]  /*ee50*/  IMAD.MOV R10, RZ, RZ, -R10 ;  /* 0x000000ffff0a7224 */ /* 0x000fe400078e0a0a */
[----:B0-----:R-:W-:Y:S01]  /*ee60*/  IMAD.MOV.U32 R11, RZ, RZ, R4 ;  /* 0x000000ffff0b7224 */ /* 0x001fe200078e0004 */
[----:B------:R-:W-:Y:S01]  /*ee70*/  IABS R13, R6 ;  /* 0x00000006000d7213 */ /* 0x000fe20000000000 */
[----:B------:R-:W-:-:S02]  /*ee80*/  @!P6 IMAD.IADD R9, R9, 0x1, -R7 ;  /* 0x000000010909e824 */ /* 0x000fc400078e0a07 */
[----:B------:R-:W-:Y:S01]  /*ee90*/  @!P2 IMAD.MOV R11, RZ, RZ, -R11 ;  /* 0x000000ffff0ba224 */ /* 0x000fe200078e0a0b */
[----:B------:R-:W-:Y:S01]  /*eea0*/  ISETP.GE.AND P2, PT, R14, RZ, PT ;  /* 0x000000ff0e00720c */ /* 0x000fe20003f46270 */
[C---:B------:R-:W-:Y:S01]  /*eeb0*/  IMAD R17, R7.reuse, R10, R17 ;  /* 0x0000000a07117224 */ /* 0x040fe200078e0211 */
[----:B------:R-:W-:Y:S01]  /*eec0*/  IABS R14, R14 ;  /* 0x0000000e000e7213 */ /* 0x000fe20000000000 */
[----:B------:R-:W-:Y:S01]  /*eed0*/  @!P5 IMAD.IADD R0, R0, 0x1, -R7 ;  /* 0x000000010000d824 */ /* 0x000fe200078e0a07 */
[C---:B------:R-:W-:Y:S01]  /*eee0*/  ISETP.GT.U32.AND P6, PT, R7.reuse, R9, PT ;  /* 0x000000090700720c */ /* 0x040fe20003fc4070 */
[C---:B------:R-:W-:Y:S01]  /*eef0*/  IMAD.HI.U32 R2, R8.reuse, R16, RZ ;  /* 0x0000001008027227 */ /* 0x040fe200078e00ff */
[----:B------:R-:W-:Y:S01]  /*ef00*/  ISETP.GT.U32.AND P5, PT, R7, R17, PT ;  /* 0x000000110700720c */ /* 0x000fe20003fa4070 */
[----:B------:R0:W-:Y:S02]  /*ef10*/  STL [R1+0x3f8], R11 ;  /* 0x0003f80b01007387 */ /* 0x0001e40000100800 */
[----:B------:R-:W-:-:S04]  /*ef20*/  IMAD.HI.U32 R10, R8, R14, RZ ;  /* 0x0000000e080a7227 */ /* 0x000fc800078e00ff */
[----:B------:R-:W-:-:S04]  /*ef30*/  IMAD.HI.U32 R4, R8, R13, RZ ;  /* 0x0000000d08047227 */ /* 0x000fc800078e00ff */
[----:B------:R-:W-:Y:S02]  /*ef40*/  IMAD.MOV R10, RZ, RZ, -R10 ;  /* 0x000000ffff0a7224 */ /* 0x000fe400078e0a0a */
[----:B------:R-:W-:Y:S02]  /*ef50*/  IMAD.MOV R2, RZ, RZ, -R2 ;  /* 0x000000ffff027224 */ /* 0x000fe400078e0a02 */
[----:B------:R-:W-:Y:S02]  /*ef60*/  IMAD.MOV R4, RZ, RZ, -R4 ;  /* 0x000000ffff047224 */ /* 0x000fe400078e0a04 */
[C---:B------:R-:W-:Y:S02]  /*ef70*/  IMAD R14, R7.reuse, R10, R14 ;  /* 0x0000000a070e7224 */ /* 0x040fe400078e020e */
[----:B------:R-:W-:Y:S01]  /*ef80*/  IMAD R16, R7, R2, R16 ;  /* 0x0000000207107224 */ /* 0x000fe200078e0210 */
[----:B------:R-:W-:Y:S01]  /*ef90*/  IABS R2, R19 ;  /* 0x0000001300027213 */ /* 0x000fe20000000000 */
[----:B0-----:R-:W-:-:S02]  /*efa0*/  IMAD.MOV.U32 R11, RZ, RZ, R0 ;  /* 0x000000ffff0b7224 */ /* 0x001fc400078e0000 */
[----:B------:R-:W-:Y:S02]  /*efb0*/  IMAD R13, R7, R4, R13 ;  /* 0x00000004070d7224 */ /* 0x000fe400078e020d */
[----:B------:R-:W-:Y:S01]  /*efc0*/  @!P6 IMAD.IADD R9, R9, 0x1, -R7 ;  /* 0x000000010909e824 */ /* 0x000fe200078e0a07 */
[C---:B------:R-:W-:Y:S01]  /*efd0*/  ISETP.GT.U32.AND P6, PT, R7.reuse, R14, PT ;  /* 0x0000000e0700720c */ /* 0x040fe20003fc4070 */
[----:B------:R-:W-:Y:S01]  /*efe0*/  @!P4 IMAD.MOV R11, RZ, RZ, -R11 ;  /* 0x000000ffff0bc224 */ /* 0x000fe200078e0a0b */
[----:B------:R-:W-:Y:S01]  /*eff0*/  ISETP.GT.U32.AND P4, PT, R7, R16, PT ;  /* 0x000000100700720c */ /* 0x000fe20003f84070 */
[----:B------:R-:W-:Y:S01]  /*f000*/  @!P5 IMAD.IADD R17, R17, 0x1, -R7 ;  /* 0x000000011111d824 */ /* 0x000fe200078e0a07 */
[----:B------:R-:W-:Y:S01]  /*f010*/  ISETP.GT.U32.AND P5, PT, R7, R13, PT ;  /* 0x0000000d0700720c */ /* 0x000fe20003fa4070 */
[----:B------:R-:W-:Y:S01]  /*f020*/  VIADD R12, R3, 0x11a ;  /* 0x0000011a030c7836 */ /* 0x000fe20000000000 */
[----:B------:R0:W-:Y:S01]  /*f030*/  STL [R1+0x40c], R11 ;  /* 0x00040c0b01007387 */ /* 0x0001e20000100800 */
[----:B------:R-:W-:-:S02]  /*f040*/  IMAD.MOV.U32 R18, RZ, RZ, R9 ;  /* 0x000000ffff127224 */ /* 0x000fc400078e0009 */
[----:B------:R-:W-:Y:S01]  /*f050*/  IMAD.HI.U32 R0, R8, R2, RZ ;  /* 0x0000000208007227 */ /* 0x000fe200078e00ff */
[----:B------:R-:W-:-:S03]  /*f060*/  IABS R15, R12 ;  /* 0x0000000c000f7213 */ /* 0x000fc60000000000 */
[--C-:B------:R-:W-:Y:S02]  /*f070*/  @!P6 IMAD.IADD R14, R14, 0x1, -R7.reuse ;  /* 0x000000010e0ee824 */ /* 0x100fe400078e0a07 */
[--C-:B------:R-:W-:Y:S01]  /*f080*/  @!P4 IMAD.IADD R16, R16, 0x1, -R7.reuse ;  /* 0x000000011010c824 */ /* 0x100fe200078e0a07 */
[----:B------:R-:W-:Y:S01]  /*f090*/  ISETP.GT.U32.AND P4, PT, R7, R17, PT ;  /* 0x000000110700720c */ /* 0x000fe20003f84070 */
[----:B------:R-:W-:Y:S01]  /*f0a0*/  @!P5 IMAD.IADD R13, R13, 0x1, -R7 ;  /* 0x000000010d0dd824 */ /* 0x000fe200078e0a07 */
[C---:B------:R-:W-:Y:S01]  /*f0b0*/  ISETP.GT.U32.AND P5, PT, R7.reuse, R14, PT ;  /* 0x0000000e0700720c */ /* 0x040fe20003fa4070 */
[----:B------:R-:W-:Y:S01]  /*f0c0*/  IMAD.HI.U32 R9, R8, R15, RZ ;  /* 0x0000000f08097227 */ /* 0x000fe200078e00ff */
[----:B------:R-:W-:-:S03]  /*f0d0*/  ISETP.GT.U32.AND P6, PT, R7, R16, PT ;  /* 0x000000100700720c */ /* 0x000fc60003fc4070 */
[----:B------:R-:W-:Y:S02]  /*f0e0*/  IMAD.MOV R4, RZ, RZ, -R0 ;  /* 0x000000ffff047224 */ /* 0x000fe400078e0a00 */
[----:B------:R-:W-:Y:S02]  /*f0f0*/  IMAD.MOV R9, RZ, RZ, -R9 ;  /* 0x000000ffff097224 */ /* 0x000fe400078e0a09 */
[----:B------:R-:W-:Y:S01]  /*f100*/  @!P1 IMAD.MOV R18, RZ, RZ, -R18 ;  /* 0x000000ffff129224 */ /* 0x000fe200078e0a12 */
[C---:B------:R-:W-:Y:S01]  /*f110*/  ISETP.GT.U32.AND P1, PT, R7.reuse, R13, PT ;  /* 0x0000000d0700720c */ /* 0x040fe20003f24070 */
[C---:B------:R-:W-:Y:S02]  /*f120*/  IMAD R2, R7.reuse, R4, R2 ;  /* 0x0000000407027224 */ /* 0x040fe400078e0202 */
[----:B------:R-:W-:Y:S01]  /*f130*/  IMAD R15, R7, R9, R15 ;  /* 0x00000009070f7224 */ /* 0x000fe200078e020f */
[----:B------:R1:W-:Y:S01]  /*f140*/  STL [R1+0x400], R18 ;  /* 0x0004001201007387 */ /* 0x0003e20000100800 */
[--C-:B------:R-:W-:Y:S01]  /*f150*/  @!P4 IMAD.IADD R17, R17, 0x1, -R7.reuse ;  /* 0x000000011111c824 */ /* 0x100fe200078e0a07 */
[C---:B------:R-:W-:Y:S01]  /*f160*/  ISETP.GT.U32.AND P4, PT, R7.reuse, R2, PT ;  /* 0x000000020700720c */ /* 0x040fe20003f84070 */
[--C-:B------:R-:W-:Y:S01]  /*f170*/  @!P5 IMAD.IADD R14, R14, 0x1, -R7.reuse ;  /* 0x000000010e0ed824 */ /* 0x100fe200078e0a07 */
[----:B------:R-:W-:Y:S01]  /*f180*/  ISETP.GT.U32.AND P5, PT, R7, R15, PT ;  /* 0x0000000f0700720c */ /* 0x000fe20003fa4070 */
[----:B------:R-:W-:Y:S01]  /*f190*/  @!P6 IMAD.IADD R16, R16, 0x1, -R7 ;  /* 0x000000011010e824 */ /* 0x000fe200078e0a07 */
[----:B------:R-:W-:Y:S01]  /*f1a0*/  ISETP.GE.AND P6, PT, R6, RZ, PT ;  /* 0x000000ff0600720c */ /* 0x000fe20003fc6270 */
[----:B------:R-:W-:-:S02]  /*f1b0*/  VIADD R6, R3, 0x11d ;  /* 0x0000011d03067836 */ /* 0x000fc40000000000 */
[--C-:B------:R-:W-:Y:S01]  /*f1c0*/  @!P1 IMAD.IADD R13, R13, 0x1, -R7.reuse ;  /* 0x000000010d0d9824 */ /* 0x100fe200078e0a07 */
[----:B------:R-:W-:Y:S01]  /*f1d0*/  ISETP.GE.AND P1, PT, R19, RZ, PT ;  /* 0x000000ff1300720c */ /* 0x000fe20003f26270 */
[C---:B------:R-:W-:Y:S01]  /*f1e0*/  VIADD R0, R3.reuse, 0x11b ;  /* 0x0000011b03007836 */ /* 0x040fe20000000000 */
[----:B------:R-:W-:Y:S01]  /*f1f0*/  IABS R19, R6 ;  /* 0x0000000600137213 */ /* 0x000fe20000000000 */
[----:B------:R-:W-:Y:S02]  /*f200*/  VIADD R10, R3, 0x11c ;  /* 0x0000011c030a7836 */ /* 0x000fe40000000000 */
[--C-:B------:R-:W-:Y:S01]  /*f210*/  @!P4 IMAD.IADD R2, R2, 0x1, -R7.reuse ;  /* 0x000000010202c824 */ /* 0x100fe200078e0a07 */
[----:B------:R-:W-:Y:S01]  /*f220*/  ISETP.GE.AND P4, PT, R12, RZ, PT ;  /* 0x000000ff0c00720c */ /* 0x000fe20003f86270 */
[----:B------:R-:W-:Y:S01]  /*f230*/  @!P5 IMAD.IADD R15, R15, 0x1, -R7 ;  /* 0x000000010f0fd824 */ /* 0x000fe200078e0a07 */
[----:B------:R-:W-:Y:S01]  /*f240*/  IABS R4, R0 ;  /* 0x0000000000047213 */ /* 0x000fe20000000000 */
[----:B------:R-:W-:Y:S01]  /*f250*/  IMAD.MOV.U32 R12, RZ, RZ, R19 ;  /* 0x000000ffff0c7224 */ /* 0x000fe200078e0013 */
[----:B0-----:R-:W-:Y:S01]  /*f260*/  IABS R11, R10 ;  /* 0x0000000a000b7213 */ /* 0x001fe20000000000 */
[----:B------:R-:W-:Y:S01]  /*f270*/  IMAD.MOV.U32 R21, RZ, RZ, R17 ;  /* 0x000000ffff157224 */ /* 0x000fe200078e0011 */
[----:B------:R-:W-:Y:S01]  /*f280*/  ISETP.GT.U32.AND P5, PT, R7, R15, PT ;  /* 0x0000000f0700720c */ /* 0x000fe20003fa4070 */
[----:B------:R-:W-:-:S04]  /*f290*/  IMAD.HI.U32 R17, R8, R12, RZ ;  /* 0x0000000c08117227 */ /* 0x000fc800078e00ff */
[----:B------:R-:W-:Y:S02]  /*f2a0*/  IMAD.MOV.U32 R20, RZ, RZ, R16 ;  /* 0x000000ffff147224 */ /* 0x000fe400078e0010 */
[----:B------:R-:W-:Y:S02]  /*f2b0*/  IMAD.MOV.U32 R16, RZ, RZ, R14 ;  /* 0x000000ffff107224 */ /* 0x000fe400078e000e */
[----:B-1----:R-:W-:-:S04]  /*f2c0*/  IMAD.HI.U32 R18, R8, R4, RZ ;  /* 0x0000000408127227 */ /* 0x002fc800078e00ff */
[----:B------:R-:W-:Y:S01]  /*f2d0*/  @!P0 IMAD.MOV R21, RZ, RZ, -R21 ;  /* 0x000000ffff158224 */ /* 0x000fe200078e0a15 */
[----:B------:R-:W-:Y:S01]  /*f2e0*/  ISETP.GT.U32.AND P0, PT, R7, R2, PT ;  /* 0x000000020700720c */ /* 0x000fe20003f04070 */
[----:B------:R-:W-:Y:S02]  /*f2f0*/  IMAD.MOV R17, RZ, RZ, -R17 ;  /* 0x000000ffff117224 */ /* 0x000fe400078e0a11 */
[----:B------:R-:W-:Y:S01]  /*f300*/  @!P2 IMAD.MOV R16, RZ, RZ, -R16 ;  /* 0x000000ffff10a224 */ /* 0x000fe200078e0a10 */
[----:B------:R-:W-:Y:S01]  /*f310*/  ISETP.GE.AND P2, PT, R0, RZ, PT ;  /* 0x000000ff0000720c */ /* 0x000fe20003f46270 */
[----:B------:R-:W-:Y:S01]  /*f320*/  IMAD.HI.U32 R9, R8, R11, RZ ;  /* 0x0000000b08097227 */ /* 0x000fe200078e00ff */
[----:B------:R-:W-:Y:S03]  /*f330*/  STL [R1+0x408], R21 ;  /* 0x0004081501007387 */ /* 0x000fe60000100800 */
[----:B------:R-:W-:-:S02]  /*f340*/  IMAD.MOV R18, RZ, RZ, -R18 ;  /* 0x000000ffff127224 */ /* 0x000fc400078e0a12 */
[C---:B------:R-:W-:Y:S02]  /*f350*/  IMAD R0, R7.reuse, R17, R12 ;  /* 0x0000001107007224 */ /* 0x040fe400078e020c */
[----:B------:R-:W-:Y:S02]  /*f360*/  IMAD.MOV R9, RZ, RZ, -R9 ;  /* 0x000000ffff097224 */ /* 0x000fe400078e0a09 */
[----:B------:R-:W-:Y:S02]  /*f370*/  IMAD R4, R7, R18, R4 ;  /* 0x0000001207047224 */ /* 0x000fe400078e0204 */
[----:B------:R-:W-:Y:S01]  /*f380*/  @!P5 IMAD.IADD R15, R15, 0x1, -R7 ;  /* 0x000000010f0fd824 */ /* 0x000fe200078e0a07 */
[C---:B------:R-:W-:Y:S01]  /*f390*/  ISETP.GT.U32.AND P5, PT, R7.reuse, R0, PT ;  /* 0x000000000700720c */ /* 0x040fe20003fa4070 */
[----:B------:R-:W-:Y:S01]  /*f3a0*/  @!P3 IMAD.MOV R20, RZ, RZ, -R20 ;  /* 0x000000ffff14b224 */ /* 0x000fe200078e0a14 */
[C---:B------:R-:W-:Y:S01]  /*f3b0*/  ISETP.GT.U32.AND P3, PT, R7.reuse, R4, PT ;  /* 0x000000040700720c */ /* 0x040fe20003f64070 */
[----:B------:R-:W-:-:S02]  /*f3c0*/  IMAD R11, R7, R9, R11 ;  /* 0x00000009070b7224 */ /* 0x000fc400078e020b */
[----:B------:R-:W-:Y:S01]  /*f3d0*/  IMAD.MOV.U32 R14, RZ, RZ, R13 ;  /* 0x000000ffff0e7224 */ /* 0x000fe200078e000d */
[----:B------:R-:W-:Y:S01]  /*f3e0*/  STL [R1+0x41c], R20 ;  /* 0x00041c1401007387 */ /* 0x000fe20000100800 */
[----:B------:R-:W-:Y:S01]  /*f3f0*/  @!P0 IMAD.IADD R2, R2, 0x1, -R7 ;  /* 0x0000000102028824 */ /* 0x000fe200078e0a07 */
[----:B------:R-:W-:Y:S01]  /*f400*/  ISETP.GE.AND P0, PT, R10, RZ, PT ;  /* 0x000000ff0a00720c */ /* 0x000fe20003f06270 */
[----:B------:R-:W-:Y:S01]  /*f410*/  @!P6 IMAD.MOV R14, RZ, RZ, -R14 ;  /* 0x000000ffff0ee224 */ /* 0x000fe200078e0a0e */
[----:B------:R0:W-:Y:S01]  /*f420*/  STL [R1+0x424], R16 ;  /* 0x0004241001007387 */ /* 0x0001e20000100800 */
[----:B------:R-:W-:Y:S01]  /*f430*/  ISETP.GT.U32.AND P6, PT, R7, R11, PT ;  /* 0x0000000b0700720c */ /* 0x000fe20003fc4070 */
[----:B------:R-:W-:Y:S02]  /*f440*/  IMAD.MOV.U32 R17, RZ, RZ, R2 ;  /* 0x000000ffff117224 */ /* 0x000fe400078e0002 */
[----:B------:R-:W-:Y:S01]  /*f450*/  VIADD R9, R3, 0x11e ;  /* 0x0000011e03097836 */ /* 0x000fe20000000000 */
[----:B------:R1:W-:Y:S01]  /*f460*/  STL [R1+0x244], R14 ;  /* 0x0002440e01007387 */ /* 0x0003e20000100800 */
[----:B------:R-:W-:-:S02]  /*f470*/  @!P1 IMAD.MOV R17, RZ, RZ, -R17 ;  /* 0x000000ffff119224 */ /* 0x000fc400078e0a11 */
[--C-:B------:R-:W-:Y:S01]  /*f480*/  @!P5 IMAD.IADD R0, R0, 0x1, -R7.reuse ;  /* 0x000000010000d824 */ /* 0x100fe200078e0a07 */
[----:B------:R-:W-:Y:S01]  /*f490*/  IABS R13, R9 ;  /* 0x00000009000d7213 */ /* 0x000fe20000000000 */
[----:B0-----:R-:W-:Y:S01]  /*f4a0*/  VIADD R16, R3, 0x11f ;  /* 0x0000011f03107836 */ /* 0x001fe20000000000 */
[----:B------:R0:W-:Y:S01]  /*f4b0*/  STL [R1+0x248], R17 ;  /* 0x0002481101007387 */ /* 0x0001e20000100800 */
[--C-:B------:R-:W-:Y:S01]  /*f4c0*/  @!P3 IMAD.IADD R4, R4, 0x1, -R7.reuse ;  /* 0x000000010404b824 */ /* 0x100fe200078e0a07 */
[----:B------:R-:W-:Y:S01]  /*f4d0*/  ISETP.GT.U32.AND P5, PT, R7, R0, PT ;  /* 0x000000000700720c */ /* 0x000fe20003fa4070 */
[----:B------:R-:W-:Y:S01]  /*f4e0*/  @!P6 IMAD.IADD R11, R11, 0x1, -R7 ;  /* 0x000000010b0be824 */ /* 0x000fe200078e0a07 */
[----:B-1----:R-:W-:Y:S01]  /*f4f0*/  IABS R14, R16 ;  /* 0x00000010000e7213 */ /* 0x002fe20000000000 */
[----:B------:R-:W-:Y:S01]  /*f500*/  IMAD.HI.U32 R12, R8, R13, RZ ;  /* 0x0000000d080c7227 */ /* 0x000fe200078e00ff */
[C---:B------:R-:W-:Y:S02]  /*f510*/  ISETP.GT.U32.AND P6, PT, R7.reuse, R4, PT ;  /* 0x000000040700720c */ /* 0x040fe40003fc4070 */
[----:B------:R-:W-:Y:S01]  /*f520*/  ISETP.GT.U32.AND P1, PT, R7, R11, PT ;  /* 0x0000000b0700720c */ /* 0x000fe20003f24070 */
[----:B------:R-:W-:Y:S01]  /*f530*/  IMAD.MOV R12, RZ, RZ, -R12 ;  /* 0x000000ffff0c7224 */ /* 0x000fe200078e0a0c */
[----:B------:R-:W-:Y:S01]  /*f540*/  ISETP.GE.AND P3, PT, R6, RZ, PT ;  /* 0x000000ff0600720c */ /* 0x000fe20003f66270 */
[----:B0-----:R-:W-:-:S04]  /*f550*/  IMAD.HI.U32 R17, R8, R14, RZ ;  /* 0x0000000e08117227 */ /* 0x001fc800078e00ff */
[----:B------:R-:W-:Y:S02]  /*f560*/  IMAD.MOV R17, RZ, RZ, -R17 ;  /* 0x000000ffff117224 */ /* 0x000fe400078e0a11 */
[C---:B------:R-:W-:Y:S02]  /*f570*/  IMAD R13, R7.reuse, R12, R13 ;  /* 0x0000000c070d7224 */ /* 0x040fe400078e020d */
[----:B------:R-:W-:Y:S02]  /*f580*/  IMAD R14, R7, R17, R14 ;  /* 0x00000011070e7224 */ /* 0x000fe400078e020e */
[--C-:B------:R-:W-:Y:S02]  /*f590*/  @!P5 IMAD.IADD R0, R0, 0x1, -R7.reuse ;  /* 0x000000010000d824 */ /* 0x100fe400078e0a07 */
[----:B------:R-:W-:Y:S01]  /*f5a0*/  VIADD R10, R3, 0x121 ;  /* 0x00000121030a7836 */ /* 0x000fe20000000000 */
[C---:B------:R-:W-:Y:S01]  /*f5b0*/  ISETP.GT.U32.AND P5, PT, R7.reuse, R14, PT ;  /* 0x0000000e0700720c */ /* 0x040fe20003fa4070 */
[--C-:B------:R-:W-:Y:S01]  /*f5c0*/  @!P6 IMAD.IADD R4, R4, 0x1, -R7.reuse ;  /* 0x000000010404e824 */ /* 0x100fe200078e0a07 */
[----:B------:R-:W-:Y:S01]  /*f5d0*/  ISETP.GT.U32.AND P6, PT, R7, R13, PT ;  /* 0x0000000d0700720c */ /* 0x000fe20003fc4070 */
[----:B------:R-:W-:Y:S01]  /*f5e0*/  VIADD R6, R3, 0x120 ;  /* 0x0000012003067836 */ /* 0x000fe20000000000 */
[----:B------:R-:W-:Y:S01]  /*f5f0*/  IABS R12, R10 ;  /* 0x0000000a000c7213 */ /* 0x000fe20000000000 */
[----:B------:R-:W-:Y:S01]  /*f600*/  @!P1 IMAD.IADD R11, R11, 0x1, -R7 ;  /* 0x000000010b0b9824 */ /* 0x000fe200078e0a07 */
[----:B------:R-:W-:Y:S01]  /*f610*/  ISETP.GE.AND P1, PT, R9, RZ, PT ;  /* 0x000000ff0900720c */ /* 0x000fe20003f26270 */
[----:B------:R-:W-:Y:S01]  /*f620*/  VIADD R9, R3, 0x122 ;  /* 0x0000012203097836 */ /* 0x000fe20000000000 */
[----:B------:R-:W-:Y:S01]  /*f630*/  IABS R2, R6 ;  /* 0x0000000600027213 */ /* 0x000fe20000000000 */
[----:B------:R-:W-:-:S03]  /*f640*/  IMAD.HI.U32 R19, R8, R12, RZ ;  /* 0x0000000c08137227 */ /* 0x000fc600078e00ff */
[----:B------:R-:W-:Y:S01]  /*f650*/  IABS R17, R9 ;  /* 0x0000000900117213 */ /* 0x000fe20000000000 */
[----:B------:R-:W-:Y:S02]  /*f660*/  @!P5 IMAD.IADD R14, R14, 0x1, -R7 ;  /* 0x000000010e0ed824 */ /* 0x000fe400078e0a07 */
[----:B------:R-:W-:-:S03]  /*f670*/  IMAD.HI.U32 R18, R8, R2, RZ ;  /* 0x0000000208127227 */ /* 0x000fc600078e00ff */
[----:B------:R-:W-:Y:S01]  /*f680*/  ISETP.GT.U32.AND P5, PT, R7, R14, PT ;  /* 0x0000000e0700720c */ /* 0x000fe20003fa4070 */
[----:B------:R-:W-:Y:S02]  /*f690*/  IMAD.MOV R19, RZ, RZ, -R19 ;  /* 0x000000ffff137224 */ /* 0x000fe400078e0a13 */
[----:B------:R-:W-:Y:S01]  /*f6a0*/  @!P6 IMAD.IADD R13, R13, 0x1, -R7 ;  /* 0x000000010d0de824 */ /* 0x000fe200078e0a07 */
[----:B------:R-:W-:Y:S01]  /*f6b0*/  ISETP.GE.AND P6, PT, R16, RZ, PT ;  /* 0x000000ff1000720c */ /* 0x000fe20003fc6270 */
[----:B------:R-:W-:Y:S02]  /*f6c0*/  IMAD.MOV.U32 R21, RZ, RZ, R15 ;  /* 0x000000ffff157224 */ /* 0x000fe400078e000f */
[----:B------:R-:W-:-:S04]  /*f6d0*/  IMAD.HI.U32 R15, R8, R17, RZ ;  /* 0x00000011080f7227 */ /* 0x000fc800078e00ff */
[----:B------:R-:W-:Y:S02]  /*f6e0*/  IMAD.MOV R18, RZ, RZ, -R18 ;  /* 0x000000ffff127224 */ /* 0x000fe400078e0a12 */
[C---:B------:R-:W-:Y:S02]  /*f6f0*/  IMAD R12, R7.reuse, R19, R12 ;  /* 0x00000013070c7224 */ /* 0x040fe400078e020c */
[----:B------:R-:W-:Y:S01]  /*f700*/  @!P4 IMAD.MOV R21, RZ, RZ, -R21 ;  /* 0x000000ffff15c224 */ /* 0x000fe200078e0a15 */
[C---:B------:R-:W-:Y:S01]  /*f710*/  ISETP.GT.U32.AND P4, PT, R7.reuse, R13, PT ;  /* 0x0000000d0700720c */ /* 0x040fe20003f84070 */
[----:B------:R-:W-:Y:S02]  /*f720*/  IMAD.MOV R15, RZ, RZ, -R15 ;  /* 0x000000ffff0f7224 */ /* 0x000fe400078e0a0f */
[----:B------:R-:W-:Y:S01]  /*f730*/  IMAD R2, R7, R18, R2 ;  /* 0x0000001207027224 */ /* 0x000fe200078e0202 */
[----:B------:R-:W-:Y:S01]  /*f740*/  STL [R1+0x410], R21 ;  /* 0x0004101501007387 */ /* 0x000fe20000100800 */
[----:B------:R-:W-:-:S02]  /*f750*/  IMAD.MOV.U32 R20, RZ, RZ, R4 ;  /* 0x000000ffff147224 */ /* 0x000fc400078e0004 */
[----:B------:R-:W-:Y:S01]  /*f760*/  @!P3 IMAD.MOV R0, RZ, RZ, -R0 ;  /* 0x000000ffff00b224 */ /* 0x000fe200078e0a00 */
[C---:B------:R-:W-:Y:S01]  /*f770*/  ISETP.GT.U32.AND P3, PT, R7.reuse, R12, PT ;  /* 0x0000000c0700720c */ /* 0x040fe20003f64070 */
[C---:B------:R-:W-:Y:S02]  /*f780*/  IMAD R17, R7.reuse, R15, R17 ;  /* 0x0000000f07117224 */ /* 0x040fe400078e0211 */
[----:B------:R-:W-:Y:S01]  /*f790*/  @!P2 IMAD.MOV R20, RZ, RZ, -R20 ;  /* 0x000000ffff14a224 */ /* 0x000fe200078e0a14 */
[C---:B------:R-:W-:Y:S01]  /*f7a0*/  ISETP.GT.U32.AND P2, PT, R7.reuse, R2, PT ;  /* 0x000000020700720c */ /* 0x040fe20003f44070 */
[----:B------:R-:W-:Y:S02]  /*f7b0*/  IMAD.MOV.U32 R4, RZ, RZ, R11 ;  /* 0x000000ffff047224 */ /* 0x000fe400078e000b */
[--C-:B------:R-:W-:Y:S01]  /*f7c0*/  @!P5 IMAD.IADD R14, R14, 0x1, -R7.reuse ;  /* 0x000000010e0ed824 */ /* 0x100fe200078e0a07 */
[----:B------:R-:W-:Y:S01]  /*f7d0*/  ISETP.GT.U32.AND P5, PT, R7, R17, PT ;  /* 0x000000110700720c */ /* 0x000fe20003fa4070 */
[----:B------:R-:W-:Y:S01]  /*f7e0*/  @!P0 IMAD.MOV R4, RZ, RZ, -R4 ;  /* 0x000000ffff048224 */ /* 0x000fe200078e0a04 */
[----:B------:R-:W-:Y:S01]  /*f7f0*/  STL [R1+0x418], R20 ;  /* 0x0004181401007387 */ /* 0x000fe20000100800 */
[----:B------:R-:W-:Y:S01]  /*f800*/  @!P4 IMAD.IADD R13, R13, 0x1, -R7 ;  /* 0x000000010d0dc824 */ /* 0x000fe200078e0a07 */
[----:B------:R-:W-:Y:S01]  /*f810*/  ISETP.GE.AND P4, PT, R10, RZ, PT ;  /* 0x000000ff0a00720c */ /* 0x000fe20003f86270 */
[----:B------:R-:W-:Y:S01]  /*f820*/  VIADD R16, R3, 0x123 ;  /* 0x0000012303107836 */ /* 0x000fe20000000000 */
[----:B------:R0:W-:Y:S01]  /*f830*/  STL [R1+0x434], R4 ;  /* 0x0004340401007387 */ /* 0x0001e20000100800 */
[----:B------:R-:W-:Y:S01]  /*f840*/  IMAD.MOV.U32 R11, RZ, RZ, R13 ;  /* 0x000000ffff0b7224 */ /* 0x000fe200078e000d */
[----:B------:R-:W-:Y:S01]  /*f850*/  ISETP.GE.AND P0, PT, R6, RZ, PT ;  /* 0x000000ff0600720c */ /* 0x000fe20003f06270 */
[--C-:B------:R-:W-:Y:S01]  /*f860*/  @!P3 IMAD.IADD R12, R12, 0x1, -R7.reuse ;  /* 0x000000010c0cb824 */ /* 0x100fe200078e0a07 */
[----:B------:R-:W-:Y:S01]  /*f870*/  IABS R18, R16 ;  /* 0x0000001000127213 */ /* 0x000fe20000000000 */
[----:B------:R-:W-:Y:S01]  /*f880*/  @!P2 IMAD.IADD R2, R2, 0x1, -R7 ;  /* 0x000000010202a824 */ /* 0x000fe200078e0a07 */
[----:B------:R-:W-:Y:S01]  /*f890*/  ISETP.GE.AND P2, PT, R9, RZ, PT ;  /* 0x000000ff0900720c */ /* 0x000fe20003f46270 */
[----:B------:R-:W-:Y:S01]  /*f8a0*/  @!P1 IMAD.MOV R11, RZ, RZ, -R11 ;  /* 0x000000ffff0b9224 */ /* 0x000fe200078e0a0b */
[----:B------:R-:W-:Y:S01]  /*f8b0*/  ISETP.GT.U32.AND P1, PT, R7, R12, PT ;  /* 0x0000000c0700720c */ /* 0x000fe20003f24070 */
[----:B------:R-:W-:Y:S01]  /*f8c0*/  @!P5 IMAD.IADD R17, R17, 0x1, -R7 ;  /* 0x000000011111d824 */ /* 0x000fe200078e0a07 */
[----:B------:R1:W-:Y:S01]  /*f8d0*/  STL [R1+0x450], R0 ;  /* 0x0004500001007387 */ /* 0x0003e20000100800 */
[----:B0-----:R-:W-:Y:S01]  /*f8e0*/  VIADD R4, R3, 0x124 ;  /* 0x0000012403047836 */ /* 0x001fe20000000000 */
[----:B------:R-:W-:Y:S01]  /*f8f0*/  ISETP.GT.U32.AND P3, PT, R7, R2, PT ;  /* 0x000000020700720c */ /* 0x000fe20003f64070 */
[----:B------:R-:W-:Y:S01]  /*f900*/  VIADD R6, R3, 0x125 ;  /* 0x0000012503067836 */ /* 0x000fe20000000000 */
[----:B------:R-:W-:Y:S01]  /*f910*/  ISETP.GT.U32.AND P5, PT, R7, R17, PT ;  /* 0x000000110700720c */ /* 0x000fe20003fa4070 */
[----:B------:R0:W-:Y:S01]  /*f920*/  STL [R1+0x420], R11 ;  /* 0x0004200b01007387 */ /* 0x0001e20000100800 */
[----:B------:R-:W-:-:S02]  /*f930*/  IABS R9, R4 ;  /* 0x0000000400097213 */ /* 0x000fc40000000000 */
[----:B------:R-:W-:Y:S01]  /*f940*/  IABS R13, R6 ;  /* 0x00000006000d7213 */ /* 0x000fe20000000000 */
[----:B-1----:R-:W-:-:S04]  /*f950*/  IMAD.HI.U32 R0, R8, R18, RZ ;  /* 0x0000001208007227 */ /* 0x002fc800078e00ff */
[----:B------:R-:W-:-:S04]  /*f960*/  IMAD.HI.U32 R10, R8, R9, RZ ;  /* 0x00000009080a7227 */ /* 0x000fc800078e00ff */
[----:B------:R-:W-:Y:S02]  /*f970*/  IMAD.MOV R0, RZ, RZ, -R0 ;  /* 0x000000ffff007224 */ /* 0x000fe400078e0a00 */
[----:B------:R-:W-:Y:S02]  /*f980*/  IMAD.MOV R10, RZ, RZ, -R10 ;  /* 0x000000ffff0a7224 */ /* 0x000fe400078e0a0a */
[C---:B------:R-:W-:Y:S02]  /*f990*/  IMAD R0, R7.reuse, R0, R18 ;  /* 0x0000000007007224 */ /* 0x040fe400078e0212 */
[----:B------:R-:W-:Y:S01]  /*f9a0*/  @!P1 IMAD.IADD R12, R12, 0x1, -R7 ;  /* 0x000000010c0c9824 */ /* 0x000fe200078e0a07 */
[----:B------:R-:W-:Y:S01]  /*f9b0*/  ISETP.GE.AND P1, PT, R4, RZ, PT ;  /* 0x000000ff0400720c */ /* 0x000fe20003f26270 */
[C---:B------:R-:W-:Y:S02]  /*f9c0*/  IMAD R4, R7.reuse, R10, R9 ;  /* 0x0000000a07047224 */ /* 0x040fe400078e0209 */
[--C-:B------:R-:W-:Y:S01]  /*f9d0*/  @!P3 IMAD.IADD R2, R2, 0x1, -R7.reuse ;  /* 0x000000010202b824 */ /* 0x100fe200078e0a07 */
[----:B------:R-:W-:Y:S01]  /*f9e0*/  ISETP.GT.U32.AND P3, PT, R7, R0, PT ;  /* 0x000000000700720c */ /* 0x000fe20003f64070 */
[----:B------:R-:W-:Y:S01]  /*f9f0*/  @!P5 IMAD.IADD R17, R17, 0x1, -R7 ;  /* 0x000000011111d824 */ /* 0x000fe200078e0a07 */
[----:B------:R-:W-:Y:S01]  /*fa00*/  ISETP.GT.U32.AND P5, PT, R7, R4, PT ;  /* 0x000000040700720c */ /* 0x000fe20003fa4070 */
[----:B------:R-:W-:-:S02]  /*fa10*/  VIADD R9, R3, 0x126 ;  /* 0x0000012603097836 */ /* 0x000fc40000000000 */
[----:B0-----:R-:W-:Y:S02]  /*fa20*/  IMAD.MOV.U32 R11, RZ, RZ, R14 ;  /* 0x000000ffff0b7224 */ /* 0x001fe400078e000e */
[----:B------:R-:W-:Y:S01]  /*fa30*/  IMAD.HI.U32 R15, R8, R13, RZ ;  /* 0x0000000d080f7227 */ /* 0x000fe200078e00ff */
[----:B------:R-:W-:-:S03]  /*fa40*/  IABS R14, R9 ;  /* 0x00000009000e7213 */ /* 0x000fc60000000000 */
[----:B------:R-:W-:Y:S02]  /*fa50*/  IMAD.MOV.U32 R18, RZ, RZ, R2 ;  /* 0x000000ffff127224 */ /* 0x000fe400078e0002 */
[--C-:B------:R-:W-:Y:S01]  /*fa60*/  @!P3 IMAD.IADD R0, R0, 0x1, -R7.reuse ;  /* 0x000000010000b824 */ /* 0x100fe200078e0a07 */
[----:B------:R-:W-:Y:S01]  /*fa70*/  ISETP.GE.AND P3, PT, R6, RZ, PT ;  /* 0x000000ff0600720c */ /* 0x000fe20003f66270 */
[----:B------:R-:W-:Y:S02]  /*fa80*/  @!P5 IMAD.IADD R4, R4, 0x1, -R7 ;  /* 0x000000010404d824 */ /* 0x000fe400078e0a07 */
[----:B------:R-:W-:Y:S01]  /*fa90*/  @!P6 IMAD.MOV R11, RZ, RZ, -R11 ;  /* 0x000000ffff0be224 */ /* 0x000fe200078e0a0b */
[----:B------:R-:W-:Y:S01]  /*faa0*/  ISETP.GE.AND P6, PT, R16, RZ, PT ;  /* 0x000000ff1000720c */ /* 0x000fe20003fc6270 */
[----:B------:R-:W-:Y:S01]  /*fab0*/  IMAD.MOV R15, RZ, RZ, -R15 ;  /* 0x000000ffff0f7224 */ /* 0x000fe200078e0a0f */
[----:B------:R-:W-:Y:S01]  /*fac0*/  ISETP.GT.U32.AND P5, PT, R7, R4, PT ;  /* 0x000000040700720c */ /* 0x000fe20003fa4070 */
[----:B------:R-:W-:Y:S01]  /*fad0*/  VIADD R10, R3, 0x127 ;  /* 0x00000127030a7836 */ /* 0x000fe20000000000 */
[----:B------:R0:W-:Y:S01]  /*fae0*/  STL [R1+0x440], R11 ;  /* 0x0004400b01007387 */ /* 0x0001e20000100800 */
[----:B------:R-:W-:-:S02]  /*faf0*/  IMAD.MOV.U32 R2, RZ, RZ, R14 ;  /* 0x000000ffff027224 */ /* 0x000fc400078e000e */
[----:B------:R-:W-:Y:S01]  /*fb00*/  @!P0 IMAD.MOV R18, RZ, RZ, -R18 ;  /* 0x000000ffff128224 */ /* 0x000fe200078e0a12 */
[C---:B------:R-:W-:Y:S01]  /*fb10*/  ISETP.GT.U32.AND P0, PT, R7.reuse, R0, PT ;  /* 0x000000000700720c */ /* 0x040fe20003f04070 */
[----:B------:R-:W-:Y:S02]  /*fb20*/  IMAD R6, R7, R15, R13 ;  /* 0x0000000f07067224 */ /* 0x000fe400078e020d */
[----:B------:R-:W-:Y:S01]  /*fb30*/  IMAD.HI.U32 R13, R8, R2, RZ ;  /* 0x00000002080d7227 */ /* 0x000fe200078e00ff */
[----:B------:R-:W-:Y:S01]  /*fb40*/  STL [R1+0x230], R18 ;  /* 0x0002301201007387 */ /* 0x000fe20000100800 */
[----:B0-----:R-:W-:Y:S02]  /*fb50*/  IABS R11, R10 ;  /* 0x0000000a000b7213 */ /* 0x001fe40000000000 */
[----:B------:R-:W-:Y:S02]  /*fb60*/  IMAD.MOV.U32 R16, RZ, RZ, R12 ;  /* 0x000000ffff107224 */ /* 0x000fe400078e000c */
[----:B------:R-:W-:-:S02]  /*fb70*/  IMAD.MOV R13, RZ, RZ, -R13 ;  /* 0x000000ffff0d7224 */ /* 0x000fc400078e0a0d */
[----:B------:R-:W-:-:S04]  /*fb80*/  IMAD.HI.U32 R12, R8, R11, RZ ;  /* 0x0000000b080c7227 */ /* 0x000fc800078e00ff */
[----:B------:R-:W-:Y:S01]  /*fb90*/  @!P4 IMAD.MOV R16, RZ, RZ, -R16 ;  /* 0x000000ffff10c224 */ /* 0x000fe200078e0a10 */
[C---:B------:R-:W-:Y:S01]  /*fba0*/  ISETP.GT.U32.AND P4, PT, R7.reuse, R6, PT ;  /* 0x000000060700720c */ /* 0x040fe20003f84070 */
[C---:B------:R-:W-:Y:S02]  /*fbb0*/  IMAD R2, R7.reuse, R13, R2 ;  /* 0x0000000d07027224 */ /* 0x040fe400078e0202 */
[----:B------:R-:W-:Y:S01]  /*fbc0*/  IMAD.MOV R12, RZ, RZ, -R12 ;  /* 0x000000ffff0c7224 */ /* 0x000fe200078e0a0c */
[----:B------:R0:W-:Y:S01]  /*fbd0*/  STL [R1+0x234], R16 ;  /* 0x0002341001007387 */ /* 0x0001e20000100800 */
[--C-:B------:R-:W-:Y:S01]  /*fbe0*/  @!P0 IMAD.IADD R0, R0, 0x1, -R7.reuse ;  /* 0x0000000100008824 */ /* 0x100fe200078e0a07 */
[----:B------:R-:W-:Y:S01]  /*fbf0*/  ISETP.GE.AND P0, PT, R10, RZ, PT ;  /* 0x000000ff0a00720c */ /* 0x000fe20003f06270 */
[----:B------:R-:W-:Y:S01]  /*fc00*/  @!P5 IMAD.IADD R4, R4, 0x1, -R7 ;  /* 0x000000010404d824 */ /* 0x000fe200078e0a07 */
[----:B------:R-:W-:Y:S01]  /*fc10*/  ISETP.GT.U32.AND P5, PT, R7, R2, PT ;  /* 0x000000020700720c */ /* 0x000fe20003fa4070 */
[----:B------:R-:W-:-:S02]  /*fc20*/  IMAD.MOV.U32 R14, RZ, RZ, R17 ;  /* 0x000000ffff0e7224 */ /* 0x000fc400078e0011 */
[----:B------:R-:W-:Y:S02]  /*fc30*/  IMAD R10, R7, R12, R11 ;  /* 0x0000000c070a7224 */ /* 0x000fe400078e020b */
[----:B------:R-:W-:Y:S01]  /*fc40*/  @!P2 IMAD.MOV R14, RZ, RZ, -R14 ;  /* 0x000000ffff0ea224 */ /* 0x000fe200078e0a0e */
[----:B------:R-:W-:Y:S01]  /*fc50*/  ISETP.GE.AND P2, PT, R9, RZ, PT ;  /* 0x000000ff0900720c */ /* 0x000fe20003f46270 */
[----:B0-----:R-:W-:Y:S02]  /*fc60*/  IMAD.MOV.U32 R16, RZ, RZ, R0 ;  /* 0x000000ffff107224 */ /* 0x001fe400078e0000 */
[--C-:B------:R-:W-:Y:S01]  /*fc70*/  @!P4 IMAD.IADD R6, R6, 0x1, -R7.reuse ;  /* 0x000000010606c824 */ /* 0x100fe200078e0a07 */
[----:B------:R0:W-:Y:S01]  /*fc80*/  STL [R1+0x428], R14 ;  /* 0x0004280e01007387 */ /* 0x0001e20000100800 */
[----:B------:R-:W-:Y:S01]  /*fc90*/  @!P6 IMAD.MOV R16, RZ, RZ, -R16 ;  /* 0x000000ffff10e224 */ /* 0x000fe200078e0a10 */
[----:B------:R-:W-:Y:S01]  /*fca0*/  ISETP.GT.U32.AND P6, PT, R7, R10, PT ;  /* 0x0000000a0700720c */ /* 0x000fe20003fc4070 */
[----:B------:R-:W-:Y:S01]  /*fcb0*/  VIADD R11, R3, 0x129 ;  /* 0x00000129030b7836 */ /* 0x000fe20000000000 */
[----:B------:R-:W-:Y:S01]  /*fcc0*/  ISETP.GT.U32.AND P4, PT, R7, R6, PT ;  /* 0x000000060700720c */ /* 0x000fe20003f84070 */
[----:B------:R-:W-:Y:S01]  /*fcd0*/  @!P5 IMAD.IADD R2, R2, 0x1, -R7 ;  /* 0x000000010202d824 */ /* 0x000fe200078e0a07 */
[----:B------:R-:W-:Y:S01]  /*fce0*/  STL [R1+0x43c], R16 ;  /* 0x00043c1001007387 */ /* 0x000fe20000100800 */
[----:B------:R-:W-:Y:S01]  /*fcf0*/  IMAD.MOV.U32 R15, RZ, RZ, R4 ;  /* 0x000000ffff0f7224 */ /* 0x000fe200078e0004 */
[----:B------:R-:W-:Y:S01]  /*fd00*/  IABS R13, R11 ;  /* 0x0000000b000d7213 */ /* 0x000fe20000000000 */
[----:B------:R-:W-:Y:S01]  /*fd10*/  VIADD R9, R3, 0x12a ;  /* 0x0000012a03097836 */ /* 0x000fe20000000000 */
[----:B------:R-:W-:Y:S01]  /*fd20*/  ISETP.GT.U32.AND P5, PT, R7, R2, PT ;  /* 0x000000020700720c */ /* 0x000fe20003fa4070 */
[----:B0-----:R-:W-:-:S02]  /*fd30*/  VIADD R14, R3, 0x128 ;  /* 0x00000128030e7836 */ /* 0x001fc40000000000 */
[----:B------:R-:W-:Y:S01]  /*fd40*/  @!P1 IMAD.MOV R15, RZ, RZ, -R15 ;  /* 0x000000ffff0f9224 */ /* 0x000fe200078e0a0f */
[----:B------:R-:W-:Y:S01]  /*fd50*/  IABS R0, R9 ;  /* 0x0000000900007213 */ /* 0x000fe20000000000 */
[--C-:B------:R-:W-:Y:S01]  /*fd60*/  @!P6 IMAD.IADD R10, R10, 0x1, -R7.reuse ;  /* 0x000000010a0ae824 */ /* 0x100fe200078e0a07 */
[----:B------:R-:W-:Y:S01]  /*fd70*/  IABS R12, R14 ;  /* 0x0000000e000c7213 */ /* 0x000fe20000000000 */
[----:B------:R-:W-:Y:S01]  /*fd80*/  @!P4 IMAD.IADD R6, R6, 0x1, -R7 ;  /* 0x000000010606c824 */ /* 0x000fe200078e0a07 */
[----:B------:R-:W-:Y:S01]  /*fd90*/  ISETP.GE.AND P1, PT, R14, RZ, PT ;  /* 0x000000ff0e00720c */ /* 0x000fe20003f26270 */
[----:B------:R-:W-:Y:S01]  /*fda0*/  IMAD.MOV.U32 R14, RZ, RZ, R13 ;  /* 0x000000ffff0e7224 */ /* 0x000fe200078e000d */
[----:B------:R-:W-:Y:S01]  /*fdb0*/  ISETP.GT.U32.AND P6, PT, R7, R10, PT ;  /* 0x0000000a0700720c */ /* 0x000fe20003fc4070 */
[----:B------:R-:W-:Y:S01]  /*fdc0*/  IMAD.HI.U32 R4, R8, R12, RZ ;  /* 0x0000000c08047227 */ /* 0x000fe200078e00ff */
[----:B------:R-:W-:Y:S01]  /*fdd0*/  ISETP.GE.AND P4, PT, R11, RZ, PT ;  /* 0x000000ff0b00720c */ /* 0x000fe20003f86270 */
[----:B------:R0:W-:Y:S02]  /*fde0*/  STL [R1+0x474], R15 ;  /* 0x0004740f01007387 */ /* 0x0001e40000100800 */
[----:B------:R-:W-:-:S02]  /*fdf0*/  IMAD.MOV R4, RZ, RZ, -R4 ;  /* 0x000000ffff047224 */ /* 0x000fc400078e0a04 */
[----:B------:R-:W-:-:S04]  /*fe00*/  IMAD.HI.U32 R11, R8, R14, RZ ;  /* 0x0000000e080b7227 */ /* 0x000fc800078e00ff */
[----:B------:R-:W-:Y:S02]  /*fe10*/  IMAD.MOV.U32 R13, RZ, RZ, R0 ;  /* 0x000000ffff0d7224 */ /* 0x000fe400078e0000 */
[C---:B------:R-:W-:Y:S02]  /*fe20*/  IMAD R0, R7.reuse, R4, R12 ;  /* 0x0000000407007224 */ /* 0x040fe400078e020c */
[----:B------:R-:W-:Y:S02]  /*fe30*/  IMAD.MOV R11, RZ, RZ, -R11 ;  /* 0x000000ffff0b7224 */ /* 0x000fe400078e0a0b */
[----:B------:R-:W-:Y:S01]  /*fe40*/  @!P5 IMAD.IADD R2, R2, 0x1, -R7 ;  /* 0x000000010202d824 */ /* 0x000fe200078e0a07 */
[----:B------:R-:W-:Y:S01]  /*fe50*/  ISETP.GT.U32.AND P5, PT, R7, R0, PT ;  /* 0x000000000700720c */ /* 0x000fe20003fa4070 */
[----:B0-----:R-:W-:-:S04]  /*fe60*/  IMAD.HI.U32 R15, R8, R13, RZ ;  /* 0x0000000d080f7227 */ /* 0x001fc800078e00ff */
[C---:B------:R-:W-:Y:S02]  /*fe70*/  IMAD R12, R7.reuse, R11, R14 ;  /* 0x0000000b070c7224 */ /* 0x040fe400078e020e */
[----:B------:R-:W-:Y:S02]  /*fe80*/  IMAD.MOV.U32 R17, RZ, RZ, R2 ;  /* 0x000000ffff117224 */ /* 0x000fe400078e0002 */
[----:B------:R-:W-:Y:S02]  /*fe90*/  IMAD.MOV R15, RZ, RZ, -R15 ;  /* 0x000000ffff0f7224 */ /* 0x000fe400078e0a0f */
[----:B------:R-:W-:Y:S02]  /*fea0*/  @!P6 IMAD.IADD R10, R10, 0x1, -R7 ;  /* 0x000000010a0ae824 */ /* 0x000fe400078e0a07 */
[----:B------:R-:W-:Y:S02]  /*feb0*/  IMAD.MOV.U32 R16, RZ, RZ, R6 ;  /* 0x000000ffff107224 */ /* 0x000fe400078e0006 */
[----:B------:R-:W-:Y:S01]  /*fec0*/  @!P2 IMAD.MOV R17, RZ, RZ, -R17 ;  /* 0x000000ffff11a224 */ /* 0x000fe200078e0a11 */
[C---:B------:R-:W-:Y:S01]  /*fed0*/  ISETP.GT.U32.AND P2, PT, R7.reuse, R12, PT ;  /* 0x0000000c0700720c */ /* 0x040fe20003f44070 */
[----:B------:R-:W-:-:S02]  /*fee0*/  IMAD R11, R7, R15, R13 ;  /* 0x0000000f070b7224 */ /* 0x000fc400078e020d */
[----:B------:R-:W-:Y:S02]  /*fef0*/  IMAD.MOV.U32 R18, RZ, RZ, R10 ;  /* 0x000000ffff127224 */ /* 0x000fe400078e000a */
[----:B------:R-:W-:Y:S01]  /*ff00*/  @!P3 IMAD.MOV R16, RZ, RZ, -R16 ;  /* 0x000000ffff10b224 */ /* 0x000fe200078e0a10 */
[----:B------:R-:W-:Y:S01]  /*ff10*/  ISETP.GE.AND P3, PT, R9, RZ, PT ;  /* 0x000000ff0900720c */ /* 0x000fe20003f66270 */
[----:B------:R-:W-:Y:S01]  /*ff20*/  @!P0 IMAD.MOV R18, RZ, RZ, -R18 ;  /* 0x000000ffff128224 */ /* 0x000fe200078e0a12 */
[----:B------:R-:W-:Y:S01]  /*ff30*/  ISETP.GT.U32.AND P0, PT, R7, R11, PT ;  /* 0x0000000b0700720c */ /* 0x000fe20003f04070 */
[--C-:B------:R-:W-:Y:S01]  /*ff40*/  @!P5 IMAD.IADD R0, R0, 0x1, -R7.reuse ;  /* 0x000000010000d824 */ /* 0x100fe200078e0a07 */
[----:B------:R0:W-:Y:S01]  /*ff50*/  STL [R1+0x464], R16 ;  /* 0x0004641001007387 */ /* 0x0001e20000100800 */
[----:B------:R-:W-:Y:S02]  /*ff60*/  VIADD R6, R3, 0x12c ;  /* 0x0000012c03067836 */ /* 0x000fe40000000000 */
[--C-:B------:R-:W-:Y:S01]  /*ff70*/  @!P2 IMAD.IADD R12, R12, 0x1, -R7.reuse ;  /* 0x000000010c0ca824 */ /* 0x100fe200078e0a07 */
[----:B------:R-:W-:Y:S01]  /*ff80*/  ISETP.GT.U32.AND P5, PT, R7, R0, PT ;  /* 0x000000000700720c */ /* 0x000fe20003fa4070 */
[----:B------:R1:W-:Y:S01]  /*ff90*/  STL [R1+0x448], R17 ;  /* 0x0004481101007387 */ /* 0x0003e20000100800 */
[----:B------:R-:W-:Y:S01]  /*ffa0*/  IABS R13, R6 ;  /* 0x00000006000d7213 */ /* 0x000fe20000000000 */
[----:B------:R-:W-:Y:S01]  /*ffb0*/  VIADD R15, R3, 0x12e ;  /* 0x0000012e030f7836 */ /* 0x000fe20000000000 */
[----:B------:R-:W-:Y:S01]  /*ffc0*/  ISETP.GT.U32.AND P2, PT, R7, R12, PT ;  /* 0x0000000c0700720c */ /* 0x000fe20003f44070 */
[C---:B------:R-:W-:Y:S01]  /*ffd0*/  VIADD R4, R3.reuse, 0x12d ;  /* 0x0000012d03047836 */ /* 0x040fe20000000000 */
[----:B------:R2:W-:Y:S01]  /*ffe0*/  STL [R1+0x46c], R18 ;  /* 0x00046c1201007387 */ /* 0x0005e20000100800 */
[----:B0-----:R-:W-:Y:S01]  /*fff0*/  VIADD R16, R3, 0x12b ;  /* 0x0000012b03107836 */ /* 0x001fe20000000000 */
[----:B------:R-:W-:Y:S01]  /*10000*/  IABS R2, R15 ;  /* 0x0000000f00027213 */ /* 0x000fe20000000000 */
[----:B------:R-:W-:Y:S01]  /*10010*/  @!P0 IMAD.IADD R11, R11, 0x1, -R7 ;  /* 0x000000010b0b8824 */ /* 0x000fe200078e0a07 */
[----:B------:R-:W-:Y:S01]  /*10020*/  IABS R9, R4 ;  /* 0x0000000400097213 */ /* 0x000fe20000000000 */
[----:B------:R-:W-:Y:S01]  /*10030*/  IMAD.HI.U32 R14, R8, R13, RZ ;  /* 0x0000000d080e7227 */ /* 0x000fe200078e00ff */
[----:B------:R-:W-:-:S02]  /*10040*/  ISETP.GE.AND P6, PT, R16, RZ, PT ;  /* 0x000000ff1000720c */ /* 0x000fc40003fc6270 */
[----:B------:R-:W-:Y:S01]  /*10050*/  IABS R16, R16 ;  /* 0x0000001000107213 */ /* 0x000fe20000000000 */
[----:B------:R-:W-:Y:S01]  /*10060*/  @!P5 IMAD.IADD R0, R0, 0x1, -R7 ;  /* 0x000000010000d824 */ /* 0x000fe200078e0a07 */
[----:B------:R-:W-:Y:S01]  /*10070*/  ISETP.GT.U32.AND P0, PT, R7, R11, PT ;  /* 0x0000000b0700720c */ /* 0x000fe20003f04070 */
[----:B------:R-:W-:Y:S01]  /*10080*/  IMAD.MOV R14, RZ, RZ, -R14 ;  /* 0x000000ffff0e7224 */ /* 0x000fe200078e0a0e */
[----:B------:R-:W-:Y:S01]  /*10090*/  ISETP.GE.AND P5, PT, R6, RZ, PT ;  /* 0x000000ff0600720c */ /* 0x000fe20003fa6270 */
[----:B-1----:R-:W-:-:S04]  /*100a0*/  IMAD.HI.U32 R17, R8, R16, RZ ;  /* 0x0000001008117227 */ /* 0x002fc800078e00ff */
[----:B------:R-:W-:Y:S02]  /*100b0*/  IMAD.MOV R17, RZ, RZ, -R17 ;  /* 0x000000ffff117224 */ /* 0x000fe400078e0a11 */
[----:B------:R-:W-:Y:S02]  /*100c0*/  @!P2 IMAD.IADD R12, R12, 0x1, -R7 ;  /* 0x000000010c0ca824 */ /* 0x000fe400078e0a07 */
[C---:B------:R-:W-:Y:S02]  /*100d0*/  IMAD R6, R7.reuse, R17, R16 ;  /* 0x0000001107067224 */ /* 0x040fe400078e0210 */
[C---:B------:R-:W-:Y:S02]  /*100e0*/  IMAD R13, R7.reuse, R14, R13 ;  /* 0x0000000e070d7224 */ /* 0x040fe400078e020d */
[----:B------:R-:W-:Y:S01]  /*100f0*/  IMAD.HI.U32 R14, R8, R2, RZ ;  /* 0x00000002080e7227 */ /* 0x000fe200078e00ff */
[----:B------:R-:W-:-:S03]  /*10100*/  ISETP.GT.U32.AND P2, PT, R7, R6, PT ;  /* 0x000000060700720c */ /* 0x000fc60003f44070 */
[----:B------:R-:W-:Y:S02]  /*10110*/  IMAD.MOV.U32 R19, RZ, RZ, R0 ;  /* 0x000000ffff137224 */ /* 0x000fe400078e0000 */
[----:B------:R-:W-:Y:S02]  /*10120*/  IMAD.MOV R0, RZ, RZ, -R14 ;  /* 0x000000ffff007224 */ /* 0x000fe400078e0a0e */
[----:B------:R-:W-:Y:S02]  /*10130*/  @!P0 IMAD.IADD R11, R11, 0x1, -R7 ;  /* 0x000000010b0b8824 */ /* 0x000fe400078e0a07 */
[----:B------:R-:W-:-:S04]  /*10140*/  IMAD.HI.U32 R10, R8, R9, RZ ;  /* 0x00000009080a7227 */ /* 0x000fc800078e00ff */
[----:B------:R-:W-:Y:S01]  /*10150*/  @!P1 IMAD.MOV R19, RZ, RZ, -R19 ;  /* 0x000000ffff139224 */ /* 0x000fe200078e0a13 */
[C---:B------:R-:W-:Y:S01]  /*10160*/  ISETP.GT.U32.AND P1, PT, R7.reuse, R13, PT ;  /* 0x0000000d0700720c */ /* 0x040fe20003f24070 */
[----:B--2---:R-:W-:Y:S02]  /*10170*/  IMAD.MOV.U32 R18, RZ, RZ, R12 ;  /* 0x000000ffff127224 */ /* 0x004fe400078e000c */
[----:B------:R-:W-:Y:S01]  /*10180*/  IMAD R2, R7, R0, R2 ;  /* 0x0000000007027224 */ /* 0x000fe200078e0202 */
[----:B------:R-:W-:Y:S01]  /*10190*/  STL [R1+0x238], R19 ;  /* 0x0002381301007387 */ /* 0x000fe20000100800 */
[----:B------:R-:W-:Y:S02]  /*101a0*/  IMAD.MOV.U32 R17, RZ, RZ, R11 ;  /* 0x000000ffff117224 */ /* 0x000fe400078e000b */
[----:B------:R-:W-:Y:S02]  /*101b0*/  IMAD.MOV R10, RZ, RZ, -R10 ;  /* 0x000000ffff0a7224 */ /* 0x000fe400078e0a0a */
[----:B------:R-:W-:Y:S01]  /*101c0*/  @!P4 IMAD.MOV R18, RZ, RZ, -R18 ;  /* 0x000000ffff12c224 */ /* 0x000fe200078e0a12 */
[----:B------:R-:W-:Y:S01]  /*101d0*/  ISETP.GE.AND P4, PT, R4, RZ, PT ;  /* 0x000000ff0400720c */ /* 0x000fe20003f86270 */
[----:B------:R-:W-:-:S02]  /*101e0*/  @!P2 IMAD.IADD R6, R6, 0x1, -R7 ;  /* 0x000000010606a824 */ /* 0x000fc400078e0a07 */
[----:B------:R-:W-:Y:S01]  /*101f0*/  @!P3 IMAD.MOV R17, RZ, RZ, -R17 ;  /* 0x000000ffff11b224 */ /* 0x000fe200078e0a11 */
[C---:B------:R-:W-:Y:S01]  /*10200*/  ISETP.GT.U32.AND P3, PT, R7.reuse, R2, PT ;  /* 0x000000020700720c */ /* 0x040fe20003f64070 */
[C---:B------:R-:W-:Y:S01]  /*10210*/  IMAD R4, R7.reuse, R10, R9 ;  /* 0x0000000a07047224 */ /* 0x040fe200078e0209 */
[----:B------:R-:W-:Y:S01]  /*10220*/  ISETP.GT.U32.AND P2, PT, R7, R6, PT ;  /* 0x000000060700720c */ /* 0x000fe20003f44070 */
[--C-:B------:R-:W-:Y:S01]  /*10230*/  @!P1 IMAD.IADD R13, R13, 0x1, -R7.reuse ;  /* 0x000000010d0d9824 */ /* 0x100fe200078e0a07 */
[----:B------:R0:W-:Y:S01]  /*10240*/  STL [R1+0x240], R18 ;  /* 0x0002401201007387 */ /* 0x0001e20000100800 */
[----:B------:R-:W-:Y:S01]  /*10250*/  VIADD R10, R3, 0x12f ;  /* 0x0000012f030a7836 */ /* 0x000fe20000000000 */
[----:B------:R-:W-:Y:S01]  /*10260*/  ISETP.GT.U32.AND P0, PT, R7, R4, PT ;  /* 0x000000040700720c */ /* 0x000fe20003f04070 */
[----:B------:R-:W-:Y:S01]  /*10270*/  VIADD R9, R3, 0x130 ;  /* 0x0000013003097836 */ /* 0x000fe20000000000 */
[----:B------:R-:W-:Y:S01]  /*10280*/  ISETP.GT.U32.AND P1, PT, R7, R13, PT ;  /* 0x0000000d0700720c */ /* 0x000fe20003f24070 */
[----:B------:R-:W-:Y:S01]  /*10290*/  VIADD R12, R3, 0x131 ;  /* 0x00000131030c7836 */ /* 0x000fe20000000000 */
[----:B------:R-:W-:Y:S01]  /*102a0*/  IABS R0, R10 ;  /* 0x0000000a00007213 */ /* 0x000fe20000000000 */
[----:B------:R1:W-:Y:S01]  /*102b0*/  STL [R1+0x45c], R17 ;  /* 0x00045c1101007387 */ /* 0x0003e20000100800 */
[----:B------:R-:W-:Y:S01]  /*102c0*/  IABS R14, R9 ;  /* 0x00000009000e7213 */ /* 0x000fe20000000000 */
[--C-:B------:R-:W-:Y:S01]  /*102d0*/  @!P3 IMAD.IADD R2, R2, 0x1, -R7.reuse ;  /* 0x000000010202b824 */ /* 0x100fe200078e0a07 */
[----:B------:R-:W-:Y:S01]  /*102e0*/  IABS R11, R12 ;  /* 0x0000000c000b7213 */ /* 0x000fe20000000000 */
[----:B------:R-:W-:Y:S01]  /*102f0*/  @!P2 IMAD.IADD R6, R6, 0x1, -R7 ;  /* 0x000000010606a824 */ /* 0x000fe200078e0a07 */
[----:B------:R-:W-:Y:S01]  /*10300*/  ISETP.GE.AND P2, PT, R15, RZ, PT ;  /* 0x000000ff0f00720c */ /* 0x000fe20003f46270 */
[----:B------:R-:W-:Y:S01]  /*10310*/  IMAD.HI.U32 R16, R8, R0, RZ ;  /* 0x0000000008107227 */ /* 0x000fe200078e00ff */
[----:B------:R-:W-:-:S03]  /*10320*/  ISETP.GT.U32.AND P3, PT, R7, R2, PT ;  /* 0x000000020700720c */ /* 0x000fc60003f64070 */
[----:B------:R-:W-:Y:S02]  /*10330*/  @!P0 IMAD.IADD R4, R4, 0x1, -R7 ;  /* 0x0000000104048824 */ /* 0x000fe400078e0a07 */
[----:B------:R-:W-:-:S03]  /*10340*/  IMAD.HI.U32 R15, R8, R14, RZ ;  /* 0x0000000e080f7227 */ /* 0x000fc600078e00ff */
[----:B------:R-:W-:Y:S01]  /*10350*/  ISETP.GT.U32.AND P0, PT, R7, R4, PT ;  /* 0x000000040700720c */ /* 0x000fe20003f04070 */
[----:B------:R-:W-:Y:S02]  /*10360*/  IMAD.MOV R16, RZ, RZ, -R16 ;  /* 0x000000ffff107224 */ /* 0x000fe400078e0a10 */
[----:B------:R-:W-:Y:S02]  /*10370*/  IMAD.MOV R15, RZ, RZ, -R15 ;  /* 0x000000ffff0f7224 */ /* 0x000fe400078e0a0f */
[----:B------:R-:W-:Y:S02]  /*10380*/  @!P1 IMAD.IADD R13, R13, 0x1, -R7 ;  /* 0x000000010d0d9824 */ /* 0x000fe400078e0a07 */
[C---:B------:R-:W-:Y:S02]  /*10390*/  IMAD R0, R7.reuse, R16, R0 ;  /* 0x0000001007007224 */ /* 0x040fe400078e0200 */
[C---:B------:R-:W-:Y:S02]  /*103a0*/  IMAD R14, R7.reuse, R15, R14 ;  /* 0x0000000f070e7224 */ /* 0x040fe400078e020e */
[----:B0-----:R-:W-:Y:S01]  /*103b0*/  IMAD.MOV.U32 R18, RZ, RZ, R6 ;  /* 0x000000ffff127224 */ /* 0x001fe200078e0006 */
[----:B------:R-:W-:Y:S01]  /*103c0*/  ISETP.GT.U32.AND P1, PT, R7, R0, PT ;  /* 0x000000000700720c */ /* 0x000fe20003f24070 */
[----:B-1----:R-:W-:-:S02]  /*103d0*/  IMAD.MOV.U32 R17, RZ, RZ, R13 ;  /* 0x000000ffff117224 */ /* 0x002fc400078e000d */
[----:B------:R-:W-:-:S04]  /*103e0*/  IMAD.HI.U32 R6, R8, R11, RZ ;  /* 0x0000000b08067227 */ /* 0x000fc800078e00ff */
[----:B------:R-:W-:Y:S01]  /*103f0*/  @!P3 IMAD.IADD R2, R2, 0x1, -R7 ;  /* 0x000000010202b824 */ /* 0x000fe200078e0a07 */
[----:B------:R-:W-:Y:S01]  /*10400*/  ISETP.GT.U32.AND P3, PT, R7, R14, PT ;  /* 0x0000000e0700720c */ /* 0x000fe20003f64070 */
[----:B------:R-:W-:Y:S01]  /*10410*/  @!P6 IMAD.MOV R18, RZ, RZ, -R18 ;  /* 0x000000ffff12e224 */ /* 0x000fe200078e0a12 */
[----:B------:R-:W-:Y:S01]  /*10420*/  ISETP.GE.AND P6, PT, R10, RZ, PT ;  /* 0x000000ff0a00720c */ /* 0x000fe20003fc6270 */
[----:B------:R-:W-:Y:S01]  /*10430*/  @!P5 IMAD.MOV R17, RZ, RZ, -R17 ;  /* 0x000000ffff11d224 */ /* 0x000fe200078e0a11 */
[----:B------:R-:W-:Y:S01]  /*10440*/  ISETP.GE.AND P5, PT, R9, RZ, PT ;  /* 0x000000ff0900720c */ /* 0x000fe20003fa6270 */
[----:B------:R-:W-:Y:S01]  /*10450*/  IMAD.MOV R6, RZ, RZ, -R6 ;  /* 0x000000ffff067224 */ /* 0x000fe200078e0a06 */
[----:B------:R-:W-:Y:S01]  /*10460*/  STL [R1+0x468], R18 ;  /* 0x0004681201007387 */ /* 0x000fe20000100800 */
[--C-:B------:R-:W-:Y:S01]  /*10470*/  @!P0 IMAD.IADD R4, R4, 0x1, -R7.reuse ;  /* 0x0000000104048824 */ /* 0x100fe200078e0a07 */
[----:B------:R-:W-:Y:S01]  /*10480*/  ISETP.GE.AND P0, PT, R12, RZ, PT ;  /* 0x000000ff0c00720c */ /* 0x000fe20003f06270 */
[----:B------:R-:W-:Y:S01]  /*10490*/  @!P1 IMAD.IADD R0, R0, 0x1, -R7 ;  /* 0x0000000100009824 */ /* 0x000fe200078e0a07 */
[----:B------:R0:W-:Y:S01]  /*104a0*/  STL [R1+0x5f4], R17 ;  /* 0x0005f41101007387 */ /* 0x0001e20000100800 */
[----:B------:R-:W-:-:S02]  /*104b0*/  IMAD.MOV.U32 R13, RZ, RZ, R4 ;  /* 0x000000ffff0d7224 */ /* 0x000fc400078e0004 */
[----:B------:R-:W-:Y:S01]  /*104c0*/  @!P3 IMAD.IADD R14, R14, 0x1, -R7 ;  /* 0x000000010e0eb824 */ /* 0x000fe200078e0a07 */
[----:B------:R-:W-:Y:S01]  /*104d0*/  ISETP.GT.U32.AND P1, PT, R7, R0, PT ;  /* 0x000000000700720c */ /* 0x000fe20003f24070 */
[----:B------:R-:W-:Y:S02]  /*104e0*/  @!P4 IMAD.MOV R13, RZ, RZ, -R13 ;  /* 0x000000ffff0dc224 */ /* 0x000fe400078e0a0d */
[----:B------:R-:W-:Y:S01]  /*104f0*/  VIADD R4, R3, 0x133 ;  /* 0x0000013303047836 */ /* 0x000fe20000000000 */
[C---:B------:R-:W-:Y:S01]  /*10500*/  ISETP.GT.U32.AND P3, PT, R7.reuse, R14, PT ;  /* 0x0000000e0700720c */ /* 0x040fe20003f64070 */
[----:B------:R-:W-:Y:S01]  /*10510*/  IMAD.MOV.U32 R10, RZ, RZ, R2 ;  /* 0x000000ffff0a7224 */ /* 0x000fe200078e0002 */
[----:B------:R-:W-:Y:S01]  /*10520*/  STL [R1+0x470], R13 ;  /* 0x0004700d01007387 */ /* 0x000fe20000100800 */
[----:B0-----:R-:W-:Y:S01]  /*10530*/  IMAD R17, R7, R6, R11 ;  /* 0x0000000607117224 */ /* 0x001fe200078e020b */
[----:B------:R-:W-:Y:S01]  /*10540*/  IABS R15, R4 ;  /* 0x00000004000f7213 */ /* 0x000fe20000000000 */
[----:B------:R-:W-:-:S02]  /*10550*/  VIADD R6, R3, 0x132 ;  /* 0x0000013203067836 */ /* 0x000fc40000000000 */
[----:B------:R-:W-:Y:S01]  /*10560*/  @!P2 IMAD.MOV R10, RZ, RZ, -R10 ;  /* 0x000000ffff0aa224 */ /* 0x000fe200078e0a0a */
[----:B------:R-:W-:Y:S01]  /*10570*/  ISETP.GE.AND P2, PT, R4, RZ, PT ;  /* 0x000000ff0400720c */ /* 0x000fe20003f46270 */
[--C-:B------:R-:W-:Y:S01]  /*10580*/  @!P1 IMAD.IADD R0, R0, 0x1, -R7.reuse ;  /* 0x0000000100009824 */ /* 0x100fe200078e0a07 */
[----:B------:R-:W-:Y:S01]  /*10590*/  ISETP.GE.AND P4, PT, R6, RZ, PT ;  /* 0x000000ff0600720c */ /* 0x000fe20003f86270 */
[----:B------:R-:W-:Y:S01]  /*105a0*/  VIADD R4, R3, 0x134 ;  /* 0x0000013403047836 */ /* 0x000fe20000000000 */
[----:B------:R-:W-:Y:S01]  /*105b0*/  IABS R6, R6 ;  /* 0x0000000600067213 */ /* 0x000fe20000000000 */
[----:B------:R0:W-:Y:S01]  /*105c0*/  STL [R1+0x634], R10 ;  /* 0x0006340a01007387 */ /* 0x0001e20000100800 */
[----:B------:R-:W-:Y:S01]  /*105d0*/  @!P3 IMAD.IADD R14, R14, 0x1, -R7 ;  /* 0x000000010e0eb824 */ /* 0x000fe200078e0a07 */
[----:B------:R-:W-:Y:S01]  /*105e0*/  ISETP.GT.U32.AND P1, PT, R7, R17, PT ;  /* 0x000000110700720c */ /* 0x000fe20003f24070 */
[----:B------:R-:W-:Y:S01]  /*105f0*/  IMAD.MOV.U32 R16, RZ, RZ, R0 ;  /* 0x000000ffff107224 */ /* 0x000fe200078e0000 */
[----:B------:R-:W-:Y:S01]  /*10600*/  IABS R9, R4 ;  /* 0x0000000400097213 */ /* 0x000fe20000000000 */
[----:B------:R-:W-:-:S04]  /*10610*/  IMAD.HI.U32 R11, R8, R6, RZ ;  /* 0x00000006080b7227 */ /* 0x000fc800078e00ff */
[----:B------:R-:W-:Y:S02]  /*10620*/  IMAD.MOV R11, RZ, RZ, -R11 ;  /* 0x000000ffff0b7224 */ /* 0x000fe400078e0a0b */
[----:B0-----:R-:W-:-:S04]  /*10630*/  IMAD.HI.U32 R10, R8, R15, RZ ;  /* 0x0000000f080a7227 */ /* 0x001fc800078e00ff */
[----:B------:R-:W-:Y:S02]  /*10640*/  IMAD R6, R7, R11, R6 ;  /* 0x0000000b07067224 */ /* 0x000fe400078e0206 */
[----:B------:R-:W-:Y:S02]  /*10650*/  IMAD.MOV R10, RZ, RZ, -R10 ;  /* 0x000000ffff0a7224 */ /* 0x000fe400078e0a0a */
[----:B------:R-:W-:Y:S01]  /*10660*/  VIADD R2, R3, 0x135 ;  /* 0x0000013503027836 */ /* 0x000fe20000000000 */
[C---:B------:R-:W-:Y:S01]  /*10670*/  ISETP.GT.U32.AND P3, PT, R7.reuse, R6, PT ;  /* 0x000000060700720c */ /* 0x040fe20003f64070 */
[----:B------:R-:W-:Y:S02]  /*10680*/  IMAD R15, R7, R10, R15 ;  /* 0x0000000a070f7224 */ /* 0x000fe400078e020f */
[----:B------:R-:W-:Y:S01]  /*10690*/  @!P6 IMAD.MOV R16, RZ, RZ, -R16 ;  /* 0x000000ffff10e224 */ /* 0x000fe200078e0a10 */
[----:B------:R-:W-:Y:S01]  /*106a0*/  IABS R13, R2 ;  /* 0x00000002000d7213 */ /* 0x000fe20000000000 */
[----:B------:R-:W-:Y:S01]  /*106b0*/  @!P1 IMAD.IADD R17, R17, 0x1, -R7 ;  /* 0x0000000111119824 */ /* 0x000fe200078e0a07 */
[C---:B------:R-:W-:Y:S01]  /*106c0*/  ISETP.GT.U32.AND P6, PT, R7.reuse, R15, PT ;  /* 0x0000000f0700720c */ /* 0x040fe20003fc4070 */
[C---:B------:R-:W-:Y:S01]  /*106d0*/  IMAD.HI.U32 R11, R8.reuse, R9, RZ ;  /* 0x00000009080b7227 */ /* 0x040fe200078e00ff */
[----:B------:R0:W-:Y:S02]  /*106e0*/  STL [R1+0x630], R16 ;  /* 0x0006301001007387 */ /* 0x0001e40000100800 */
[----:B------:R-:W-:Y:S01]  /*106f0*/  ISETP.GT.U32.AND P1, PT, R7, R17, PT ;  /* 0x000000110700720c */ /* 0x000fe20003f24070 */
[----:B------:R-:W-:-:S04]  /*10700*/  IMAD.HI.U32 R10, R8, R13, RZ ;  /* 0x0000000d080a7227 */ /* 0x000fc800078e00ff */
[----:B------:R-:W-:Y:S02]  /*10710*/  @!P3 IMAD.IADD R6, R6, 0x1, -R7 ;  /* 0x000000010606b824 */ /* 0x000fe400078e0a07 */
[----:B------:R-:W-:Y:S02]  /*10720*/  IMAD.MOV R0, RZ, RZ, -R11 ;  /* 0x000000ffff007224 */ /* 0x000fe400078e0a0b */
[----:B------:R-:W-:Y:S01]  /*10730*/  IMAD.MOV R10, RZ, RZ, -R10 ;  /* 0x000000ffff0a7224 */ /* 0x000fe200078e0a0a */
[----:B------:R-:W-:Y:S01]  /*10740*/  ISETP.GT.U32.AND P3, PT, R7, R6, PT ;  /* 0x000000060700720c */ /* 0x000fe20003f64070 */
[----:B0-----:R-:W-:Y:S02]  /*10750*/  VIADD R16, R3, 0x136 ;  /* 0x0000013603107836 */ /* 0x001fe40000000000 */
[----:B------:R-:W-:Y:S02]  /*10760*/  @!P6 IMAD.IADD R15, R15, 0x1, -R7 ;  /* 0x000000010f0fe824 */ /* 0x000fe400078e0a07 */
[----:B------:R-:W-:-:S02]  /*10770*/  IMAD R0, R7, R0, R9 ;  /* 0x0000000007007224 */ /* 0x000fc400078e0209 */
[----:B------:R-:W-:Y:S01]  /*10780*/  IMAD R13, R7, R10, R13 ;  /* 0x0000000a070d7224 */ /* 0x000fe200078e020d */
[----:B------:R-:W-:Y:S01]  /*10790*/  IABS R10, R16 ;  /* 0x00000010000a7213 */ /* 0x000fe20000000000 */
[--C-:B------:R-:W-:Y:S01]  /*107a0*/  @!P1 IMAD.IADD R17, R17, 0x1, -R7.reuse ;  /* 0x0000000111119824 */ /* 0x100fe200078e0a07 */
[C---:B------:R-:W-:Y:S01]  /*107b0*/  ISETP.GT.U32.AND P6, PT, R7.reuse, R15, PT ;  /* 0x0000000f0700720c */ /* 0x040fe20003fc4070 */
[----:B------:R-:W-:Y:S01]  /*107c0*/  IMAD.MOV.U32 R12, RZ, RZ, R14 ;  /* 0x000000ffff0c7224 */ /* 0x000fe200078e000e */
[----:B------:R-:W-:Y:S01]  /*107d0*/  ISETP.GE.AND P1, PT, R2, RZ, PT ;  /* 0x000000ff0200720c */ /* 0x000fe20003f26270 */
[----:B------:R-:W-:Y:S01]  /*107e0*/  @!P3 IMAD.IADD R6, R6, 0x1, -R7 ;  /* 0x000000010606b824 */ /* 0x000fe200078e0a07 */
[----:B------:R-:W-:Y:S01]  /*107f0*/  ISETP.GT.U32.AND P3, PT, R7, R0, PT ;  /* 0x000000000700720c */ /* 0x000fe20003f64070 */
[----:B------:R-:W-:Y:S02]  /*10800*/  VIADD R2, R3, 0x137 ;  /* 0x0000013703027836 */ /* 0x000fe40000000000 */
[----:B------:R-:W-:-:S03]  /*10810*/  IMAD.HI.U32 R14, R8, R10, RZ ;  /* 0x0000000a080e7227 */ /* 0x000fc600078e00ff */
[----:B------:R-:W-:Y:S01]  /*10820*/  IABS R22, R2 ;  /* 0x0000000200167213 */ /* 0x000fe20000000000 */
[----:B------:R-:W-:Y:S02]  /*10830*/  IMAD.MOV R14, RZ, RZ, -R14 ;  /* 0x000000ffff0e7224 */ /* 0x000fe400078e0a0e */
[----:B------:R-:W-:Y:S02]  /*10840*/  VIADD R19, R3, 0x138 ;  /* 0x0000013803137836 */ /* 0x000fe40000000000 */
[----:B------:R-:W-:Y:S01]  /*10850*/  @!P6 IMAD.IADD R15, R15, 0x1, -R7 ;  /* 0x000000010f0fe824 */ /* 0x000fe200078e0a07 */
[C---:B------:R-:W-:Y:S01]  /*10860*/  ISETP.GT.U32.AND P6, PT, R7.reuse, R13, PT ;  /* 0x0000000d0700720c */ /* 0x040fe20003fc4070 */
[----:B------:R-:W-:Y:S01]  /*10870*/  IMAD R10, R7, R14, R10 ;  /* 0x0000000e070a7224 */ /* 0x000fe200078e020a */
[----:B------:R-:W-:Y:S01]  /*10880*/  IABS R20, R19 ;  /* 0x0000001300147213 */ /* 0x000fe20000000000 */
[----:B------:R-:W-:-:S04]  /*10890*/  IMAD.HI.U32 R21, R8, R22, RZ ;  /* 0x0000001608157227 */ /* 0x000fc800078e00ff */
[----:B------:R-:W-:Y:S01]  /*108a0*/  @!P3 IMAD.IADD R0, R0, 0x1, -R7 ;  /* 0x000000010000b824 */ /* 0x000fe200078e0a07 */
[----:B------:R-:W-:Y:S01]  /*108b0*/  ISETP.GT.U32.AND P3, PT, R7, R10, PT ;  /* 0x0000000a0700720c */ /* 0x000fe20003f64070 */
[----:B------:R-:W-:Y:S02]  /*108c0*/  IMAD.MOV R21, RZ, RZ, -R21 ;  /* 0x000000ffff157224 */ /* 0x000fe400078e0a15 */
[----:B------:R-:W-:-:S04]  /*108d0*/  IMAD.HI.U32 R23, R8, R20, RZ ;  /* 0x0000001408177227 */ /* 0x000fc800078e00ff */
[----:B------:R-:W-:Y:S02]  /*108e0*/  IMAD R21, R7, R21, R22 ;  /* 0x0000001507157224 */ /* 0x000fe400078e0216 */
[----:B------:R-:W-:Y:S01]  /*108f0*/  @!P5 IMAD.MOV R12, RZ, RZ, -R12 ;  /* 0x000000ffff0cd224 */ /* 0x000fe200078e0a0c */
[----:B------:R-:W-:Y:S01]  /*10900*/  ISETP.GE.AND P5, PT, R4, RZ, PT ;  /* 0x000000ff0400720c */ /* 0x000fe20003fa6270 */
[----:B------:R-:W-:Y:S02]  /*10910*/  IMAD.MOV R23, RZ, RZ, -R23 ;  /* 0x000000ffff177224 */ /* 0x000fe400078e0a17 */
[----:B------:R-:W-:Y:S01]  /*10920*/  @!P6 IMAD.IADD R13, R13, 0x1, -R7 ;  /* 0x000000010d0de824 */ /* 0x000fe200078e0a07 */
[----:B------:R-:W-:Y:S01]  /*10930*/  ISETP.GT.U32.AND P6, PT, R7, R21, PT ;  /* 0x000000150700720c */ /* 0x000fe20003fc4070 */
[----:B------:R-:W-:Y:S01]  /*10940*/  VIADD R4, R3, 0x139 ;  /* 0x0000013903047836 */ /* 0x000fe20000000000 */
[----:B------:R0:W-:Y:S01]  /*10950*/  STL [R1+0x23c], R12 ;  /* 0x00023c0c01007387 */ /* 0x0001e20000100800 */
[----:B------:R-:W-:-:S02]  /*10960*/  IMAD R20, R7, R23, R20 ;  /* 0x0000001707147224 */ /* 0x000fc400078e0214 */
[----:B------:R-:W-:Y:S01]  /*10970*/  @!P3 IMAD.IADD R10, R10, 0x1, -R7 ;  /* 0x000000010a0ab824 */ /* 0x000fe200078e0a07 */
[C---:B------:R-:W-:Y:S01]  /*10980*/  ISETP.GT.U32.AND P3, PT, R7.reuse, R0, PT ;  /* 0x000000000700720c */ /* 0x040fe20003f64070 */
[----:B------:R-:W-:Y:S01]  /*10990*/  IMAD.MOV.U32 R25, RZ, RZ, R17 ;  /* 0x000000ffff197224 */ /* 0x000fe200078e0011 */
[----:B------:R-:W-:Y:S01]  /*109a0*/  IABS R9, R4 ;  /* 0x0000000400097213 */ /* 0x000fe20000000000 */
[----:B------:R-:W-:Y:S01]  /*109b0*/  @!P2 IMAD.MOV R15, RZ, RZ, -R15 ;  /* 0x000000ffff0fa224 */ /* 0x000fe200078e0a0f */
[C---:B------:R-:W-:Y:S01]  /*109c0*/  ISETP.GT.U32.AND P2, PT, R7.reuse, R20, PT ;  /* 0x000000140700720c */ /* 0x040fe20003f44070 */
[----:B------:R-:W-:Y:S01]  /*109d0*/  @!P0 IMAD.MOV R25, RZ, RZ, -R25 ;  /* 0x000000ffff198224 */ /* 0x000fe200078e0a19 */
[----:B------:R-:W-:Y:S01]  /*109e0*/  ISETP.GT.U32.AND P0, PT, R7, R13, PT ;  /* 0x0000000d0700720c */ /* 0x000fe20003f04070 */
[----:B0-----:R-:W-:Y:S02]  /*109f0*/  VIADD R12, R3, 0x13a ;  /* 0x0000013a030c7836 */ /* 0x001fe40000000000 */
[----:B------:R-:W-:Y:S01]  /*10a00*/  IMAD.HI.U32 R18, R8, R9, RZ ;  /* 0x0000000908127227 */ /* 0x000fe200078e00ff */
[----:B------:R-:W-:Y:S02]  /*10a10*/  STL [R1+0x1f0], R25 ;  /* 0x0001f01901007387 */ /* 0x000fe40000100800 */
[----:B------:R-:W-:Y:S01]  /*10a20*/  IABS R11, R12 ;  /* 0x0000000c000b7213 */ /* 0x000fe20000000000 */
[----:B------:R-:W-:Y:S01]  /*10a30*/  @!P6 IMAD.IADD R21, R21, 0x1, -R7 ;  /* 0x000000011515e824 */ /* 0x000fe200078e0a07 */
[----:B------:R-:W-:Y:S01]  /*10a40*/  ISETP.GT.U32.AND P6, PT, R7, R10, PT ;  /* 0x0000000a0700720c */ /* 0x000fe20003fc4070 */
[----:B------:R-:W-:-:S02]  /*10a50*/  IMAD.MOV R18, RZ, RZ, -R18 ;  /* 0x000000ffff127224 */ /* 0x000fc400078e0a12 */
[----:B------:R-:W-:-:S04]  /*10a60*/  IMAD.HI.U32 R14, R8, R11, RZ ;  /* 0x0000000b080e7227 */ /* 0x000fc800078e00ff */
[----:B------:R-:W-:Y:S02]  /*10a70*/  IMAD.MOV.U32 R22, RZ, RZ, R6 ;  /* 0x000000ffff167224 */ /* 0x000fe400078e0006 */
[----:B------:R-:W-:Y:S02]  /*10a80*/  VIADD R17, R3, 0x13c ;  /* 0x0000013c03117836 */ /* 0x000fe40000000000 */
[----:B------:R-:W-:Y:S02]  /*10a90*/  @!P3 IMAD.IADD R0, R0, 0x1, -R7 ;  /* 0x000000010000b824 */ /* 0x000fe400078e0a07 */
[----:B------:R-:W-:Y:S01]  /*10aa0*/  IMAD.MOV R14, RZ, RZ, -R14 ;  /* 0x000000ffff0e7224 */ /* 0x000fe200078e0a0e */
[----:B------:R-:W-:Y:S01]  /*10ab0*/  IABS R6, R17 ;  /* 0x0000001100067213 */ /* 0x000fe20000000000 */
[C---:B------:R-:W-:Y:S02]  /*10ac0*/  IMAD R9, R7.reuse, R18, R9 ;  /* 0x0000001207097224 */ /* 0x040fe400078e0209 */
[----:B------:R-:W-:Y:S01]  /*10ad0*/  @!P4 IMAD.MOV R22, RZ, RZ, -R22 ;  /* 0x000000ffff16c224 */ /* 0x000fe200078e0a16 */
[----:B------:R-:W-:Y:S01]  /*10ae0*/  ISETP.GT.U32.AND P4, PT, R7, R21, PT ;  /* 0x000000150700720c */ /* 0x000fe20003f84070 */
[----:B------:R-:W-:Y:S01]  /*10af0*/  VIADD R18, R3, 0x13b ;  /* 0x0000013b03127836 */ /* 0x000fe20000000000 */
[----:B------:R-:W-:Y:S01]  /*10b00*/  ISETP.GT.U32.AND P3, PT, R7, R9, PT ;  /* 0x000000090700720c */ /* 0x000fe20003f64070 */
[----:B------:R-:W-:Y:S01]  /*10b10*/  @!P2 IMAD.IADD R20, R20, 0x1, -R7 ;  /* 0x000000011414a824 */ /* 0x000fe200078e0a07 */
[----:B------:R-:W-:Y:S01]  /*10b20*/  STL [R1+0x478], R22 ;  /* 0x0004781601007387 */ /* 0x000fe20000100800 */
[----:B------:R-:W-:Y:S01]  /*10b30*/  IMAD.MOV.U32 R23, RZ, RZ, R0 ;  /* 0x000000ffff177224 */ /* 0x000fe200078e0000 */
[----:B------:R-:W-:Y:S01]  /*10b40*/  ISETP.GE.AND P2, PT, R19, RZ, PT ;  /* 0x000000ff1300720c */ /* 0x000fe20003f46270 */
[----:B------:R-:W-:Y:S01]  /*10b50*/  IMAD R11, R7, R14, R11 ;  /* 0x0000000e070b7224 */ /* 0x000fe200078e020b */
[----:B------:R-:W-:Y:S01]  /*10b60*/  IABS R14, R18 ;  /* 0x00000012000e7213 */ /* 0x000fe20000000000 */
[----:B------:R-:W-:Y:S01]  /*10b70*/  @!P0 IMAD.IADD R13, R13, 0x1, -R7 ;  /* 0x000000010d0d8824 */ /* 0x000fe200078e0a07 */
[----:B------:R-:W-:Y:S01]  /*10b80*/  ISETP.GE.AND P0, PT, R16, RZ, PT ;  /* 0x000000ff1000720c */ /* 0x000fe20003f06270 */
[----:B------:R-:W-:Y:S01]  /*10b90*/  @!P5 IMAD.MOV R23, RZ, RZ, -R23 ;  /* 0x000000ffff17d224 */ /* 0x000fe200078e0a17 */
[C---:B------:R-:W-:Y:S01]  /*10ba0*/  ISETP.GT.U32.AND P5, PT, R7.reuse, R20, PT ;  /* 0x000000140700720c */ /* 0x040fe20003fa4070 */
[----:B------:R-:W-:Y:S01]  /*10bb0*/  IMAD.HI.U32 R16, R8, R6, RZ ;  /* 0x0000000608107227 */ /* 0x000fe200078e00ff */
[----:B------:R0:W-:Y:S03]  /*10bc0*/  STL [R1+0x62c], R15 ;  /* 0x00062c0f01007387 */ /* 0x0001e60000100800 */
[--C-:B------:R-:W-:Y:S01]  /*10bd0*/  @!P6 IMAD.IADD R10, R10, 0x1, -R7.reuse ;  /* 0x000000010a0ae824 */ /* 0x100fe200078e0a07 */
[----:B------:R-:W-:Y:S01]  /*10be0*/  ISETP.GT.U32.AND P6, PT, R7, R11, PT ;  /* 0x0000000b0700720c */ /* 0x000fe20003fc4070 */
[----:B------:R-:W-:Y:S01]  /*10bf0*/  IMAD.MOV R16, RZ, RZ, -R16 ;  /* 0x000000ffff107224 */ /* 0x000fe200078e0a10 */
[----:B------:R-:W-:Y:S01]  /*10c00*/  STL [R1+0x61c], R23 ;  /* 0x00061c1701007387 */ /* 0x000fe20000100800 */
[----:B------:R-:W-:Y:S01]  /*10c10*/  @!P4 IMAD.IADD R21, R21, 0x1, -R7 ;  /* 0x000000011515c824 */ /* 0x000fe200078e0a07 */
[----:B------:R-:W-:Y:S01]  /*10c20*/  ISETP.GE.AND P4, PT, R2, RZ, PT ;  /* 0x000000ff0200720c */ /* 0x000fe20003f86270 */
[----:B------:R-:W-:-:S02]  /*10c30*/  IMAD R6, R7, R16, R6 ;  /* 0x0000001007067224 */ /* 0x000fc400078e0206 */
[----:B0-----:R-:W-:-:S04]  /*10c40*/  IMAD.HI.U32 R15, R8, R14, RZ ;  /* 0x0000000e080f7227 */ /* 0x001fc800078e00ff */
[----:B------:R-:W-:Y:S02]  /*10c50*/  IMAD.MOV R15, RZ, RZ, -R15 ;  /* 0x000000ffff0f7224 */ /* 0x000fe400078e0a0f */
[----:B------:R-:W-:Y:S02]  /*10c60*/  IMAD.MOV.U32 R22, RZ, RZ, R13 ;  /* 0x000000ffff167224 */ /* 0x000fe400078e000d */
[C---:B------:R-:W-:Y:S02]  /*10c70*/  IMAD R14, R7.reuse, R15, R14 ;  /* 0x0000000f070e7224 */ /* 0x040fe400078e020e */
[----:B------:R-:W-:Y:S02]  /*10c80*/  @!P1 IMAD.MOV R22, RZ, RZ, -R22 ;  /* 0x000000ffff169224 */ /* 0x000fe400078e0a16 */
[--C-:B------:R-:W-:Y:S01]  /*10c90*/  @!P5 IMAD.IADD R20, R20, 0x1, -R7.reuse ;  /* 0x000000011414d824 */ /* 0x100fe200078e0a07 */
[----:B------:R-:W-:Y:S01]  /*10ca0*/  ISETP.GT.U32.AND P5, PT, R7, R6, PT ;  /* 0x000000060700720c */ /* 0x000fe20003fa4070 */
[----:B------:R-:W-:Y:S01]  /*10cb0*/  @!P0 IMAD.MOV R10, RZ, RZ, -R10 ;  /* 0x000000ffff0a8224 */ /* 0x000fe200078e0a0a */
[----:B------:R-:W-:Y:S01]  /*10cc0*/  STL [R1+0x620], R22 ;  /* 0x0006201601007387 */ /* 0x000fe20000100800 */
[----:B------:R-:W-:Y:S01]  /*10cd0*/  VIADD R0, R3, 0x13d ;  /* 0x0000013d03007836 */ /* 0x000fe20000000000 */
[----:B------:R-:W-:Y:S01]  /*10ce0*/  ISETP.GT.U32.AND P0, PT, R7, R14, PT ;  /* 0x0000000e0700720c */ /* 0x000fe20003f04070 */
[--C-:B------:R-:W-:Y:S01]  /*10cf0*/  @!P6 IMAD.IADD R11, R11, 0x1, -R7.reuse ;  /* 0x000000010b0be824 */ /* 0x100fe200078e0a07 */
[----:B------:R0:W-:Y:S01]  /*10d00*/  STL [R1+0x624], R10 ;  /* 0x0006240a01007387 */ /* 0x0001e20000100800 */
[----:B------:R-:W-:Y:S01]  /*10d10*/  @!P3 IMAD.IADD R9, R9, 0x1, -R7 ;  /* 0x000000010909b824 */ /* 0x000fe200078e0a07 */
[----:B------:R-:W-:Y:S01]  /*10d20*/  ISETP.GE.AND P3, PT, R4, RZ, PT ;  /* 0x000000ff0400720c */ /* 0x000fe20003f66270 */
[----:B------:R-:W-:Y:S01]  /*10d30*/  IMAD.MOV.U32 R4, RZ, RZ, R21 ;  /* 0x000000ffff047224 */ /* 0x000fe200078e0015 */
[----:B------:R-:W-:Y:S01]  /*10d40*/  ISETP.GT.U32.AND P6, PT, R7, R11, PT ;  /* 0x0000000b0700720c */ /* 0x000fe20003fc4070 */
[----:B------:R-:W-:Y:S01]  /*10d50*/  VIADD R2, R3, 0x13e ;  /* 0x0000013e03027836 */ /* 0x000fe20000000000 */
[C---:B------:R-:W-:Y:S01]  /*10d60*/  ISETP.GT.U32.AND P1, PT, R7.reuse, R9, PT ;  /* 0x000000090700720c */ /* 0x040fe20003f24070 */
[----:B------:R-:W-:Y:S01]  /*10d70*/  @!P4 IMAD.MOV R4, RZ, RZ, -R4 ;  /* 0x000000ffff04c224 */ /* 0x000fe200078e0a04 */
[----:B------:R-:W-:Y:S01]  /*10d80*/  ISETP.GE.AND P4, PT, R12, RZ, PT ;  /* 0x000000ff0c00720c */ /* 0x000fe20003f86270 */
[--C-:B------:R-:W-:Y:S01]  /*10d90*/  @!P5 IMAD.IADD R6, R6, 0x1, -R7.reuse ;  /* 0x000000010606d824 */ /* 0x100fe200078e0a07 */
[----:B0-----:R-:W-:Y:S01]  /*10da0*/  IABS R10, R0 ;  /* 0x00000000000a7213 */ /* 0x001fe20000000000 */
[----:B------:R-:W-:Y:S01]  /*10db0*/  @!P0 IMAD.IADD R14, R14, 0x1, -R7 ;  /* 0x000000010e0e8824 */ /* 0x000fe200078e0a07 */
[----:B------:R0:W-:Y:S01]  /*10dc0*/  STL [R1+0x628], R4 ;  /* 0x0006280401007387 */ /* 0x0001e20000100800 */
[----:B------:R-:W-:Y:S01]  /*10dd0*/  ISETP.GE.AND P0, PT, R0, RZ, PT ;  /* 0x000000ff0000720c */ /* 0x000fe20003f06270 */
[----:B------:R-:W-:Y:S01]  /*10de0*/  IMAD.MOV.U32 R15, RZ, RZ, R20 ;  /* 0x000000ffff0f7224 */ /* 0x000fe200078e0014 */
[----:B------:R-:W-:Y:S01]  /*10df0*/  ISETP.GT.U32.AND P5, PT, R7, R6, PT ;  /* 0x000000060700720c */ /* 0x000fe20003fa4070 */
[----:B------:R-:W-:-:S04]  /*10e00*/  IMAD.HI.U32 R12, R8, R10, RZ ;  /* 0x0000000a080c7227 */ /* 0x000fc800078e00ff */
[----:B------:R-:W-:Y:S01]  /*10e10*/  IMAD.MOV R12, RZ, RZ, -R12 ;  /* 0x000000ffff0c7224 */ /* 0x000fe200078e0a0c */
[----:B0-----:R-:W-:Y:S01]  /*10e20*/  IABS R4, R2 ;  /* 0x0000000200047213 */ /* 0x001fe20000000000 */
[----:B------:R-:W-:Y:S01]  /*10e30*/  @!P6 IMAD.IADD R11, R11, 0x1, -R7 ;  /* 0x000000010b0be824 */ /* 0x000fe200078e0a07 */
[----:B------:R-:W-:Y:S01]  /*10e40*/  ISETP.GE.AND P6, PT, R17, RZ, PT ;  /* 0x000000ff1100720c */ /* 0x000fe20003fc6270 */
[----:B------:R-:W-:Y:S02]  /*10e50*/  IMAD R10, R7, R12, R10 ;  /* 0x0000000c070a7224 */ /* 0x000fe400078e020a */
[----:B------:R-:W-:-:S04]  /*10e60*/  IMAD.HI.U32 R0, R8, R4, RZ ;  /* 0x0000000408007227 */ /* 0x000fc800078e00ff */
[----:B------:R-:W-:Y:S01]  /*10e70*/  @!P2 IMAD.MOV R15, RZ, RZ, -R15 ;  /* 0x000000ffff0fa224 */ /* 0x000fe200078e0a0f */
[C---:B------:R-:W-:Y:S01]  /*10e80*/  ISETP.GT.U32.AND P2, PT, R7.reuse, R14, PT ;  /* 0x0000000e0700720c */ /* 0x040fe20003f44070 */
[----:B------:R-:W-:Y:S02]  /*10e90*/  IMAD.MOV R0, RZ, RZ, -R0 ;  /* 0x000000ffff007224 */ /* 0x000fe400078e0a00 */
[----:B------:R-:W-:Y:S01]  /*10ea0*/  @!P4 IMAD.MOV R11, RZ, RZ, -R11 ;  /* 0x000000ffff0bc224 */ /* 0x000fe200078e0a0b */
[----:B------:R-:W-:Y:S01]  /*10eb0*/  ISETP.GT.U32.AND P4, PT, R7, R10, PT ;  /* 0x0000000a0700720c */ /* 0x000fe20003f84070 */
[----:B------:R-:W-:Y:S01]  /*10ec0*/  @!P1 IMAD.IADD R9, R9, 0x1, -R7 ;  /* 0x0000000109099824 */ /* 0x000fe200078e0a07 */
[----:B------:R-:W-:Y:S01]  /*10ed0*/  ISETP.GE.AND P1, PT, R18, RZ, PT ;  /* 0x000000ff1200720c */ /* 0x000fe20003f26270 */
[----:B------:R-:W-:Y:S01]  /*10ee0*/  IMAD R0, R7, R0, R4 ;  /* 0x0000000007007224 */ /* 0x000fe200078e0204 */
[----:B------:R-:W-:Y:S01]  /*10ef0*/  STL [R1+0x118], R15 ;  /* 0x0001180f01007387 */ /* 0x000fe20000100800 */
[----:B------:R-:W-:-:S02]  /*10f00*/  IMAD.MOV.U32 R13, RZ, RZ, R9 ;  /* 0x000000ffff0d7224 */ /* 0x000fc400078e0009 */
[--C-:B------:R-:W-:Y:S01]  /*10f10*/  @!P5 IMAD.IADD R6, R6, 0x1, -R7.reuse ;  /* 0x000000010606d824 */ /* 0x100fe200078e0a07 */
[----:B------:R-:W-:Y:S01]  /*10f20*/  ISETP.GT.U32.AND P5, PT, R7, R0, PT ;  /* 0x000000000700720c */ /* 0x000fe20003fa4070 */
[----:B------:R-:W-:Y:S02]  /*10f30*/  VIADD R9, R3, 0x13f ;  /* 0x0000013f03097836 */ /* 0x000fe40000000000 */
[--C-:B------:R-:W-:Y:S02]  /*10f40*/  @!P2 IMAD.IADD R14, R14, 0x1, -R7.reuse ;  /* 0x000000010e0ea824 */ /* 0x100fe400078e0a07 */
[----:B------:R-:W-:Y:S01]  /*10f50*/  @!P4 IMAD.IADD R10, R10, 0x1, -R7 ;  /* 0x000000010a0ac824 */ /* 0x000fe200078e0a07 */
[----:B------:R-:W-:Y:S01]  /*10f60*/  ISETP.GE.AND P2, PT, R9, RZ, PT ;  /* 0x000000ff0900720c */ /* 0x000fe20003f46270 */
[----:B------:R-:W-:Y:S01]  /*10f70*/  @!P3 IMAD.MOV R13, RZ, RZ, -R13 ;  /* 0x000000ffff0db224 */ /* 0x000fe200078e0a0d */
[----:B------:R-:W-:Y:S01]  /*10f80*/  IABS R9, R9 ;  /* 0x0000000900097213 */ /* 0x000fe20000000000 */
[----:B------:R-:W-:Y:S01]  /*10f90*/  VIADD R4, R3, 0x140 ;  /* 0x0000014003047836 */ /* 0x000fe20000000000 */
[----:B------:R-:W-:Y:S01]  /*10fa0*/  ISETP.GT.U32.AND P4, PT, R7, R10, PT ;  /* 0x0000000a0700720c */ /* 0x000fe20003f84070 */
[----:B------:R-:W-:Y:S01]  /*10fb0*/  IMAD.MOV.U32 R12, RZ, RZ, R14 ;  /* 0x000000ffff0c7224 */ /* 0x000fe200078e000e */
[----:B------:R-:W-:Y:S01]  /*10fc0*/  ISETP.GE.AND P3, PT, R2, RZ, PT ;  /* 0x000000ff0200720c */ /* 0x000fe20003f66270 */
[----:B------:R-:W-:Y:S01]  /*10fd0*/  IMAD.HI.U32 R14, R8, R9, RZ ;  /* 0x00000009080e7227 */ /* 0x000fe200078e00ff */
[----:B------:R0:W-:Y:S03]  /*10fe0*/  STL [R1+0x16c], R13 ;  /* 0x00016c0d01007387 */ /* 0x0001e60000100800 */
[----:B------:R-:W-:Y:S01]  /*10ff0*/  VIADD R2, R3, 0x141 ;  /* 0x0000014103027836 */ /* 0x000fe20000000000 */
[----:B------:R1:W-:Y:S01]  /*11000*/  STL [R1+0x610], R11 ;  /* 0x0006100b01007387 */ /* 0x0003e20000100800 */
[----:B------:R-:W-:Y:S01]  /*11010*/  @!P1 IMAD.MOV R12, RZ, RZ, -R12 ;  /* 0x000000ffff0c9224 */ /* 0x000fe200078e0a0c */
[----:B------:R-:W-:Y:S01]  /*11020*/  ISETP.GE.AND P1, PT, R4, RZ, PT ;  /* 0x000000ff0400720c */ /* 0x000fe20003f26270 */
[----:B------:R-:W-:-:S02]  /*11030*/  @!P5 IMAD.IADD R0, R0, 0x1, -R7 ;  /* 0x000000010000d824 */ /* 0x000fc400078e0a07 */
[----:B------:R-:W-:Y:S01]  /*11040*/  IMAD.MOV R14, RZ, RZ, -R14 ;  /* 0x000000ffff0e7224 */ /* 0x000fe200078e0a0e */
[----:B0-----:R-:W-:Y:S01]  /*11050*/  IABS R13, R4 ;  /* 0x00000004000d7213 */ /* 0x001fe20000000000 */
[----:B------:R0:W-:Y:S01]  /*11060*/  STL [R1+0x60c], R12 ;  /* 0x00060c0c01007387 */ /* 0x0001e20000100800 */
[C---:B------:R-:W-:Y:S01]  /*11070*/  ISETP.GT.U32.AND P5, PT, R7.reuse, R0, PT ;  /* 0x000000000700720c */ /* 0x040fe20003fa4070 */
[C---:B------:R-:W-:Y:S01]  /*11080*/  IMAD R9, R7.reuse, R14, R9 ;  /* 0x0000000e07097224 */ /* 0x040fe200078e0209 */
[----:B-1----:R-:W-:Y:S01]  /*11090*/  IABS R11, R2 ;  /* 0x00000002000b7213 */ /* 0x002fe20000000000 */
[----:B------:R-:W-:Y:S02]  /*110a0*/  @!P4 IMAD.IADD R10, R10, 0x1, -R7 ;  /* 0x000000010a0ac824 */ /* 0x000fe400078e0a07 */
[----:B------:R-:W-:Y:S01]  /*110b0*/  @!P6 IMAD.MOV R6, RZ, RZ, -R6 ;  /* 0x000000ffff06e224 */ /* 0x000fe200078e0a06 */
[----:B------:R-:W-:Y:S01]  /*110c0*/  ISETP.GT.U32.AND P4, PT, R7, R9, PT ;  /* 0x000000090700720c */ /* 0x000fe20003f84070 */
[----:B------:R-:W-:Y:S01]  /*110d0*/  IMAD.HI.U32 R4, R8, R11, RZ ;  /* 0x0000000b08047227 */ /* 0x000fe200078e00ff */
[----:B------:R-:W-:-:S02]  /*110e0*/  ISETP.GE.AND P6, PT, R2, RZ, PT ;  /* 0x000000ff0200720c */ /* 0x000fc40003fc6270 */
[----:B------:R1:W-:Y:S01]  /*110f0*/  STL [R1+0x608], R6 ;  /* 0x0006080601007387 */ /* 0x0003e20000100800 */
[----:B0-----:R-:W-:-:S04]  /*11100*/  IMAD.HI.U32 R12, R8, R13, RZ ;  /* 0x0000000d080c7227 */ /* 0x001fc800078e00ff */
[----:B------:R-:W-:Y:S02]  /*11110*/  IMAD.MOV R12, RZ, RZ, -R12 ;  /* 0x000000ffff0c7224 */ /* 0x000fe400078e0a0c */
[----:B------:R-:W-:Y:S02]  /*11120*/  IMAD.MOV R4, RZ, RZ, -R4 ;  /* 0x000000ffff047224 */ /* 0x000fe400078e0a04 */
[C---:B------:R-:W-:Y:S02]  /*11130*/  IMAD R13, R7.reuse, R12, R13 ;  /* 0x0000000c070d7224 */ /* 0x040fe400078e020d */
[C---:B------:R-:W-:Y:S02]  /*11140*/  IMAD R11, R7.reuse, R4, R11 ;  /* 0x00000004070b7224 */ /* 0x040fe400078e020b */
[----:B------:R-:W-:Y:S02]  /*11150*/  IMAD.MOV.U32 R18, RZ, RZ, R10 ;  /* 0x000000ffff127224 */ /* 0x000fe400078e000a */
[----:B------:R-:W-:Y:S01]  /*11160*/  @!P5 IMAD.IADD R0, R0, 0x1, -R7 ;  /* 0x000000010000d824 */ /* 0x000fe200078e0a07 */
[----:B------:R-:W-:Y:S01]  /*11170*/  ISETP.GT.U32.AND P5, PT, R7, R13, PT ;  /* 0x0000000d0700720c */ /* 0x000fe20003fa4070 */
[----:B-1----:R-:W-:-:S02]  /*11180*/  VIADD R6, R3, 0x142 ;  /* 0x0000014203067836 */ /* 0x002fc40000000000 */
[----:B------:R-:W-:Y:S01]  /*11190*/  @!P0 IMAD.MOV R18, RZ, RZ, -R18 ;  /* 0x000000ffff128224 */ /* 0x000fe200078e0a12 */
[----:B------:R-:W-:Y:S01]  /*111a0*/  ISETP.GT.U32.AND P0, PT, R7, R11, PT ;  /* 0x0000000b0700720c */ /* 0x000fe20003f04070 */
[--C-:B------:R-:W-:Y:S01]  /*111b0*/  @!P4 IMAD.IADD R9, R9, 0x1, -R7.reuse ;  /* 0x000000010909c824 */ /* 0x100fe200078e0a07 */
[----:B------:R-:W-:Y:S01]  /*111c0*/  IABS R15, R6 ;  /* 0x00000006000f7213 */ /* 0x000fe20000000000 */
[C---:B------:R-:W-:Y:S01]  /*111d0*/  VIADD R4, R3.reuse, 0x144 ;  /* 0x0000014403047836 */ /* 0x040fe20000000000 */
[----:B------:R0:W-:Y:S01]  /*111e0*/  STL [R1+0x600], R18 ;  /* 0x0006001201007387 */ /* 0x0001e20000100800 */
[----:B------:R-:W-:Y:S01]  /*111f0*/  VIADD R12, R3, 0x143 ;  /* 0x00000143030c7836 */ /* 0x000fe20000000000 */
[----:B------:R-:W-:Y:S01]  /*11200*/  ISETP.GT.U32.AND P4, PT, R7, R9, PT ;  /* 0x000000090700720c */ /* 0x000fe20003f84070 */
[----:B------:R-:W-:Y:S01]  /*11210*/  IMAD.HI.U32 R10, R8, R15, RZ ;  /* 0x0000000f080a7227 */ /* 0x000fe200078e00ff */
[----:B------:R-:W-:Y:S02]  /*11220*/  IABS R17, R4 ;  /* 0x0000000400117213 */ /* 0x000fe40000000000 */
[----:B------:R-:W-:Y:S01]  /*11230*/  IABS R16, R12 ;  /* 0x0000000c00107213 */ /* 0x000fe20000000000 */
[----:B------:R-:W-:-:S02]  /*11240*/  @!P5 IMAD.IADD R13, R13, 0x1, -R7 ;  /* 0x000000010d0dd824 */ /* 0x000fc400078e0a07 */
[----:B------:R-:W-:Y:S02]  /*11250*/  @!P0 IMAD.IADD R11, R11, 0x1, -R7 ;  /* 0x000000010b0b8824 */ /* 0x000fe400078e0a07 */
[----:B0-----:R-:W-:Y:S01]  /*11260*/  IMAD.MOV.U32 R18, RZ, RZ, R0 ;  /* 0x000000ffff127224 */ /* 0x001fe200078e0000 */
[C---:B------:R-:W-:Y:S01]  /*11270*/  ISETP.GT.U32.AND P5, PT, R7.reuse, R13, PT ;  /* 0x0000000d0700720c */ /* 0x040fe20003fa4070 */
[----:B------:R-:W-:Y:S01]  /*11280*/  IMAD.MOV R0, RZ, RZ, -R10 ;  /* 0x000000ffff007224 */ /* 0x000fe200078e0a0a */
[----:B------:R-:W-:Y:S01]  /*11290*/  ISETP.GT.U32.AND P0, PT, R7, R11, PT ;  /* 0x0000000b0700720c */ /* 0x000fe20003f04070 */
[----:B------:R-:W-:Y:S02]  /*112a0*/  VIADD R2, R3, 0x145 ;  /* 0x0000014503027836 */ /* 0x000fe40000000000 */
[----:B------:R-:W-:Y:S02]  /*112b0*/  IMAD R0, R7, R0, R15 ;  /* 0x0000000007007224 */ /* 0x000fe400078e020f */
[----:B------:R-:W-:Y:S01]  /*112c0*/  IMAD.MOV.U32 R10, RZ, RZ, R17 ;  /* 0x000000ffff0a7224 */ /* 0x000fe200078e0011 */
[----:B------:R-:W-:Y:S01]  /*112d0*/  IABS R14, R2 ;  /* 0x00000002000e7213 */ /* 0x000fe20000000000 */
[----:B------:R-:W-:Y:S01]  /*112e0*/  @!P4 IMAD.IADD R9, R9, 0x1, -R7 ;  /* 0x000000010909c824 */ /* 0x000fe200078e0a07 */
[----:B------:R-:W-:Y:S01]  /*112f0*/  ISETP.GT.U32.AND P4, PT, R7, R0, PT ;  /* 0x000000000700720c */ /* 0x000fe20003f84070 */
[----:B------:R-:W-:-:S04]  /*11300*/  IMAD.HI.U32 R17, R8, R16, RZ ;  /* 0x0000001008117227 */ /* 0x000fc800078e00ff */
[----:B------:R-:W-:-:S04]  /*11310*/  IMAD.HI.U32 R15, R8, R10, RZ ;  /* 0x0000000a080f7227 */ /* 0x000fc800078e00ff */
[----:B------:R-:W-:Y:S01]  /*11320*/  @!P3 IMAD.MOV R18, RZ, RZ, -R18 ;  /* 0x000000ffff12b224 */ /* 0x000fe200078e0a12 */
[----:B------:R-:W-:Y:S01]  /*11330*/  ISETP.GE.AND P3, PT, R6, RZ, PT ;  /* 0x000000ff0600720c */ /* 0x000fe20003f66270 */
[----:B------:R-:W-:Y:S02]  /*11340*/  IMAD.MOV R17, RZ, RZ, -R17 ;  /* 0x000000ffff117224 */ /* 0x000fe400078e0a11 */
[----:B------:R-:W-:Y:S01]  /*11350*/  IMAD.HI.U32 R6, R8, R14, RZ ;  /* 0x0000000e08067227 */ /* 0x000fe200078e00ff */
[----:B------:R0:W-:Y:S03]  /*11360*/  STL [R1+0x604], R18 ;  /* 0x0006041201007387 */ /* 0x0001e60000100800 */
[----:B------:R-:W-:Y:S02]  /*11370*/  IMAD.MOV R15, RZ, RZ, -R15 ;  /* 0x000000ffff0f7224 */ /* 0x000fe400078e0a0f */
[----:B------:R-:W-:Y:S01]  /*11380*/  @!P5 IMAD.IADD R13, R13, 0x1, -R7 ;  /* 0x000000010d0dd824 */ /* 0x000fe200078e0a07 */
[----:B------:R-:W-:Y:S01]  /*11390*/  ISETP.GE.AND P5, PT, R12, RZ, PT ;  /* 0x000000ff0c00720c */ /* 0x000fe20003fa6270 */
[----:B------:R-:W-:-:S02]  /*113a0*/  IMAD R12, R7, R17, R16 ;  /* 0x00000011070c7224 */ /* 0x000fc400078e0210 */
[----:B------:R-:W-:Y:S02]  /*113b0*/  IMAD.MOV R16, RZ, RZ, -R6 ;  /* 0x000000ffff107224 */ /* 0x000fe400078e0a06 */
[----:B------:R-:W-:Y:S02]  /*113c0*/  IMAD R10, R7, R15, R10 ;  /* 0x0000000f070a7224 */ /* 0x000fe400078e020a */
[----:B0-----:R-:W-:Y:S02]  /*113d0*/  IMAD.MOV.U32 R18, RZ, RZ, R9 ;  /* 0x000000ffff127224 */ /* 0x001fe400078e0009 */
[--C-:B------:R-:W-:Y:S01]  /*113e0*/  @!P0 IMAD.IADD R11, R11, 0x1, -R7.reuse ;  /* 0x000000010b0b8824 */ /* 0x100fe200078e0a07 */
[----:B------:R-:W-:Y:S01]  /*113f0*/  ISETP.GT.U32.AND P0, PT, R7, R10, PT ;  /* 0x0000000a0700720c */ /* 0x000fe20003f04070 */
[----:B------:R-:W-:Y:S02]  /*11400*/  VIADD R6, R3, 0x146 ;  /* 0x0000014603067836 */ /* 0x000fe40000000000 */
[----:B------:R-:W-:-:S02]  /*11410*/  @!P4 IMAD.IADD R0, R0, 0x1, -R7 ;  /* 0x000000010000c824 */ /* 0x000fc400078e0a07 */
[C---:B------:R-:W-:Y:S01]  /*11420*/  IMAD R9, R7.reuse, R16, R14 ;  /* 0x0000001007097224 */ /* 0x040fe200078e020e */
[----:B------:R-:W-:Y:S01]  /*11430*/  IABS R14, R6 ;  /* 0x00000006000e7213 */ /* 0x000fe20000000000 */
[----:B------:R-:W-:Y:S01]  /*11440*/  @!P2 IMAD.MOV R18, RZ, RZ, -R18 ;  /* 0x000000ffff12a224 */ /* 0x000fe200078e0a12 */
[C---:B------:R-:W-:Y:S01]  /*11450*/  ISETP.GT.U32.AND P2, PT, R7.reuse, R12, PT ;  /* 0x0000000c0700720c */ /* 0x040fe20003f44070 */
[----:B------:R-:W-:Y:S01]  /*11460*/  IMAD.MOV.U32 R15, RZ, RZ, R11 ;  /* 0x000000ffff0f7224 */ /* 0x000fe200078e000b */
[C---:B------:R-:W-:Y:S01]  /*11470*/  ISETP.GT.U32.AND P4, PT, R7.reuse, R0, PT ;  /* 0x000000000700720c */ /* 0x040fe20003f84070 */
[----:B------:R-:W-:Y:S01]  /*11480*/  IMAD.MOV.U32 R16, RZ, RZ, R13 ;  /* 0x000000ffff107224 */ /* 0x000fe200078e000d */
[----:B------:R-:W-:Y:S01]  /*11490*/  STL [R1+0x5fc], R18 ;  /* 0x0005fc1201007387 */ /* 0x000fe20000100800 */
[----:B------:R-:W-:Y:S01]  /*114a0*/  @!P6 IMAD.MOV R15, RZ, RZ, -R15 ;  /* 0x000000ffff0fe224 */ /* 0x000fe200078e0a0f */
[----:B------:R-:W-:Y:S01]  /*114b0*/  ISETP.GT.U32.AND P6, PT, R7, R9, PT ;  /* 0x000000090700720c */ /* 0x000fe20003fc4070 */
[----:B------:R-:W-:-:S02]  /*114c0*/  IMAD.MOV.U32 R13, RZ, RZ, R14 ;  /* 0x000000ffff0d7224 */ /* 0x000fc400078e000e */
[----:B------:R-:W-:Y:S01]  /*114d0*/  @!P1 IMAD.MOV R16, RZ, RZ, -R16 ;  /* 0x000000ffff109224 */ /* 0x000fe200078e0a10 */
[----:B------:R-:W-:Y:S01]  /*114e0*/  ISETP.GE.AND P1, PT, R4, RZ, PT ;  /* 0x000000ff0400720c */ /* 0x000fe20003f26270 */
[----:B------:R-:W-:Y:S02]  /*114f0*/  VIADD R4, R3, 0x147 ;  /* 0x0000014703047836 */ /* 0x000fe40000000000 */
[----:B------:R-:W-:Y:S01]  /*11500*/  IMAD.HI.U32 R11, R8, R13, RZ ;  /* 0x0000000d080b7227 */ /* 0x000fe200078e00ff */
[----:B------:R-:W-:Y:S03]  /*11510*/  STL [R1+0x174], R16 ;  /* 0x0001741001007387 */ /* 0x000fe60000100800 */
[--C-:B------:R-:W-:Y:S01]  /*11520*/  @!P2 IMAD.IADD R12, R12, 0x1, -R7.reuse ;  /* 0x000000010c0ca824 */ /* 0x100fe200078e0a07 */
[----:B------:R0:W-:Y:S01]  /*11530*/  STL [R1+0x1b8], R15 ;  /* 0x0001b80f01007387 */ /* 0x0001e20000100800 */
[----:B------:R-:W-:Y:S01]  /*11540*/  @!P0 IMAD.IADD R10, R10, 0x1, -R7 ;  /* 0x000000010a0a8824 */ /* 0x000fe200078e0a07 */
[----:B------:R-:W-:Y:S01]  /*11550*/  ISETP.GE.AND P2, PT, R6, RZ, PT ;  /* 0x000000ff0600720c */ /* 0x000fe20003f46270 */
[----:B------:R-:W-:Y:S01]  /*11560*/  IMAD.MOV R11, RZ, RZ, -R11 ;  /* 0x000000ffff0b7224 */ /* 0x000fe200078e0a0b */
[----:B------:R-:W-:Y:S01]  /*11570*/  ISETP.GT.U32.AND P0, PT, R7, R12, PT ;  /* 0x0000000c0700720c */ /* 0x000fe20003f04070 */
[--C-:B------:R-:W-:Y:S01]  /*11580*/  @!P4 IMAD.IADD R0, R0, 0x1, -R7.reuse ;  /* 0x000000010000c824 */ /* 0x100fe200078e0a07 */
[----:B------:R-:W-:Y:S01]  /*11590*/  ISETP.GE.AND P4, PT, R2, RZ, PT ;  /* 0x000000ff0200720c */ /* 0x000fe20003f86270 */
[----:B------:R-:W-:Y:S01]  /*115a0*/  @!P6 IMAD.IADD R9, R9, 0x1, -R7 ;  /* 0x000000010909e824 */ /* 0x000fe200078e0a07 */
[C---:B------:R-:W-:Y:S01]  /*115b0*/  ISETP.GT.U32.AND P6, PT, R7.reuse, R10, PT ;  /* 0x0000000a0700720c */ /* 0x040fe20003fc4070 */
[----:B------:R-:W-:Y:S01]  /*115c0*/  IMAD R2, R7, R11, R13 ;  /* 0x0000000b07027224 */ /* 0x000fe200078e020d */
[----:B0-----:R-:W-:Y:S01]  /*115d0*/  IABS R15, R4 ;  /* 0x00000004000f7213 */ /* 0x001fe20000000000 */
[----:B------:R-:W-:-:S02]  /*115e0*/  IMAD.MOV.U32 R14, RZ, RZ, R0 ;  /* 0x000000ffff0e7224 */ /* 0x000fc400078e0000 */
[----:B------:R-:W-:Y:S02]  /*115f0*/  VIADD R6, R3, 0x14a ;  /* 0x0000014a03067836 */ /* 0x000fe40000000000 */
[----:B------:R-:W-:-:S03]  /*11600*/  IMAD.HI.U32 R13, R8, R15, RZ ;  /* 0x0000000f080d7227 */ /* 0x000fc600078e00ff */
[----:B------:R-:W-:Y:S01]  /*11610*/  IABS R16, R6 ;  /* 0x0000000600107213 */ /* 0x000fe20000000000 */
[----:B------:R-:W-:Y:S02]  /*11620*/  IMAD.MOV R13, RZ, RZ, -R13 ;  /* 0x000000ffff0d7224 */ /* 0x000fe400078e0a0d */
[----:B------:R-:W-:Y:S01]  /*11630*/  @!P3 IMAD.MOV R14, RZ, RZ, -R14 ;  /* 0x000000ffff0eb224 */ /* 0x000fe200078e0a0e */
[C---:B------:R-:W-:Y:S01]  /*11640*/  ISETP.GT.U32.AND P3, PT, R7.reuse, R9, PT ;  /* 0x000000090700720c */ /* 0x040fe20003f64070 */
[C---:B------:R-:W-:Y:S02]  /*11650*/  IMAD R15, R7.reuse, R13, R15 ;  /* 0x0000000d070f7224 */ /* 0x040fe400078e020f */
[--C-:B------:R-:W-:Y:S01]  /*11660*/  @!P0 IMAD.IADD R12, R12, 0x1, -R7.reuse ;  /* 0x000000010c0c8824 */ /* 0x100fe200078e0a07 */
[C---:B------:R-:W-:Y:S01]  /*11670*/  ISETP.GT.U32.AND P0, PT, R7.reuse, R2, PT ;  /* 0x000000020700720c */ /* 0x040fe20003f04070 */
[----:B------:R-:W-:Y:S01]  /*11680*/  @!P6 IMAD.IADD R10, R10, 0x1, -R7 ;  /* 0x000000010a0ae824 */ /* 0x000fe200078e0a07 */
[----:B------:R-:W-:Y:S01]  /*11690*/  ISETP.GT.U32.AND P6, PT, R7, R15, PT ;  /* 0x0000000f0700720c */ /* 0x000fe20003fc4070 */
[C---:B------:R-:W-:Y:S01]  /*116a0*/  VIADD R11, R3.reuse, 0x148 ;  /* 0x00000148030b7836 */ /* 0x040fe20000000000 */
[----:B------:R0:W-:Y:S01]  /*116b0*/  STL [R1+0x5d8], R14 ;  /* 0x0005d80e01007387 */ /* 0x0001e20000100800 */
[----:B------:R-:W-:-:S02]  /*116c0*/  VIADD R0, R3, 0x149 ;  /* 0x0000014903007836 */ /* 0x000fc40000000000 */
[----:B------:R-:W-:Y:S02]  /*116d0*/  IMAD.MOV.U32 R18, RZ, RZ, R12 ;  /* 0x000000ffff127224 */ /* 0x000fe400078e000c */
[--C-:B------:R-:W-:Y:S01]  /*116e0*/  @!P3 IMAD.IADD R9, R9, 0x1, -R7.reuse ;  /* 0x000000010909b824 */ /* 0x100fe200078e0a07 */
[----:B------:R-:W-:Y:S01]  /*116f0*/  ISETP.GE.AND P3, PT, R4, RZ, PT ;  /* 0x000000ff0400720c */ /* 0x000fe20003f66270 */
[----:B------:R-:W-:Y:S01]  /*11700*/  IMAD.MOV.U32 R4, RZ, RZ, R16 ;  /* 0x000000ffff047224 */ /* 0x000fe200078e0010 */
[----:B------:R-:W-:Y:S01]  /*11710*/  IABS R13, R0 ;  /* 0x00000000000d7213 */ /* 0x000fe20000000000 */
[--C-:B------:R-:W-:Y:S01]  /*11720*/  @!P0 IMAD.IADD R2, R2, 0x1, -R7.reuse ;  /* 0x0000000102028824 */ /* 0x100fe200078e0a07 */
[----:B0-----:R-:W-:Y:S01]  /*11730*/  IABS R14, R11 ;  /* 0x0000000b000e7213 */ /* 0x001fe20000000000 */
[----:B------:R-:W-:Y:S01]  /*11740*/  @!P6 IMAD.IADD R15, R15, 0x1, -R7 ;  /* 0x000000010f0fe824 */ /* 0x000fe200078e0a07 */
[----:B------:R-:W-:Y:S01]  /*11750*/  ISETP.GE.AND P0, PT, R11, RZ, PT ;  /* 0x000000ff0b00720c */ /* 0x000fe20003f06270 */
[----:B------:R-:W-:-:S03]  /*11760*/  IMAD.HI.U32 R17, R8, R13, RZ ;  /* 0x0000000d08117227 */ /* 0x000fc600078e00ff */
[----:B------:R-:W-:Y:S01]  /*11770*/  ISETP.GT.U32.AND P6, PT, R7, R15, PT ;  /* 0x0000000f0700720c */ /* 0x000fe20003fc4070 */
[----:B------:R-:W-:-:S04]  /*11780*/  IMAD.HI.U32 R16, R8, R14, RZ ;  /* 0x0000000e08107227 */ /* 0x000fc800078e00ff */
[----:B------:R-:W-:Y:S02]  /*11790*/  IMAD.MOV R16, RZ, RZ, -R16 ;  /* 0x000000ffff107224 */ /* 0x000fe400078e0a10 */
[----:B------:R-:W-:Y:S01]  /*117a0*/  @!P5 IMAD.MOV R18, RZ, RZ, -R18 ;  /* 0x000000ffff12d224 */ /* 0x000fe200078e0a12 */
[----:B------:R-:W-:Y:S01]  /*117b0*/  ISETP.GT.U32.AND P5, PT, R7, R2, PT ;  /* 0x000000020700720c */ /* 0x000fe20003fa4070 */
[----:B------:R-:W-:-:S03]  /*117c0*/  IMAD.HI.U32 R11, R8, R4, RZ ;  /* 0x00000004080b7227 */ /* 0x000fc600078e00ff */
[----:B------:R-:W-:Y:S01]  /*117d0*/  STL [R1+0x5d4], R18 ;  /* 0x0005d41201007387 */ /* 0x000fe20000100800 */
        /* <DEDUP_REMOVED lines=8> */
[----:B------:R-:W-:Y:S01]  /*11860*/  ISETP.GT.U32.AND P4, PT, R7, R13, PT ;  /* 0x0000000d0700720c */ /* 0x000fe20003f84070 */
[--C-:B------:R-:W-:Y:S01]  /*11870*/  @!P5 IMAD.IADD R2, R2, 0x1, -R7.reuse ;  /* 0x000000010202d824 */ /* 0x100fe200078e0a07 */
[----:B------:R-:W-:Y:S01]  /*11880*/  ISETP.GE.AND P5, PT, R0, RZ, PT ;  /* 0x000000ff0000720c */ /* 0x000fe20003fa6270 */
[--C-:B------:R-:W-:Y:S01]  /*11890*/  @!P6 IMAD.IADD R15, R15, 0x1, -R7.reuse ;  /* 0x000000010f0fe824 */ /* 0x100fe200078e0a07 */
[----:B------:R-:W-:Y:S01]  /*118a0*/  ISETP.GT.U32.AND P6, PT, R7, R4, PT ;  /* 0x000000040700720c */ /* 0x000fe20003fc4070 */
[C---:B------:R-:W-:Y:S01]  /*118b0*/  VIADD R16, R3.reuse, 0x14b ;  /* 0x0000014b03107836 */ /* 0x040fe20000000000 */
[----:B------:R0:W-:Y:S01]  /*118c0*/  STL [R1+0x5d0], R10 ;  /* 0x0005d00a01007387 */ /* 0x0001e20000100800 */
[----:B------:R-:W-:Y:S02]  /*118d0*/  VIADD R0, R3, 0x14c ;  /* 0x0000014c03007836 */ /* 0x000fe40000000000 */
[----:B------:R-:W-:Y:S01]  /*118e0*/  @!P1 IMAD.IADD R14, R14, 0x1, -R7 ;  /* 0x000000010e0e9824 */ /* 0x000fe200078e0a07 */
[----:B------:R1:W-:Y:S01]  /*118f0*/  STL [R1+0x5cc], R9 ;  /* 0x0005cc0901007387 */ /* 0x0003e20000100800 */
[----:B------:R-:W-:Y:S01]  /*11900*/  ISETP.GE.AND P1, PT, R6, RZ, PT ;  /* 0x000000ff0600720c */ /* 0x000fe20003f26270 */
[----:B------:R-:W-:-:S02]  /*11910*/  IMAD.MOV.U32 R17, RZ, RZ, R2 ;  /* 0x000000ffff117224 */ /* 0x000fc400078e0002 */
[----:B------:R-:W-:Y:S01]  /*11920*/  @!P4 IMAD.IADD R13, R13, 0x1, -R7 ;  /* 0x000000010d0dc824 */ /* 0x000fe200078e0a07 */
[C---:B------:R-:W-:Y:S01]  /*11930*/  ISETP.GT.U32.AND P4, PT, R7.reuse, R14, PT ;  /* 0x0000000e0700720c */ /* 0x040fe20003f84070 */
[----:B------:R-:W-:Y:S01]  /*11940*/  @!P2 IMAD.MOV R17, RZ, RZ, -R17 ;  /* 0x000000ffff11a224 */ /* 0x000fe200078e0a11 */
[----:B0-----:R-:W-:Y:S01]  /*11950*/  IABS R10, R0 ;  /* 0x00000000000a7213 */ /* 0x001fe20000000000 */
[----:B------:R-:W-:Y:S01]  /*11960*/  @!P6 IMAD.IADD R4, R4, 0x1, -R7 ;  /* 0x000000010404e824 */ /* 0x000fe200078e0a07 */
[----:B------:R-:W-:Y:S01]  /*11970*/  ISETP.GT.U32.AND P6, PT, R7, R13, PT ;  /* 0x0000000d0700720c */ /* 0x000fe20003fc4070 */
[----:B------:R-:W-:Y:S01]  /*11980*/  VIADD R11, R3, 0x14d ;  /* 0x0000014d030b7836 */ /* 0x000fe20000000000 */
[----:B-1----:R-:W-:Y:S01]  /*11990*/  IABS R9, R16 ;  /* 0x0000001000097213 */ /* 0x002fe20000000000 */
[----:B------:R-:W-:Y:S01]  /*119a0*/  IMAD.MOV.U32 R6, RZ, RZ, R10 ;  /* 0x000000ffff067224 */ /* 0x000fe200078e000a */
[----:B------:R-:W-:Y:S01]  /*119b0*/  ISETP.GT.U32.AND P2, PT, R7, R4, PT ;  /* 0x000000040700720c */ /* 0x000fe20003f44070 */
[----:B------:R0:W-:Y:S01]  /*119c0*/  STL [R1+0x800], R17 ;  /* 0x0008001101007387 */ /* 0x0001e20000100800 */
[----:B------:R-:W-:-:S02]  /*119d0*/  @!P3 IMAD.MOV R15, RZ, RZ, -R15 ;  /* 0x000000ffff0fb224 */ /* 0x000fc400078e0a0f */
[----:B------:R-:W-:-:S03]  /*119e0*/  IMAD.HI.U32 R12, R8, R9, RZ ;  /* 0x00000009080c7227 */ /* 0x000fc600078e00ff */
[----:B------:R-:W-:Y:S01]  /*119f0*/  STL [R1+0x810], R15 ;  /* 0x0008100f01007387 */ /* 0x000fe20000100800 */
[----:B------:R-:W-:Y:S02]  /*11a00*/  IMAD.MOV R12, RZ, RZ, -R12 ;  /* 0x000000ffff0c7224 */ /* 0x000fe400078e0a0c */
[----:B------:R-:W-:Y:S01]  /*11a10*/  IMAD.HI.U32 R10, R8, R6, RZ ;  /* 0x00000006080a7227 */ /* 0x000fe200078e00ff */
[----:B0-----:R-:W-:-:S03]  /*11a20*/  IABS R17, R11 ;  /* 0x0000000b00117213 */ /* 0x001fc60000000000 */
[C---:B------:R-:W-:Y:S02]  /*11a30*/  IMAD R2, R7.reuse, R12, R9 ;  /* 0x0000000c07027224 */ /* 0x040fe400078e0209 */
[----:B------:R-:W-:Y:S02]  /*11a40*/  IMAD.MOV R10, RZ, RZ, -R10 ;  /* 0x000000ffff0a7224 */ /* 0x000fe400078e0a0a */
        /* <DEDUP_REMOVED lines=8> */
[--C-:B------:R-:W-:Y:S01]  /*11ad0*/  @!P2 IMAD.IADD R4, R4, 0x1, -R7.reuse ;  /* 0x000000010404a824 */ /* 0x100fe200078e0a07 */
[----:B------:R-:W-:Y:S01]  /*11ae0*/  ISETP.GE.AND P2, PT, R16, RZ, PT ;  /* 0x000000ff1000720c */ /* 0x000fe20003f46270 */
[----:B------:R-:W-:Y:S01]  /*11af0*/  @!P4 IMAD.IADD R2, R2, 0x1, -R7 ;  /* 0x000000010202c824 */ /* 0x000fe200078e0a07 */
[----:B------:R-:W-:Y:S01]  /*11b00*/  ISETP.GE.AND P4, PT, R0, RZ, PT ;  /* 0x000000ff0000720c */ /* 0x000fe20003f86270 */
[----:B------:R-:W-:Y:S02]  /*11b10*/  IMAD.MOV R19, RZ, RZ, -R19 ;  /* 0x000000ffff137224 */ /* 0x000fe400078e0a13 */
[----:B------:R-:W-:-:S04]  /*11b20*/  IMAD.HI.U32 R16, R8, R12, RZ ;  /* 0x0000000c08107227 */ /* 0x000fc800078e00ff */
[----:B------:R-:W-:Y:S01]  /*11b30*/  @!P6 IMAD.IADD R6, R6, 0x1, -R7 ;  /* 0x000000010606e824 */ /* 0x000fe200078e0a07 */
[C---:B------:R-:W-:Y:S01]  /*11b40*/  ISETP.GT.U32.AND P6, PT, R7.reuse, R2, PT ;  /* 0x000000020700720c */ /* 0x040fe20003fc4070 */
[C---:B------:R-:W-:Y:S02]  /*11b50*/  IMAD R0, R7.reuse, R19, R17 ;  /* 0x0000001307007224 */ /* 0x040fe400078e0211 */
[----:B------:R-:W-:Y:S02]  /*11b60*/  IMAD.MOV R16, RZ, RZ, -R16 ;  /* 0x000000ffff107224 */ /* 0x000fe400078e0a10 */
[----:B------:R-:W-:Y:S01]  /*11b70*/  IMAD.MOV.U32 R20, RZ, RZ, R14 ;  /* 0x000000ffff147224 */ /* 0x000fe200078e000e */
[----:B------:R-:W-:Y:S01]  /*11b80*/  ISETP.GT.U32.AND P3, PT, R7, R0, PT ;  /* 0x000000000700720c */ /* 0x000fe20003f64070 */
[----:B------:R-:W-:Y:S02]  /*11b90*/  IMAD.MOV.U32 R14, RZ, RZ, R13 ;  /* 0x000000ffff0e7224 */ /* 0x000fe400078e000d */
[----:B------:R-:W-:-:S02]  /*11ba0*/  IMAD.MOV.U32 R13, RZ, RZ, R4 ;  /* 0x000000ffff0d7224 */ /* 0x000fc400078e0004 */
[----:B------:R-:W-:Y:S02]  /*11bb0*/  VIADD R10, R3, 0x14f ;  /* 0x0000014f030a7836 */ /* 0x000fe40000000000 */
[----:B------:R-:W-:Y:S01]  /*11bc0*/  @!P0 IMAD.MOV R20, RZ, RZ, -R20 ;  /* 0x000000ffff148224 */ /* 0x000fe200078e0a14 */
[C---:B------:R-:W-:Y:S01]  /*11bd0*/  ISETP.GT.U32.AND P0, PT, R7.reuse, R6, PT ;  /* 0x000000060700720c */ /* 0x040fe20003f04070 */
[C---:B------:R-:W-:Y:S01]  /*11be0*/  IMAD R4, R7.reuse, R16, R12 ;  /* 0x0000001007047224 */ /* 0x040fe200078e020c */
[----:B------:R-:W-:Y:S01]  /*11bf0*/  IABS R18, R10 ;  /* 0x0000000a00127213 */ /* 0x000fe20000000000 */
[----:B------:R-:W-:Y:S01]  /*11c00*/  @!P5 IMAD.MOV R14, RZ, RZ, -R14 ;  /* 0x000000ffff0ed224 */ /* 0x000fe200078e0a0e */
[----:B------:R-:W-:Y:S01]  /*11c10*/  STL [R1+0x1d4], R20 ;  /* 0x0001d41401007387 */ /* 0x000fe20000100800 */
[----:B------:R-:W-:Y:S01]  /*11c20*/  @!P6 IMAD.IADD R2, R2, 0x1, -R7 ;  /* 0x000000010202e824 */ /* 0x000fe200078e0a07 */
[----:B------:R-:W-:Y:S01]  /*11c30*/  ISETP.GT.U32.AND P6, PT, R7, R4, PT ;  /* 0x000000040700720c */ /* 0x000fe20003fc4070 */
[----:B------:R-:W-:Y:S01]  /*11c40*/  @!P1 IMAD.MOV R13, RZ, RZ, -R13 ;  /* 0x000000ffff0d9224 */ /* 0x000fe200078e0a0d */
[----:B------:R0:W-:Y:S01]  /*11c50*/  STL [R1+0x1d8], R14 ;  /* 0x0001d80e01007387 */ /* 0x0001e20000100800 */
[----:B------:R-:W-:Y:S01]  /*11c60*/  ISETP.GE.AND P5, PT, R11, RZ, PT ;  /* 0x000000ff0b00720c */ /* 0x000fe20003fa6270 */
[----:B------:R-:W-:Y:S01]  /*11c70*/  IMAD.HI.U32 R11, R8, R18, RZ ;  /* 0x00000012080b7227 */ /* 0x000fe200078e00ff */
[----:B------:R-:W-:Y:S01]  /*11c80*/  ISETP.GE.AND P1, PT, R9, RZ, PT ;  /* 0x000000ff0900720c */ /* 0x000fe20003f26270 */
[----:B------:R1:W-:Y:S02]  /*11c90*/  STL [R1+0x820], R13 ;  /* 0x0008200d01007387 */ /* 0x0003e40000100800 */
[----:B------:R-:W-:-:S02]  /*11ca0*/  VIADD R9, R3, 0x150 ;  /* 0x0000015003097836 */ /* 0x000fc40000000000 */
[----:B------:R-:W-:Y:S02]  /*11cb0*/  IMAD.MOV R11, RZ, RZ, -R11 ;  /* 0x000000ffff0b7224 */ /* 0x000fe400078e0a0b */
[----:B0-----:R-:W-:Y:S01]  /*11cc0*/  IMAD.MOV.U32 R14, RZ, RZ, R2 ;  /* 0x000000ffff0e7224 */ /* 0x001fe200078e0002 */
[----:B------:R-:W-:Y:S01]  /*11cd0*/  IABS R17, R9 ;  /* 0x0000000900117213 */ /* 0x000fe20000000000 */
[--C-:B------:R-:W-:Y:S01]  /*11ce0*/  @!P0 IMAD.IADD R6, R6, 0x1, -R7.reuse ;  /* 0x0000000106068824 */ /* 0x100fe200078e0a07 */
[----:B------:R-:W-:Y:S01]  /*11cf0*/  ISETP.GE.AND P0, PT, R10, RZ, PT ;  /* 0x000000ff0a00720c */ /* 0x000fe20003f06270 */
[----:B------:R-:W-:Y:S02]  /*11d00*/  @!P2 IMAD.MOV R14, RZ, RZ, -R14 ;  /* 0x000000ffff0ea224 */ /* 0x000fe400078e0a0e */
[--C-:B------:R-:W-:Y:S01]  /*11d10*/  @!P3 IMAD.IADD R0, R0, 0x1, -R7.reuse ;  /* 0x000000010000b824 */ /* 0x100fe200078e0a07 */
[----:B------:R-:W-:Y:S01]  /*11d20*/  ISETP.GE.AND P3, PT, R9, RZ, PT ;  /* 0x000000ff0900720c */ /* 0x000fe20003f66270 */
[C---:B------:R-:W-:Y:S01]  /*11d30*/  IMAD R18, R7.reuse, R11, R18 ;  /* 0x0000000b07127224 */ /* 0x040fe200078e0212 */
[----:B------:R0:W-:Y:S01]  /*11d40*/  STL [R1+0x830], R14 ;  /* 0x0008300e01007387 */ /* 0x0001e20000100800 */
[----:B------:R-:W-:Y:S01]  /*11d50*/  @!P6 IMAD.IADD R4, R4, 0x1, -R7 ;  /* 0x000000010404e824 */ /* 0x000fe200078e0a07 */
[----:B------:R-:W-:Y:S01]  /*11d60*/  ISETP.GT.U32.AND P6, PT, R7, R0, PT ;  /* 0x000000000700720c */ /* 0x000fe20003fc4070 */
[----:B-1----:R-:W-:-:S03]  /*11d70*/  IMAD.HI.U32 R13, R8, R17, RZ ;  /* 0x00000011080d7227 */ /* 0x002fc600078e00ff */
[----:B------:R-:W-:Y:S01]  /*11d80*/  ISETP.GT.U32.AND P2, PT, R7, R4, PT ;  /* 0x000000040700720c */ /* 0x000fe20003f44070 */
[C---:B------:R-:W-:Y:S02]  /*11d90*/  VIADD R9, R3.reuse, 0x152 ;  /* 0x0000015203097836 */ /* 0x040fe40000000000 */
[----:B------:R-:W-:Y:S02]  /*11da0*/  VIADD R11, R3, 0x153 ;  /* 0x00000153030b7836 */ /* 0x000fe40000000000 */
[----:B0-----:R-:W-:Y:S01]  /*11db0*/  IMAD.MOV.U32 R14, RZ, RZ, R6 ;  /* 0x000000ffff0e7224 */ /* 0x001fe200078e0006 */
[----:B------:R-:W-:Y:S01]  /*11dc0*/  IABS R2, R9 ;  /* 0x0000000900027213 */ /* 0x000fe20000000000 */
[----:B------:R-:W-:Y:S01]  /*11dd0*/  IMAD.MOV R6, RZ, RZ, -R13 ;  /* 0x000000ffff067224 */ /* 0x000fe200078e0a0d */
[----:B------:R-:W-:Y:S01]  /*11de0*/  IABS R13, R11 ;  /* 0x0000000b000d7213 */ /* 0x000fe20000000000 */
[----:B------:R-:W-:Y:S01]  /*11df0*/  @!P4 IMAD.MOV R14, RZ, RZ, -R14 ;  /* 0x000000ffff0ec224 */ /* 0x000fe200078e0a0e */
[----:B------:R-:W-:Y:S01]  /*11e00*/  ISETP.GT.U32.AND P4, PT, R7, R18, PT ;  /* 0x000000120700720c */ /* 0x000fe20003f84070 */
[----:B------:R-:W-:-:S02]  /*11e10*/  VIADD R10, R3, 0x151 ;  /* 0x00000151030a7836 */ /* 0x000fc40000000000 */
[C---:B------:R-:W-:Y:S01]  /*11e20*/  IMAD R17, R7.reuse, R6, R17 ;  /* 0x0000000607117224 */ /* 0x040fe200078e0211 */
[----:B------:R0:W-:Y:S01]  /*11e30*/  STL [R1+0x840], R14 ;  /* 0x0008400e01007387 */ /* 0x0001e20000100800 */
[----:B------:R-:W-:Y:S01]  /*11e40*/  @!P6 IMAD.IADD R0, R0, 0x1, -R7 ;  /* 0x000000010000e824 */ /* 0x000fe200078e0a07 */
[----:B------:R-:W-:Y:S01]  /*11e50*/  IABS R12, R10 ;  /* 0x0000000a000c7213 */ /* 0x000fe20000000000 */
[----:B------:R-:W-:Y:S01]  /*11e60*/  IMAD.MOV.U32 R6, RZ, RZ, R2 ;  /* 0x000000ffff067224 */ /* 0x000fe200078e0002 */
[----:B------:R-:W-:Y:S01]  /*11e70*/  ISETP.GT.U32.AND P6, PT, R7, R17, PT ;  /* 0x000000110700720c */ /* 0x000fe20003fc4070 */
[----:B------:R-:W-:Y:S02]  /*11e80*/  IMAD.MOV.U32 R2, RZ, RZ, R13 ;  /* 0x000000ffff027224 */ /* 0x000fe400078e000d */
[----:B------:R-:W-:Y:S02]  /*11e90*/  IMAD.MOV.U32 R15, RZ, RZ, R0 ;  /* 0x000000ffff0f7224 */ /* 0x000fe400078e0000 */
        /* <DEDUP_REMOVED lines=13> */
[----:B------:R-:W-:Y:S02]  /*11f70*/  IMAD.MOV.U32 R6, RZ, RZ, R4 ;  /* 0x000000ffff067224 */ /* 0x000fe400078e0004 */
[--C-:B------:R-:W-:Y:S02]  /*11f80*/  @!P6 IMAD.IADD R17, R17, 0x1, -R7.reuse ;  /* 0x000000011111e824 */ /* 0x100fe400078e0a07 */
        /* <DEDUP_REMOVED lines=9> */
[----:B------:R-:W-:Y:S02]  /*12020*/  IMAD R2, R7, R10, R2 ;  /* 0x0000000a07027224 */ /* 0x000fe400078e0202 */
[--C-:B------:R-:W-:Y:S01]  /*12030*/  @!P1 IMAD.IADD R12, R12, 0x1, -R7.reuse ;  /* 0x000000010c0c9824 */ /* 0x100fe200078e0a07 */
[----:B0-----:R-:W-:Y:S01]  /*12040*/  IABS R15, R9 ;  /* 0x00000009000f7213 */ /* 0x001fe20000000000 */
[--C-:B------:R-:W-:Y:S01]  /*12050*/  @!P6 IMAD.IADD R17, R17, 0x1, -R7.reuse ;  /* 0x000000011111e824 */ /* 0x100fe200078e0a07 */
[----:B------:R-:W-:Y:S01]  /*12060*/  ISETP.GT.U32.AND P6, PT, R7, R2, PT ;  /* 0x000000020700720c */ /* 0x000fe20003fc4070 */
[----:B------:R-:W-:Y:S01]  /*12070*/  VIADD R4, R3, 0x156 ;  /* 0x0000015603047836 */ /* 0x000fe20000000000 */
[----:B------:R-:W-:Y:S01]  /*12080*/  ISETP.GE.AND P1, PT, R11, RZ, PT ;  /* 0x000000ff0b00720c */ /* 0x000fe20003f26270 */
[----:B------:R-:W-:Y:S01]  /*12090*/  @!P5 IMAD.IADD R0, R0, 0x1, -R7 ;  /* 0x000000010000d824 */ /* 0x000fe200078e0a07 */
[----:B------:R-:W-:Y:S01]  /*120a0*/  ISETP.GT.U32.AND P5, PT, R7, R12, PT ;  /* 0x0000000c0700720c */ /* 0x000fe20003fa4070 */
[----:B------:R-:W-:Y:S01]  /*120b0*/  IMAD.HI.U32 R16, R8, R15, RZ ;  /* 0x0000000f08107227 */ /* 0x000fe200078e00ff */
[----:B------:R-:W-:-:S03]  /*120c0*/  IABS R19, R4 ;  /* 0x0000000400137213 */ /* 0x000fc60000000000 */
[----:B------:R-:W-:Y:S02]  /*120d0*/  VIADD R14, R3, 0x155 ;  /* 0x00000155030e7836 */ /* 0x000fe40000000000 */
[----:B------:R-:W-:Y:S02]  /*120e0*/  IMAD.MOV R16, RZ, RZ, -R16 ;  /* 0x000000ffff107224 */ /* 0x000fe400078e0a10 */
[----:B------:R-:W-:Y:S01]  /*120f0*/  @!P6 IMAD.IADD R2, R2, 0x1, -R7 ;  /* 0x000000010202e824 */ /* 0x000fe200078e0a07 */
[----:B------:R-:W-:Y:S01]  /*12100*/  IABS R10, R14 ;  /* 0x0000000e000a7213 */ /* 0x000fe20000000000 */
[C---:B------:R-:W-:Y:S01]  /*12110*/  IMAD R15, R7.reuse, R16, R15 ;  /* 0x00000010070f7224 */ /* 0x040fe200078e020f */
[----:B------:R-:W-:Y:S01]  /*12120*/  ISETP.GT.U32.AND P6, PT, R7, R0, PT ;  /* 0x000000000700720c */ /* 0x000fe20003fc4070 */
[----:B------:R-:W-:Y:S02]  /*12130*/  IMAD.MOV.U32 R11, RZ, RZ, R19 ;  /* 0x000000ffff0b7224 */ /* 0x000fe400078e0013 */
[----:B-1----:R-:W-:-:S02]  /*12140*/  VIADD R6, R3, 0x157 ;  /* 0x0000015703067836 */ /* 0x002fc40000000000 */
[----:B------:R-:W-:-:S03]  /*12150*/  IMAD.HI.U32 R19, R8, R10, RZ ;  /* 0x0000000a08137227 */ /* 0x000fc600078e00ff */
[----:B------:R-:W-:Y:S01]  /*12160*/  IABS R13, R6 ;  /* 0x00000006000d7213 */ /* 0x000fe20000000000 */
[----:B------:R-:W-:Y:S01]  /*12170*/  @!P5 IMAD.IADD R12, R12, 0x1, -R7 ;  /* 0x000000010c0cd824 */ /* 0x000fe200078e0a07 */
[C---:B------:R-:W-:Y:S01]  /*12180*/  ISETP.GT.U32.AND P5, PT, R7.reuse, R15, PT ;  /* 0x0000000f0700720c */ /* 0x040fe20003fa4070 */
[----:B------:R-:W-:Y:S02]  /*12190*/  IMAD.MOV R19, RZ, RZ, -R19 ;  /* 0x000000ffff137224 */ /* 0x000fe400078e0a13 */
[----:B------:R-:W-:Y:S02]  /*121a0*/  IMAD.MOV.U32 R21, RZ, RZ, R18 ;  /* 0x000000ffff157224 */ /* 0x000fe400078e0012 */
[----:B------:R-:W-:Y:S02]  /*121b0*/  IMAD R10, R7, R19, R10 ;  /* 0x00000013070a7224 */ /* 0x000fe400078e020a */
[----:B------:R-:W-:-:S04]  /*121c0*/  IMAD.HI.U32 R16, R8, R13, RZ ;  /* 0x0000000d08107227 */ /* 0x000fc800078e00ff */
[----:B------:R-:W-:Y:S01]  /*121d0*/  @!P0 IMAD.MOV R21, RZ, RZ, -R21 ;  /* 0x000000ffff158224 */ /* 0x000fe200078e0a15 */
[C---:B------:R-:W-:Y:S01]  /*121e0*/  ISETP.GT.U32.AND P0, PT, R7.reuse, R2, PT ;  /* 0x000000020700720c */ /* 0x040fe20003f04070 */
[--C-:B------:R-:W-:Y:S01]  /*121f0*/  @!P6 IMAD.IADD R0, R0, 0x1, -R7.reuse ;  /* 0x000000010000e824 */ /* 0x100fe200078e0a07 */
[----:B------:R-:W-:Y:S01]  /*12200*/  ISETP.GT.U32.AND P6, PT, R7, R10, PT ;  /* 0x0000000a0700720c */ /* 0x000fe20003fc4070 */
[----:B------:R-:W-:Y:S01]  /*12210*/  IMAD.MOV R16, RZ, RZ, -R16 ;  /* 0x000000ffff107224 */ /* 0x000fe200078e0a10 */
[----:B------:R-:W-:Y:S01]  /*12220*/  STL [R1+0x870], R21 ;  /* 0x0008701501007387 */ /* 0x000fe20000100800 */
[----:B------:R-:W-:Y:S02]  /*12230*/  @!P5 IMAD.IADD R15, R15, 0x1, -R7 ;  /* 0x000000010f0fd824 */ /* 0x000fe400078e0a07 */
[----:B------:R-:W-:Y:S02]  /*12240*/  IMAD.MOV.U32 R18, RZ, RZ, R12 ;  /* 0x000000ffff127224 */ /* 0x000fe400078e000c */
[----:B------:R-:W-:-:S02]  /*12250*/  IMAD.MOV.U32 R20, RZ, RZ, R17 ;  /* 0x000000ffff147224 */ /* 0x000fc400078e0011 */
[C---:B------:R-:W-:Y:S02]  /*12260*/  IMAD R13, R7.reuse, R16, R13 ;  /* 0x00000010070d7224 */ /* 0x040fe400078e020d */
[----:B------:R-:W-:Y:S01]  /*12270*/  @!P2 IMAD.MOV R18, RZ, RZ, -R18 ;  /* 0x000000ffff12a224 */ /* 0x000fe200078e0a12 */
[----:B------:R-:W-:Y:S01]  /*12280*/  ISETP.GT.U32.AND P2, PT, R7, R15, PT ;  /* 0x0000000f0700720c */ /* 0x000fe20003f44070 */
[----:B------:R-:W-:-:S04]  /*12290*/  IMAD.HI.U32 R17, R8, R11, RZ ;  /* 0x0000000b08117227 */ /* 0x000fc800078e00ff */
[----:B------:R-:W-:Y:S01]  /*122a0*/  @!P3 IMAD.MOV R20, RZ, RZ, -R20 ;  /* 0x000000ffff14b224 */ /* 0x000fe200078e0a14 */
[----:B------:R-:W-:Y:S01]  /*122b0*/  ISETP.GE.AND P3, PT, R9, RZ, PT ;  /* 0x000000ff0900720c */ /* 0x000fe20003f66270 */
[----:B------:R-:W-:Y:S02]  /*122c0*/  VIADD R9, R3, 0x158 ;  /* 0x0000015803097836 */ /* 0x000fe40000000000 */
[----:B------:R-:W-:Y:S01]  /*122d0*/  @!P4 IMAD.MOV R0, RZ, RZ, -R0 ;  /* 0x000000ffff00c224 */ /* 0x000fe200078e0a00 */
[C---:B------:R-:W-:Y:S01]  /*122e0*/  ISETP.GT.U32.AND P4, PT, R7.reuse, R13, PT ;  /* 0x0000000d0700720c */ /* 0x040fe20003f84070 */
[----:B------:R-:W-:Y:S01]  /*122f0*/  IMAD.MOV R17, RZ, RZ, -R17 ;  /* 0x000000ffff117224 */ /* 0x000fe200078e0a11 */
[----:B------:R-:W-:Y:S01]  /*12300*/  STL [R1+0x1c4], R20 ;  /* 0x0001c41401007387 */ /* 0x000fe20000100800 */
[--C-:B------:R-:W-:Y:S01]  /*12310*/  @!P0 IMAD.IADD R2, R2, 0x1, -R7.reuse ;  /* 0x0000000102028824 */ /* 0x100fe200078e0a07 */
[----:B------:R-:W-:Y:S01]  /*12320*/  ISETP.GE.AND P0, PT, R14, RZ, PT ;  /* 0x000000ff0e00720c */ /* 0x000fe20003f06270 */
[----:B------:R-:W-:Y:S01]  /*12330*/  @!P6 IMAD.IADD R10, R10, 0x1, -R7 ;  /* 0x000000010a0ae824 */ /* 0x000fe200078e0a07 */
[----:B------:R-:W-:Y:S01]  /*12340*/  IABS R14, R9 ;  /* 0x00000009000e7213 */ /* 0x000fe20000000000 */
[C---:B------:R-:W-:Y:S01]  /*12350*/  IMAD R11, R7.reuse, R17, R11 ;  /* 0x00000011070b7224 */ /* 0x040fe200078e020b */
[----:B------:R-:W-:Y:S01]  /*12360*/  STL [R1+0x1c8], R18 ;  /* 0x0001c81201007387 */ /* 0x000fe20000100800 */
[----:B------:R-:W-:Y:S01]  /*12370*/  @!P1 IMAD.MOV R2, RZ, RZ, -R2 ;  /* 0x000000ffff029224 */ /* 0x000fe200078e0a02 */
[----:B------:R-:W-:Y:S01]  /*12380*/  ISETP.GT.U32.AND P6, PT, R7, R10, PT ;  /* 0x0000000a0700720c */ /* 0x000fe20003fc4070 */
[----:B------:R-:W-:Y:S01]  /*12390*/  VIADD R16, R3, 0x159 ;  /* 0x0000015903107836 */ /* 0x000fe20000000000 */
[----:B------:R-:W-:Y:S01]  /*123a0*/  ISETP.GT.U32.AND P5, PT, R7, R11, PT ;  /* 0x0000000b0700720c */ /* 0x000fe20003fa4070 */
[----:B------:R-:W-:Y:S01]  /*123b0*/  IMAD.HI.U32 R17, R8, R14, RZ ;  /* 0x0000000e08117227 */ /* 0x000fe200078e00ff */
[----:B------:R0:W-:Y:S01]  /*123c0*/  STL [R1+0x880], R0 ;  /* 0x0008800001007387 */ /* 0x0001e20000100800 */
[----:B------:R-:W-:-:S02]  /*123d0*/  ISETP.GE.AND P1, PT, R4, RZ, PT ;  /* 0x000000ff0400720c */ /* 0x000fc40003f26270 */
[----:B------:R-:W-:Y:S01]  /*123e0*/  @!P2 IMAD.IADD R15, R15, 0x1, -R7 ;  /* 0x000000010f0fa824 */ /* 0x000fe200078e0a07 */
[----:B------:R1:W-:Y:S01]  /*123f0*/  STL [R1+0x890], R2 ;  /* 0x0008900201007387 */ /* 0x0003e20000100800 */
[----:B------:R-:W-:Y:S01]  /*12400*/  IMAD.MOV R17, RZ, RZ, -R17 ;  /* 0x000000ffff117224 */ /* 0x000fe200078e0a11 */
[----:B------:R-:W-:Y:S01]  /*12410*/  IABS R12, R16 ;  /* 0x00000010000c7213 */ /* 0x000fe20000000000 */
[----:B------:R-:W-:Y:S01]  /*12420*/  @!P4 IMAD.IADD R13, R13, 0x1, -R7 ;  /* 0x000000010d0dc824 */ /* 0x000fe200078e0a07 */
[----:B------:R-:W-:Y:S01]  /*12430*/  ISETP.GE.AND P2, PT, R6, RZ, PT ;  /* 0x000000ff0600720c */ /* 0x000fe20003f46270 */
[----:B------:R-:W-:Y:S01]  /*12440*/  IMAD R14, R7, R17, R14 ;  /* 0x00000011070e7224 */ /* 0x000fe200078e020e */
[----:B------:R-:W-:Y:S01]  /*12450*/  ISETP.GE.AND P4, PT, R9, RZ, PT ;  /* 0x000000ff0900720c */ /* 0x000fe20003f86270 */
[----:B0-----:R-:W-:-:S04]  /*12460*/  IMAD.HI.U32 R0, R8, R12, RZ ;  /* 0x0000000c08007227 */ /* 0x001fc800078e00ff */
[----:B-1----:R-:W-:Y:S02]  /*12470*/  IMAD.MOV.U32 R2, RZ, RZ, R15 ;  /* 0x000000ffff027224 */ /* 0x002fe400078e000f */
[--C-:B------:R-:W-:Y:S01]  /*12480*/  @!P6 IMAD.IADD R10, R10, 0x1, -R7.reuse ;  /* 0x000000010a0ae824 */ /* 0x100fe200078e0a07 */
[C---:B------:R-:W-:Y:S01]  /*12490*/  ISETP.GT.U32.AND P6, PT, R7.reuse, R14, PT ;  /* 0x0000000e0700720c */ /* 0x040fe20003fc4070 */
[----:B------:R-:W-:Y:S01]  /*124a0*/  @!P3 IMAD.MOV R2, RZ, RZ, -R2 ;  /* 0x000000ffff02b224 */ /* 0x000fe200078e0a02 */
[----:B------:R-:W-:Y:S01]  /*124b0*/  ISETP.GT.U32.AND P3, PT, R7, R13, PT ;  /* 0x0000000d0700720c */ /* 0x000fe20003f64070 */
[----:B------:R-:W-:Y:S02]  /*124c0*/  @!P5 IMAD.IADD R11, R11, 0x1, -R7 ;  /* 0x000000010b0bd824 */ /* 0x000fe400078e0a07 */
[----:B------:R-:W-:Y:S01]  /*124d0*/  IMAD.MOV R0, RZ, RZ, -R0 ;  /* 0x000000ffff007224 */ /* 0x000fe200078e0a00 */
[----:B------:R0:W-:Y:S01]  /*124e0*/  STL [R1+0x8a0], R2 ;  /* 0x0008a00201007387 */ /* 0x0001e20000100800 */
[----:B------:R-:W-:Y:S01]  /*124f0*/  @!P0 IMAD.MOV R10, RZ, RZ, -R10 ;  /* 0x000000ffff0a8224 */ /* 0x000fe200078e0a0a */
[C---:B------:R-:W-:Y:S01]  /*12500*/  ISETP.GT.U32.AND P5, PT, R7.reuse, R11, PT ;  /* 0x0000000b0700720c */ /* 0x040fe20003fa4070 */
[----:B------:R-:W-:-:S02]  /*12510*/  IMAD R12, R7, R0, R12 ;  /* 0x00000000070c7224 */ /* 0x000fc400078e020c */
[----:B------:R-:W-:Y:S01]  /*12520*/  VIADD R6, R3, 0x15c ;  /* 0x0000015c03067836 */ /* 0x000fe20000000000 */
[----:B------:R1:W-:Y:S01]  /*12530*/  STL [R1+0x8b0], R10 ;  /* 0x0008b00a01007387 */ /* 0x0003e20000100800 */
[--C-:B------:R-:W-:Y:S02]  /*12540*/  @!P6 IMAD.IADD R14, R14, 0x1, -R7.reuse ;  /* 0x000000010e0ee824 */ /* 0x100fe400078e0a07 */
[----:B------:R-:W-:Y:S01]  /*12550*/  @!P3 IMAD.IADD R13, R13, 0x1, -R7 ;  /* 0x000000010d0db824 */ /* 0x000fe200078e0a07 */
[----:B------:R-:W-:Y:S01]  /*12560*/  ISETP.GT.U32.AND P3, PT, R7, R12, PT ;  /* 0x0000000c0700720c */ /* 0x000fe20003f64070 */
[----:B0-----:R-:W-:Y:S01]  /*12570*/  VIADD R2, R3, 0x15a ;  /* 0x0000015a03027836 */ /* 0x001fe20000000000 */
[----:B------:R-:W-:Y:S01]  /*12580*/  ISETP.GT.U32.AND P6, PT, R7, R14, PT ;  /* 0x0000000e0700720c */ /* 0x000fe20003fc4070 */
[----:B------:R-:W-:Y:S02]  /*12590*/  IMAD.MOV.U32 R9, RZ, RZ, R13 ;  /* 0x000000ffff097224 */ /* 0x000fe400078e000d */
[----:B------:R-:W-:Y:S01]  /*125a0*/  @!P5 IMAD.IADD R11, R11, 0x1, -R7 ;  /* 0x000000010b0bd824 */ /* 0x000fe200078e0a07 */
[----:B------:R-:W-:Y:S01]  /*125b0*/  IABS R17, R2 ;  /* 0x0000000200117213 */ /* 0x000fe20000000000 */
[----:B------:R-:W-:Y:S01]  /*125c0*/  VIADD R0, R3, 0x15d ;  /* 0x0000015d03007836 */ /* 0x000fe20000000000 */
[----:B------:R-:W-:Y:S01]  /*125d0*/  ISETP.GE.AND P0, PT, R2, RZ, PT ;  /* 0x000000ff0200720c */ /* 0x000fe20003f06270 */
[----:B-1----:R-:W-:Y:S01]  /*125e0*/  IMAD.MOV.U32 R10, RZ, RZ, R11 ;  /* 0x000000ffff0a7224 */ /* 0x002fe200078e000b */
[----:B------:R-:W-:Y:S01]  /*125f0*/  ISETP.GE.AND P5, PT, R16, RZ, PT ;  /* 0x000000ff1000720c */ /* 0x000fe20003fa6270 */
[----:B------:R-:W-:Y:S01]  /*12600*/  @!P2 IMAD.MOV R9, RZ, RZ, -R9 ;  /* 0x000000ffff09a224 */ /* 0x000fe200078e0a09 */
[----:B------:R-:W-:Y:S01]  /*12610*/  ISETP.GE.AND P2, PT, R6, RZ, PT ;  /* 0x000000ff0600720c */ /* 0x000fe20003f46270 */
[----:B------:R-:W-:Y:S01]  /*12620*/  @!P3 IMAD.IADD R12, R12, 0x1, -R7 ;  /* 0x000000010c0cb824 */ /* 0x000fe200078e0a07 */
[----:B------:R-:W-:Y:S01]  /*12630*/  IABS R6, R6 ;  /* 0x0000000600067213 */ /* 0x000fe20000000000 */
[----:B------:R-:W-:-:S02]  /*12640*/  @!P1 IMAD.MOV R10, RZ, RZ, -R10 ;  /* 0x000000ffff0a9224 */ /* 0x000fc400078e0a0a */
[----:B------:R-:W-:Y:S01]  /*12650*/  IMAD.HI.U32 R2, R8, R17, RZ ;  /* 0x0000001108027227 */ /* 0x000fe200078e00ff */
[----:B------:R-:W-:Y:S02]  /*12660*/  ISETP.GT.U32.AND P3, PT, R7, R12, PT ;  /* 0x0000000c0700720c */ /* 0x000fe40003f64070 */
[----:B------:R0:W-:Y:S01]  /*12670*/  STL [R1+0x8c0], R10 ;  /* 0x0008c00a01007387 */ /* 0x0001e20000100800 */
[----:B------:R-:W-:Y:S01]  /*12680*/  @!P6 IMAD.IADD R14, R14, 0x1, -R7 ;  /* 0x000000010e0ee824 */ /* 0x000fe200078e0a07 */
[----:B------:R-:W-:Y:S01]  /*12690*/  ISETP.GE.AND P6, PT, R0, RZ, PT ;  /* 0x000000ff0000720c */ /* 0x000fe20003fc6270 */
[C---:B------:R-:W-:Y:S01]  /*126a0*/  VIADD R4, R3.reuse, 0x15b ;  /* 0x0000015b03047836 */ /* 0x040fe20000000000 */
[----:B------:R1:W-:Y:S01]  /*126b0*/  STL [R1+0x8d0], R9 ;  /* 0x0008d00901007387 */ /* 0x0003e20000100800 */
[C---:B------:R-:W-:Y:S02]  /*126c0*/  VIADD R15, R3.reuse, 0x15f ;  /* 0x0000015f030f7836 */ /* 0x040fe40000000000 */
[----:B------:R-:W-:Y:S01]  /*126d0*/  VIADD R19, R3, 0x15e ;  /* 0x0000015e03137836 */ /* 0x000fe20000000000 */
[----:B------:R-:W-:-:S02]  /*126e0*/  IABS R11, R4 ;  /* 0x00000004000b7213 */ /* 0x000fc40000000000 */
[----:B0-----:R-:W-:Y:S01]  /*126f0*/  IABS R10, R0 ;  /* 0x00000000000a7213 */ /* 0x001fe20000000000 */
[----:B------:R-:W-:Y:S01]  /*12700*/  IMAD.MOV R0, RZ, RZ, -R2 ;  /* 0x000000ffff007224 */ /* 0x000fe200078e0a02 */
[----:B------:R-:W-:Y:S01]  /*12710*/  ISETP.GE.AND P1, PT, R4, RZ, PT ;  /* 0x000000ff0400720c */ /* 0x000fe20003f26270 */
[----:B------:R-:W-:Y:S01]  /*12720*/  IMAD.HI.U32 R2, R8, R6, RZ ;  /* 0x0000000608027227 */ /* 0x000fe200078e00ff */
[----:B------:R-:W-:-:S03]  /*12730*/  IABS R16, R15 ;  /* 0x0000000f00107213 */ /* 0x000fc60000000000 */
[----:B-1----:R-:W-:Y:S02]  /*12740*/  IMAD.MOV.U32 R9, RZ, RZ, R14 ;  /* 0x000000ffff097224 */ /* 0x002fe400078e000e */
[C---:B------:R-:W-:Y:S02]  /*12750*/  IMAD R17, R7.reuse, R0, R17 ;  /* 0x0000000007117224 */ /* 0x040fe400078e0211 */
[----:B------:R-:W-:Y:S02]  /*12760*/  @!P4 IMAD.MOV R9, RZ, RZ, -R9 ;  /* 0x000000ffff09c224 */ /* 0x000fe400078e0a09 */
[----:B------:R-:W-:Y:S01]  /*12770*/  IMAD.MOV R2, RZ, RZ, -R2 ;  /* 0x000000ffff027224 */ /* 0x000fe200078e0a02 */
[----:B------:R-:W-:Y:S01]  /*12780*/  ISETP.GT.U32.AND P4, PT, R7, R17, PT ;  /* 0x000000110700720c */ /* 0x000fe20003f84070 */
[----:B------:R-:W-:Y:S01]  /*12790*/  @!P3 IMAD.IADD R12, R12, 0x1, -R7 ;  /* 0x000000010c0cb824 */ /* 0x000fe200078e0a07 */
[----:B------:R0:W-:Y:S01]  /*127a0*/  STL [R1+0x1cc], R9 ;  /* 0x0001cc0901007387 */ /* 0x0001e20000100800 */
[----:B------:R-:W-:-:S04]  /*127b0*/  IMAD.HI.U32 R4, R8, R11, RZ ;  /* 0x0000000b08047227 */ /* 0x000fc800078e00ff */
[----:B------:R-:W-:Y:S02]  /*127c0*/  IMAD R6, R7, R2, R6 ;  /* 0x0000000207067224 */ /* 0x000fe400078e0206 */
[----:B------:R-:W-:Y:S02]  /*127d0*/  IMAD.MOV R4, RZ, RZ, -R4 ;  /* 0x000000ffff047224 */ /* 0x000fe400078e0a04 */
[----:B------:R-:W-:-:S04]  /*127e0*/  IMAD.HI.U32 R0, R8, R10, RZ ;  /* 0x0000000a08007227 */ /* 0x000fc800078e00ff */
[----:B0-----:R-:W-:Y:S02]  /*127f0*/  IMAD.MOV.U32 R9, RZ, RZ, R12 ;  /* 0x000000ffff097224 */ /* 0x001fe400078e000c */
[C---:B------:R-:W-:Y:S02]  /*12800*/  IMAD R11, R7.reuse, R4, R11 ;  /* 0x00000004070b7224 */ /* 0x040fe400078e020b */
[----:B------:R-:W-:Y:S01]  /*12810*/  @!P5 IMAD.MOV R9, RZ, RZ, -R9 ;  /* 0x000000ffff09d224 */ /* 0x000fe200078e0a09 */
[----:B------:R-:W-:Y:S01]  /*12820*/  ISETP.GT.U32.AND P5, PT, R7, R6, PT ;  /* 0x000000060700720c */ /* 0x000fe20003fa4070 */
[----:B------:R-:W-:Y:S01]  /*12830*/  @!P4 IMAD.IADD R17, R17, 0x1, -R7 ;  /* 0x000000011111c824 */ /* 0x000fe200078e0a07 */
[C---:B------:R-:W-:Y:S01]  /*12840*/  ISETP.GT.U32.AND P3, PT, R7.reuse, R11, PT ;  /* 0x0000000b0700720c */ /* 0x040fe20003f64070 */
[----:B------:R-:W-:Y:S01]  /*12850*/  IMAD.MOV R0, RZ, RZ, -R0 ;  /* 0x000000ffff007224 */ /* 0x000fe200078e0a00 */
[----:B------:R0:W-:Y:S01]  /*12860*/  STL [R1+0x1d0], R9 ;  /* 0x0001d00901007387 */ /* 0x0001e20000100800 */
[----:B------:R-:W-:Y:S01]  /*12870*/  IMAD.HI.U32 R4, R8, R16, RZ ;  /* 0x0000001008047227 */ /* 0x000fe200078e00ff */
[----:B------:R-:W-:-:S03]  /*12880*/  ISETP.GT.U32.AND P4, PT, R7, R17, PT ;  /* 0x000000110700720c */ /* 0x000fc60003f84070 */
[----:B------:R-:W-:Y:S01]  /*12890*/  IMAD R10, R7, R0, R10 ;  /* 0x00000000070a7224 */ /* 0x000fe200078e020a */
[----:B------:R-:W-:Y:S01]  /*128a0*/  IABS R0, R19 ;  /* 0x0000001300007213 */ /* 0x000fe20000000000 */
[----:B------:R-:W-:Y:S02]  /*128b0*/  IMAD.MOV R4, RZ, RZ, -R4 ;  /* 0x000000ffff047224 */ /* 0x000fe400078e0a04 */
[--C-:B------:R-:W-:Y:S02]  /*128c0*/  @!P5 IMAD.IADD R6, R6, 0x1, -R7.reuse ;  /* 0x000000010606d824 */ /* 0x100fe400078e0a07 */
[--C-:B------:R-:W-:Y:S02]  /*128d0*/  @!P3 IMAD.IADD R11, R11, 0x1, -R7.reuse ;  /* 0x000000010b0bb824 */ /* 0x100fe400078e0a07 */
[----:B------:R-:W-:Y:S01]  /*128e0*/  IMAD.HI.U32 R12, R8, R0, RZ ;  /* 0x00000000080c7227 */ /* 0x000fe200078e00ff */
[C---:B------:R-:W-:Y:S02]  /*128f0*/  ISETP.GT.U32.AND P5, PT, R7.reuse, R6, PT ;  /* 0x000000060700720c */ /* 0x040fe40003fa4070 */
[----:B------:R-:W-:Y:S01]  /*12900*/  ISETP.GT.U32.AND P3, PT, R7, R11, PT ;  /* 0x0000000b0700720c */ /* 0x000fe20003f64070 */
[----:B------:R-:W-:Y:S01]  /*12910*/  @!P4 IMAD.IADD R17, R17, 0x1, -R7 ;  /* 0x000000011111c824 */ /* 0x000fe200078e0a07 */
[C---:B------:R-:W-:Y:S01]  /*12920*/  ISETP.GT.U32.AND P4, PT, R7.reuse, R10, PT ;  /* 0x0000000a0700720c */ /* 0x040fe20003f84070 */
[----:B------:R-:W-:-:S02]  /*12930*/  IMAD R16, R7, R4, R16 ;  /* 0x0000000407107224 */ /* 0x000fc400078e0210 */
[----:B------:R-:W-:Y:S02]  /*12940*/  IMAD.MOV R12, RZ, RZ, -R12 ;  /* 0x000000ffff0c7224 */ /* 0x000fe400078e0a0c */
[----:B0-----:R-:W-:Y:S02]  /*12950*/  VIADD R9, R3, 0x160 ;  /* 0x0000016003097836 */ /* 0x001fe40000000000 */
[C---:B------:R-:W-:Y:S02]  /*12960*/  IMAD R0, R7.reuse, R12, R0 ;  /* 0x0000000c07007224 */ /* 0x040fe400078e0200 */
[--C-:B------:R-:W-:Y:S01]  /*12970*/  @!P5 IMAD.IADD R6, R6, 0x1, -R7.reuse ;  /* 0x000000010606d824 */ /* 0x100fe200078e0a07 */
[----:B------:R-:W-:Y:S01]  /*12980*/  ISETP.GT.U32.AND P5, PT, R7, R16, PT ;  /* 0x000000100700720c */ /* 0x000fe20003fa4070 */
[----:B------:R-:W-:Y:S01]  /*12990*/  @!P3 IMAD.IADD R11, R11, 0x1, -R7 ;  /* 0x000000010b0bb824 */ /* 0x000fe200078e0a07 */
[----:B------:R-:W-:Y:S01]  /*129a0*/  ISETP.GT.U32.AND P3, PT, R7, R0, PT ;  /* 0x000000000700720c */ /* 0x000fe20003f64070 */
[----:B------:R-:W-:Y:S01]  /*129b0*/  IMAD.MOV.U32 R20, RZ, RZ, R17 ;  /* 0x000000ffff147224 */ /* 0x000fe200078e0011 */
[----:B------:R-:W-:Y:S01]  /*129c0*/  IABS R14, R9 ;  /* 0x00000009000e7213 */ /* 0x000fe20000000000 */
[----:B------:R-:W-:Y:S01]  /*129d0*/  @!P4 IMAD.IADD R10, R10, 0x1, -R7 ;  /* 0x000000010a0ac824 */ /* 0x000fe200078e0a07 */
[----:B------:R-:W-:Y:S01]  /*129e0*/  ISETP.GE.AND P4, PT, R19, RZ, PT ;  /* 0x000000ff1300720c */ /* 0x000fe20003f86270 */
[----:B------:R-:W-:-:S02]  /*129f0*/  VIADD R2, R3, 0x161 ;  /* 0x0000016103027836 */ /* 0x000fc40000000000 */
[----:B------:R-:W-:Y:S02]  /*12a00*/  VIADD R4, R3, 0x162 ;  /* 0x0000016203047836 */ /* 0x000fe40000000000 */
[----:B------:R-:W-:Y:S01]  /*12a10*/  @!P0 IMAD.MOV R20, RZ, RZ, -R20 ;  /* 0x000000ffff148224 */ /* 0x000fe200078e0a14 */
[C---:B------:R-:W-:Y:S01]  /*12a20*/  ISETP.GT.U32.AND P0, PT, R7.reuse, R10, PT ;  /* 0x0000000a0700720c */ /* 0x040fe20003f04070 */
[----:B------:R-:W-:Y:S01]  /*12a30*/  @!P5 IMAD.IADD R16, R16, 0x1, -R7 ;  /* 0x000000011010d824 */ /* 0x000fe200078e0a07 */
[----:B------:R-:W-:Y:S01]  /*12a40*/  IABS R13, R2 ;  /* 0x00000002000d7213 */ /* 0x000fe20000000000 */
[C---:B------:R-:W-:Y:S01]  /*12a50*/  IMAD.HI.U32 R18, R8.reuse, R14, RZ ;  /* 0x0000000e08127227 */ /* 0x040fe200078e00ff */
[----:B------:R-:W-:Y:S01]  /*12a60*/  IABS R17, R4 ;  /* 0x0000000400117213 */ /* 0x000fe20000000000 */
[----:B------:R0:W-:Y:S01]  /*12a70*/  STL [R1+0x8e0], R20 ;  /* 0x0008e01401007387 */ /* 0x0001e20000100800 */
[----:B------:R-:W-:Y:S01]  /*12a80*/  ISETP.GT.U32.AND P5, PT, R7, R16, PT ;  /* 0x000000100700720c */ /* 0x000fe20003fa4070 */
[----:B------:R-:W-:-:S04]  /*12a90*/  IMAD.HI.U32 R12, R8, R13, RZ ;  /* 0x0000000d080c7227 */ /* 0x000fc800078e00ff */
[----:B------:R-:W-:Y:S02]  /*12aa0*/  IMAD.MOV R18, RZ, RZ, -R18 ;  /* 0x000000ffff127224 */ /* 0x000fe400078e0a12 */
[----:B------:R-:W-:Y:S01]  /*12ab0*/  @!P3 IMAD.IADD R0, R0, 0x1, -R7 ;  /* 0x000000010000b824 */ /* 0x000fe200078e0a07 */
[----:B------:R-:W-:Y:S01]  /*12ac0*/  ISETP.GE.AND P3, PT, R15, RZ, PT ;  /* 0x000000ff0f00720c */ /* 0x000fe20003f66270 */
[----:B0-----:R-:W-:Y:S02]  /*12ad0*/  IMAD.MOV.U32 R20, RZ, RZ, R11 ;  /* 0x000000ffff147224 */ /* 0x001fe400078e000b */
[----:B------:R-:W-:-:S04]  /*12ae0*/  IMAD.HI.U32 R11, R8, R17, RZ ;  /* 0x00000011080b7227 */ /* 0x000fc800078e00ff */
[----:B------:R-:W-:Y:S02]  /*12af0*/  IMAD.MOV R12, RZ, RZ, -R12 ;  /* 0x000000ffff0c7224 */ /* 0x000fe400078e0a0c */
[C---:B------:R-:W-:Y:S02]  /*12b00*/  IMAD R14, R7.reuse, R18, R14 ;  /* 0x00000012070e7224 */ /* 0x040fe400078e020e */
[----:B------:R-:W-:Y:S01]  /*12b10*/  @!P1 IMAD.MOV R20, RZ, RZ, -R20 ;  /* 0x000000ffff149224 */ /* 0x000fe200078e0a14 */
[C---:B------:R-:W-:Y:S01]  /*12b20*/  ISETP.GT.U32.AND P1, PT, R7.reuse, R0, PT ;  /* 0x000000000700720c */ /* 0x040fe20003f24070 */
[----:B------:R-:W-:Y:S01]  /*12b30*/  @!P0 IMAD.IADD R10, R10, 0x1, -R7 ;  /* 0x000000010a0a8824 */ /* 0x000fe200078e0a07 */
[----:B------:R-:W-:Y:S01]  /*12b40*/  ISETP.GT.U32.AND P0, PT, R7, R14, PT ;  /* 0x0000000e0700720c */ /* 0x000fe20003f04070 */
[----:B------:R-:W-:Y:S01]  /*12b50*/  IMAD.MOV R11, RZ, RZ, -R11 ;  /* 0x000000ffff0b7224 */ /* 0x000fe200078e0a0b */
[----:B------:R-:W-:Y:S01]  /*12b60*/  STL [R1+0x8f0], R20 ;  /* 0x0008f01401007387 */ /* 0x000fe20000100800 */
[----:B------:R-:W-:Y:S01]  /*12b70*/  @!P2 IMAD.MOV R6, RZ, RZ, -R6 ;  /* 0x000000ffff06a224 */ /* 0x000fe200078e0a06 */
[----:B------:R-:W-:Y:S01]  /*12b80*/  ISETP.GE.AND P2, PT, R9, RZ, PT ;  /* 0x000000ff0900720c */ /* 0x000fe20003f46270 */
[----:B------:R-:W-:-:S02]  /*12b90*/  IMAD R13, R7, R12, R13 ;  /* 0x0000000c070d7224 */ /* 0x000fc400078e020d */
[----:B------:R-:W-:Y:S01]  /*12ba0*/  IMAD.MOV.U32 R15, RZ, RZ, R10 ;  /* 0x000000ffff0f7224 */ /* 0x000fe200078e000a */
[----:B------:R0:W-:Y:S01]  /*12bb0*/  STL [R1+0x900], R6 ;  /* 0x0009000601007387 */ /* 0x0001e20000100800 */
[C---:B------:R-:W-:Y:S02]  /*12bc0*/  IMAD R9, R7.reuse, R11, R17 ;  /* 0x0000000b07097224 */ /* 0x040fe400078e0211 */
        /* <DEDUP_REMOVED lines=8> */
[C---:B0-----:R-:W-:Y:S01]  /*12c50*/  VIADD R6, R3.reuse, 0x164 ;  /* 0x0000016403067836 */ /* 0x041fe20000000000 */
[----:B------:R-:W-:Y:S01]  /*12c60*/  IABS R2, R12 ;  /* 0x0000000c00027213 */ /* 0x000fe20000000000 */
[--C-:B------:R-:W-:Y:S01]  /*12c70*/  @!P0 IMAD.IADD R14, R14, 0x1, -R7.reuse ;  /* 0x000000010e0e8824 */ /* 0x100fe200078e0a07 */
[----:B------:R-:W-:Y:S01]  /*12c80*/  ISETP.GE.AND P0, PT, R4, RZ, PT ;  /* 0x000000ff0400720c */ /* 0x000fe20003f06270 */
[----:B------:R-:W-:Y:S01]  /*12c90*/  VIADD R10, R3, 0x166 ;  /* 0x00000166030a7836 */ /* 0x000fe20000000000 */
[----:B------:R-:W-:Y:S01]  /*12ca0*/  IABS R4, R6 ;  /* 0x0000000600047213 */ /* 0x000fe20000000000 */
[----:B------:R-:W-:Y:S01]  /*12cb0*/  @!P6 IMAD.IADD R13, R13, 0x1, -R7 ;  /* 0x000000010d0de824 */ /* 0x000fe200078e0a07 */
[----:B------:R-:W-:Y:S01]  /*12cc0*/  ISETP.GT.U32.AND P6, PT, R7, R14, PT ;  /* 0x0000000e0700720c */ /* 0x000fe20003fc4070 */
[----:B-1----:R-:W-:-:S02]  /*12cd0*/  IMAD.MOV.U32 R15, RZ, RZ, R0 ;  /* 0x000000ffff0f7224 */ /* 0x002fc400078e0000 */
[----:B------:R-:W-:Y:S01]  /*12ce0*/  @!P5 IMAD.IADD R9, R9, 0x1, -R7 ;  /* 0x000000010909d824 */ /* 0x000fe200078e0a07 */
[C---:B------:R-:W-:Y:S01]  /*12cf0*/  ISETP.GT.U32.AND P5, PT, R7.reuse, R13, PT ;  /* 0x0000000d0700720c */ /* 0x040fe20003fa4070 */
[----:B------:R-:W-:Y:S02]  /*12d00*/  @!P4 IMAD.MOV R15, RZ, RZ, -R15 ;  /* 0x000000ffff0fc224 */ /* 0x000fe400078e0a0f */
[----:B------:R-:W-:Y:S01]  /*12d10*/  IMAD.HI.U32 R11, R8, R2, RZ ;  /* 0x00000002080b7227 */ /* 0x000fe200078e00ff */
[----:B------:R-:W-:Y:S02]  /*12d20*/  ISETP.GT.U32.AND P4, PT, R7, R9, PT ;  /* 0x000000090700720c */ /* 0x000fe40003f84070 */
[----:B------:R0:W-:Y:S01]  /*12d30*/  STL [R1+0x920], R15 ;  /* 0x0009200f01007387 */ /* 0x0001e20000100800 */
[----:B------:R-:W-:Y:S02]  /*12d40*/  IMAD.MOV R0, RZ, RZ, -R11 ;  /* 0x000000ffff007224 */ /* 0x000fe400078e0a0b */
[----:B------:R-:W-:-:S02]  /*12d50*/  @!P6 IMAD.IADD R14, R14, 0x1, -R7 ;  /* 0x000000010e0ee824 */ /* 0x000fc400078e0a07 */
[----:B------:R-:W-:Y:S01]  /*12d60*/  IMAD R2, R7, R0, R2 ;  /* 0x0000000007027224 */ /* 0x000fe200078e0202 */
[----:B------:R-:W-:Y:S01]  /*12d70*/  IABS R0, R10 ;  /* 0x0000000a00007213 */ /* 0x000fe20000000000 */
[----:B------:R-:W-:Y:S02]  /*12d80*/  VIADD R11, R3, 0x167 ;  /* 0x00000167030b7836 */ /* 0x000fe40000000000 */
[----:B------:R-:W-:Y:S01]  /*12d90*/  @!P5 IMAD.IADD R13, R13, 0x1, -R7 ;  /* 0x000000010d0dd824 */ /* 0x000fe200078e0a07 */
[----:B------:R-:W-:Y:S01]  /*12da0*/  ISETP.GT.U32.AND P6, PT, R7, R2, PT ;  /* 0x000000020700720c */ /* 0x000fe20003fc4070 */
[----:B0-----:R-:W-:Y:S01]  /*12db0*/  IMAD.HI.U32 R15, R8, R4, RZ ;  /* 0x00000004080f7227 */ /* 0x001fe200078e00ff */
[----:B------:R-:W-:Y:S02]  /*12dc0*/  IABS R19, R11 ;  /* 0x0000000b00137213 */ /* 0x000fe40000000000 */
[----:B------:R-:W-:Y:S01]  /*12dd0*/  ISETP.GE.AND P5, PT, R12, RZ, PT ;  /* 0x000000ff0c00720c */ /* 0x000fe20003fa6270 */
[----:B------:R-:W-:-:S02]  /*12de0*/  IMAD.MOV R15, RZ, RZ, -R15 ;  /* 0x000000ffff0f7224 */ /* 0x000fc400078e0a0f */
[----:B------:R-:W-:Y:S02]  /*12df0*/  @!P4 IMAD.IADD R9, R9, 0x1, -R7 ;  /* 0x000000010909c824 */ /* 0x000fe400078e0a07 */
[----:B------:R-:W-:Y:S02]  /*12e00*/  IMAD R4, R7, R15, R4 ;  /* 0x0000000f07047224 */ /* 0x000fe400078e0204 */
[----:B------:R-:W-:-:S03]  /*12e10*/  IMAD.HI.U32 R17, R8, R0, RZ ;  /* 0x0000000008117227 */ /* 0x000fc600078e00ff */
[----:B------:R-:W-:Y:S01]  /*12e20*/  ISETP.GT.U32.AND P4, PT, R7, R4, PT ;  /* 0x000000040700720c */ /* 0x000fe20003f84070 */
[----:B------:R-:W-:Y:S01]  /*12e30*/  @!P6 IMAD.IADD R2, R2, 0x1, -R7 ;  /* 0x000000010202e824 */ /* 0x000fe200078e0a07 */
[----:B------:R-:W-:Y:S01]  /*12e40*/  ISETP.GE.AND P6, PT, R6, RZ, PT ;  /* 0x000000ff0600720c */ /* 0x000fe20003fc6270 */
[----:B------:R-:W-:-:S04]  /*12e50*/  IMAD.HI.U32 R15, R8, R19, RZ ;  /* 0x00000013080f7227 */ /* 0x000fc800078e00ff */
[----:B------:R-:W-:Y:S02]  /*12e60*/  VIADD R12, R3, 0x168 ;  /* 0x00000168030c7836 */ /* 0x000fe40000000000 */
[----:B------:R-:W-:Y:S02]  /*12e70*/  IMAD.MOV R17, RZ, RZ, -R17 ;  /* 0x000000ffff117224 */ /* 0x000fe400078e0a11 */
[----:B------:R-:W-:Y:S02]  /*12e80*/  IMAD.MOV R15, RZ, RZ, -R15 ;  /* 0x000000ffff0f7224 */ /* 0x000fe400078e0a0f */
[----:B------:R-:W-:Y:S01]  /*12e90*/  @!P4 IMAD.IADD R4, R4, 0x1, -R7 ;  /* 0x000000010404c824 */ /* 0x000fe200078e0a07 */
[----:B------:R-:W-:Y:S01]  /*12ea0*/  ISETP.GT.U32.AND P4, PT, R7, R2, PT ;  /* 0x000000020700720c */ /* 0x000fe20003f84070 */
[----:B------:R-:W-:Y:S02]  /*12eb0*/  VIADD R6, R3, 0x169 ;  /* 0x0000016903067836 */ /* 0x000fe40000000000 */
[C---:B------:R-:W-:Y:S01]  /*12ec0*/  IMAD R0, R7.reuse, R17, R0 ;  /* 0x0000001107007224 */ /* 0x040fe200078e0200 */
[----:B------:R-:W-:Y:S01]  /*12ed0*/  IABS R17, R12 ;  /* 0x0000000c00117213 */ /* 0x000fe20000000000 */
[----:B------:R-:W-:Y:S01]  /*12ee0*/  @!P3 IMAD.MOV R16, RZ, RZ, -R16 ;  /* 0x000000ffff10b224 */ /* 0x000fe200078e0a10 */
[C---:B------:R-:W-:Y:S01]  /*12ef0*/  ISETP.GT.U32.AND P3, PT, R7.reuse, R4, PT ;  /* 0x000000040700720c */ /* 0x040fe20003f64070 */
[----:B------:R-:W-:Y:S01]  /*12f00*/  IMAD R19, R7, R15, R19 ;  /* 0x0000000f07137224 */ /* 0x000fe200078e0213 */
[----:B------:R-:W-:Y:S01]  /*12f10*/  IABS R15, R6 ;  /* 0x00000006000f7213 */ /* 0x000fe20000000000 */
[----:B------:R-:W-:Y:S01]  /*12f20*/  IMAD.MOV.U32 R18, RZ, RZ, R14 ;  /* 0x000000ffff127224 */ /* 0x000fe200078e000e */
[----:B------:R0:W-:Y:S01]  /*12f30*/  STL [R1+0x930], R16 ;  /* 0x0009301001007387 */ /* 0x0001e20000100800 */
[----:B------:R-:W-:-:S04]  /*12f40*/  IMAD.HI.U32 R14, R8, R17, RZ ;  /* 0x00000011080e7227 */ /* 0x000fc800078e00ff */
[----:B------:R-:W-:Y:S01]  /*12f50*/  @!P2 IMAD.MOV R18, RZ, RZ, -R18 ;  /* 0x000000ffff12a224 */ /* 0x000fe200078e0a12 */
[----:B------:R-:W-:Y:S01]  /*12f60*/  ISETP.GT.U32.AND P2, PT, R7, R0, PT ;  /* 0x000000000700720c */ /* 0x000fe20003f44070 */
[----:B------:R-:W-:Y:S01]  /*12f70*/  @!P4 IMAD.IADD R2, R2, 0x1, -R7 ;  /* 0x000000010202c824 */ /* 0x000fe200078e0a07 */
[----:B------:R-:W-:Y:S01]  /*12f80*/  ISETP.GE.AND P4, PT, R11, RZ, PT ;  /* 0x000000ff0b00720c */ /* 0x000fe20003f86270 */
[----:B------:R-:W-:Y:S01]  /*12f90*/  IMAD.MOV R14, RZ, RZ, -R14 ;  /* 0x000000ffff0e7224 */ /* 0x000fe200078e0a0e */
[----:B------:R1:W-:Y:S01]  /*12fa0*/  STL [R1+0x1bc], R18 ;  /* 0x0001bc1201007387 */ /* 0x0003e20000100800 */
[----:B0-----:R-:W-:Y:S02]  /*12fb0*/  IMAD.MOV.U32 R16, RZ, RZ, R9 ;  /* 0x000000ffff107224 */ /* 0x001fe400078e0009 */
[----:B------:R-:W-:-:S04]  /*12fc0*/  IMAD.HI.U32 R9, R8, R15, RZ ;  /* 0x0000000f08097227 */ /* 0x000fc800078e00ff */
[----:B------:R-:W-:Y:S01]  /*12fd0*/  @!P1 IMAD.MOV R13, RZ, RZ, -R13 ;  /* 0x000000ffff0d9224 */ /* 0x000fe200078e0a0d */
[C---:B------:R-:W-:Y:S01]  /*12fe0*/  ISETP.GT.U32.AND P1, PT, R7.reuse, R19, PT ;  /* 0x000000130700720c */ /* 0x040fe20003f24070 */
[----:B------:R-:W-:Y:S01]  /*12ff0*/  @!P0 IMAD.MOV R16, RZ, RZ, -R16 ;  /* 0x000000ffff108224 */ /* 0x000fe200078e0a10 */
[----:B------:R-:W-:Y:S01]  /*13000*/  ISETP.GE.AND P0, PT, R10, RZ, PT ;  /* 0x000000ff0a00720c */ /* 0x000fe20003f06270 */
[----:B------:R-:W-:Y:S01]  /*13010*/  IMAD.MOV R9, RZ, RZ, -R9 ;  /* 0x000000ffff097224 */ /* 0x000fe200078e0a09 */
[----:B------:R-:W-:Y:S01]  /*13020*/  STL [R1+0x1c0], R13 ;  /* 0x0001c00d01007387 */ /* 0x000fe20000100800 */
[----:B------:R-:W-:Y:S01]  /*13030*/  @!P3 IMAD.IADD R4, R4, 0x1, -R7 ;  /* 0x000000010404b824 */ /* 0x000fe200078e0a07 */
[----:B------:R-:W-:Y:S01]  /*13040*/  ISETP.GE.AND P3, PT, R12, RZ, PT ;  /* 0x000000ff0c00720c */ /* 0x000fe20003f66270 */
[----:B------:R-:W-:Y:S01]  /*13050*/  IMAD R17, R7, R14, R17 ;  /* 0x0000000e07117224 */ /* 0x000fe200078e0211 */
[----:B------:R0:W-:Y:S01]  /*13060*/  STL [R1+0x940], R16 ;  /* 0x0009401001007387 */ /* 0x0001e20000100800 */
[----:B-1----:R-:W-:-:S02]  /*13070*/  IMAD.MOV.U32 R18, RZ, RZ, R2 ;  /* 0x000000ffff127224 */ /* 0x002fc400078e0002 */
[C---:B------:R-:W-:Y:S02]  /*13080*/  IMAD R15, R7.reuse, R9, R15 ;  /* 0x00000009070f7224 */ /* 0x040fe400078e020f */
[----:B------:R-:W-:Y:S01]  /*13090*/  @!P5 IMAD.MOV R18, RZ, RZ, -R18 ;  /* 0x000000ffff12d224 */ /* 0x000fe200078e0a12 */
[----:B------:R-:W-:Y:S01]  /*130a0*/  ISETP.GT.U32.AND P5, PT, R7, R17, PT ;  /* 0x000000110700720c */ /* 0x000fe20003fa4070 */
[--C-:B------:R-:W-:Y:S02]  /*130b0*/  @!P2 IMAD.IADD R0, R0, 0x1, -R7.reuse ;  /* 0x000000010000a824 */ /* 0x100fe400078e0a07 */
[----:B------:R-:W-:Y:S01]  /*130c0*/  VIADD R11, R3, 0x16a ;  /* 0x0000016a030b7836 */ /* 0x000fe20000000000 */
[----:B------:R-:W-:Y:S01]  /*130d0*/  STL [R1+0x950], R18 ;  /* 0x0009501201007387 */ /* 0x000fe20000100800 */
[----:B0-----:R-:W-:Y:S01]  /*130e0*/  IMAD.MOV.U32 R16, RZ, RZ, R4 ;  /* 0x000000ffff107224 */ /* 0x001fe200078e0004 */
[----:B------:R-:W-:Y:S01]  /*130f0*/  ISETP.GT.U32.AND P2, PT, R7, R0, PT ;  /* 0x000000000700720c */ /* 0x000fe20003f44070 */
[----:B------:R-:W-:Y:S01]  /*13100*/  VIADD R10, R3, 0x16b ;  /* 0x0000016b030a7836 */ /* 0x000fe20000000000 */
[----:B------:R-:W-:Y:S01]  /*13110*/  IABS R13, R11 ;  /* 0x0000000b000d7213 */ /* 0x000fe20000000000 */
[----:B------:R-:W-:Y:S01]  /*13120*/  @!P6 IMAD.MOV R16, RZ, RZ, -R16 ;  /* 0x000000ffff10e224 */ /* 0x000fe200078e0a10 */
[----:B------:R-:W-:Y:S01]  /*13130*/  ISETP.GT.U32.AND P6, PT, R7, R15, PT ;  /* 0x0000000f0700720c */ /* 0x000fe20003fc4070 */
[--C-:B------:R-:W-:Y:S01]  /*13140*/  @!P1 IMAD.IADD R19, R19, 0x1, -R7.reuse ;  /* 0x0000000113139824 */ /* 0x100fe200078e0a07 */
[----:B------:R-:W-:Y:S01]  /*13150*/  IABS R4, R10 ;  /* 0x0000000a00047213 */ /* 0x000fe20000000000 */
[----:B------:R-:W-:Y:S01]  /*13160*/  @!P5 IMAD.IADD R17, R17, 0x1, -R7 ;  /* 0x000000011111d824 */ /* 0x000fe200078e0a07 */
[----:B------:R0:W-:Y:S01]  /*13170*/  STL [R1+0x960], R16 ;  /* 0x0009601001007387 */ /* 0x0001e20000100800 */
[----:B------:R-:W-:Y:S01]  /*13180*/  IMAD.HI.U32 R2, R8, R13, RZ ;  /* 0x0000000d08027227 */ /* 0x000fe200078e00ff */
[----:B------:R-:W-:-:S02]  /*13190*/  ISETP.GT.U32.AND P1, PT, R7, R19, PT ;  /* 0x000000130700720c */ /* 0x000fc40003f24070 */
        /* <DEDUP_REMOVED lines=9> */
[----:B------:R-:W-:Y:S02]  /*13230*/  IMAD R4, R7, R6, R4 ;  /* 0x0000000607047224 */ /* 0x000fe400078e0204 */
[----:B------:R-:W-:Y:S01]  /*13240*/  @!P5 IMAD.IADD R17, R17, 0x1, -R7 ;  /* 0x000000011111d824 */ /* 0x000fe200078e0a07 */
[----:B------:R-:W-:Y:S01]  /*13250*/  ISETP.GT.U32.AND P5, PT, R7, R13, PT ;  /* 0x0000000d0700720c */ /* 0x000fe20003fa4070 */
[----:B------:R-:W-:-:S02]  /*13260*/  VIADD R2, R3, 0x16d ;  /* 0x0000016d03027836 */ /* 0x000fc40000000000 */
[--C-:B------:R-:W-:Y:S01]  /*13270*/  @!P1 IMAD.IADD R19, R19, 0x1, -R7.reuse ;  /* 0x0000000113139824 */ /* 0x100fe200078e0a07 */
[----:B------:R-:W-:Y:S01]  /*13280*/  ISETP.GE.AND P1, PT, R11, RZ, PT ;  /* 0x000000ff0b00720c */ /* 0x000fe20003f26270 */
[----:B------:R-:W-:Y:S01]  /*13290*/  IMAD.MOV.U32 R14, RZ, RZ, R0 ;  /* 0x000000ffff0e7224 */ /* 0x000fe200078e0000 */
[----:B0-----:R-:W-:Y:S01]  /*132a0*/  IABS R16, R2 ;  /* 0x0000000200107213 */ /* 0x001fe20000000000 */
[--C-:B------:R-:W-:Y:S01]  /*132b0*/  @!P6 IMAD.IADD R15, R15, 0x1, -R7.reuse ;  /* 0x000000010f0fe824 */ /* 0x100fe200078e0a07 */
[----:B------:R-:W-:Y:S01]  /*132c0*/  ISETP.GT.U32.AND P6, PT, R7, R4, PT ;  /* 0x000000040700720c */ /* 0x000fe20003fc4070 */
[C---:B------:R-:W-:Y:S02]  /*132d0*/  VIADD R11, R3.reuse, 0x16e ;  /* 0x0000016e030b7836 */ /* 0x040fe40000000000 */
[----:B------:R-:W-:Y:S02]  /*132e0*/  VIADD R9, R3, 0x16c ;  /* 0x0000016c03097836 */ /* 0x000fe40000000000 */
[----:B------:R-:W-:-:S02]  /*132f0*/  @!P5 IMAD.IADD R13, R13, 0x1, -R7 ;  /* 0x000000010d0dd824 */ /* 0x000fc400078e0a07 */
[----:B------:R-:W-:Y:S01]  /*13300*/  @!P0 IMAD.MOV R14, RZ, RZ, -R14 ;  /* 0x000000ffff0e8224 */ /* 0x000fe200078e0a0e */
[----:B------:R-:W-:Y:S01]  /*13310*/  ISETP.GE.AND P0, PT, R10, RZ, PT ;  /* 0x000000ff0a00720c */ /* 0x000fe20003f06270 */
[----:B------:R-:W-:Y:S01]  /*13320*/  IMAD.HI.U32 R20, R8, R16, RZ ;  /* 0x0000001008147227 */ /* 0x000fe200078e00ff */
[----:B------:R-:W-:Y:S02]  /*13330*/  IABS R10, R11 ;  /* 0x0000000b000a7213 */ /* 0x000fe40000000000 */
[----:B------:R-:W-:Y:S01]  /*13340*/  IABS R12, R9 ;  /* 0x00000009000c7213 */ /* 0x000fe20000000000 */
[----:B------:R-:W-:Y:S01]  /*13350*/  @!P6 IMAD.IADD R4, R4, 0x1, -R7 ;  /* 0x000000010404e824 */ /* 0x000fe200078e0a07 */
[----:B------:R-:W-:Y:S01]  /*13360*/  ISETP.GT.U32.AND P6, PT, R7, R13, PT ;  /* 0x0000000d0700720c */ /* 0x000fe20003fc4070 */
[----:B------:R-:W-:Y:S01]  /*13370*/  @!P4 IMAD.MOV R19, RZ, RZ, -R19 ;  /* 0x000000ffff13c224 */ /* 0x000fe200078e0a13 */
[----:B------:R0:W-:Y:S01]  /*13380*/  STL [R1+0x970], R14 ;  /* 0x0009700e01007387 */ /* 0x0001e20000100800 */
[----:B------:R-:W-:Y:S01]  /*13390*/  VIADD R6, R3, 0x16f ;  /* 0x0000016f03067836 */ /* 0x000fe20000000000 */
[----:B------:R-:W-:Y:S01]  /*133a0*/  ISETP.GE.AND P4, PT, R9, RZ, PT ;  /* 0x000000ff0900720c */ /* 0x000fe20003f86270 */
[----:B------:R-:W-:Y:S01]  /*133b0*/  IMAD.MOV R20, RZ, RZ, -R20 ;  /* 0x000000ffff147224 */ /* 0x000fe200078e0a14 */
[----:B------:R1:W-:Y:S01]  /*133c0*/  STL [R1+0x980], R19 ;  /* 0x0009801301007387 */ /* 0x0003e20000100800 */
[----:B------:R-:W-:-:S04]  /*133d0*/  IMAD.HI.U32 R18, R8, R10, RZ ;  /* 0x0000000a08127227 */ /* 0x000fc800078e00ff */
[----:B------:R-:W-:Y:S01]  /*133e0*/  IMAD.HI.U32 R0, R8, R12, RZ ;  /* 0x0000000c08007227 */ /* 0x000fe200078e00ff */
[----:B0-----:R-:W-:-:S03]  /*133f0*/  IABS R14, R6 ;  /* 0x00000006000e7213 */ /* 0x001fc60000000000 */
[C---:B------:R-:W-:Y:S02]  /*13400*/  IMAD R9, R7.reuse, R20, R16 ;  /* 0x0000001407097224 */ /* 0x040fe400078e0210 */
[----:B-1----:R-:W-:Y:S02]  /*13410*/  IMAD.MOV.U32 R19, RZ, RZ, R17 ;  /* 0x000000ffff137224 */ /* 0x002fe400078e0011 */
[----:B------:R-:W-:Y:S02]  /*13420*/  IMAD.MOV R18, RZ, RZ, -R18 ;  /* 0x000000ffff127224 */ /* 0x000fe400078e0a12 */
[----:B------:R-:W-:Y:S01]  /*13430*/  @!P3 IMAD.MOV R19, RZ, RZ, -R19 ;  /* 0x000000ffff13b224 */ /* 0x000fe200078e0a13 */
[----:B------:R-:W-:Y:S01]  /*13440*/  ISETP.GT.U32.AND P3, PT, R7, R4, PT ;  /* 0x000000040700720c */ /* 0x000fe20003f64070 */
[----:B------:R-:W-:Y:S02]  /*13450*/  IMAD.MOV R0, RZ, RZ, -R0 ;  /* 0x000000ffff007224 */ /* 0x000fe400078e0a00 */
[----:B------:R-:W-:Y:S01]  /*13460*/  @!P6 IMAD.IADD R13, R13, 0x1, -R7 ;  /* 0x000000010d0de824 */ /* 0x000fe200078e0a07 */
[C---:B------:R-:W-:Y:S01]  /*13470*/  ISETP.GT.U32.AND P6, PT, R7.reuse, R9, PT ;  /* 0x000000090700720c */ /* 0x040fe20003fc4070 */
[----:B------:R-:W-:Y:S01]  /*13480*/  IMAD.HI.U32 R17, R8, R14, RZ ;  /* 0x0000000e08117227 */ /* 0x000fe200078e00ff */
[----:B------:R0:W-:Y:S03]  /*13490*/  STL [R1+0x1a0], R19 ;  /* 0x0001a01301007387 */ /* 0x0001e60000100800 */
[----:B------:R-:W-:-:S02]  /*134a0*/  IMAD R10, R7, R18, R10 ;  /* 0x00000012070a7224 */ /* 0x000fc400078e020a */
[----:B------:R-:W-:Y:S02]  /*134b0*/  IMAD R12, R7, R0, R12 ;  /* 0x00000000070c7224 */ /* 0x000fe400078e020c */
[----:B------:R-:W-:Y:S02]  /*134c0*/  IMAD.MOV.U32 R18, RZ, RZ, R13 ;  /* 0x000000ffff127224 */ /* 0x000fe400078e000d */
[----:B------:R-:W-:Y:S01]  /*134d0*/  VIADD R0, R3, 0x170 ;  /* 0x0000017003007836 */ /* 0x000fe20000000000 */
[C---:B------:R-:W-:Y:S01]  /*134e0*/  ISETP.GT.U32.AND P5, PT, R7.reuse, R12, PT ;  /* 0x0000000c0700720c */ /* 0x040fe20003fa4070 */
[----:B0-----:R-:W-:Y:S02]  /*134f0*/  IMAD.MOV.U32 R19, RZ, RZ, R15 ;  /* 0x000000ffff137224 */ /* 0x001fe400078e000f */
[----:B------:R-:W-:Y:S01]  /*13500*/  IMAD.MOV R17, RZ, RZ, -R17 ;  /* 0x000000ffff117224 */ /* 0x000fe200078e0a11 */
[----:B------:R-:W-:Y:S01]  /*13510*/  IABS R16, R0 ;  /* 0x0000000000107213 */ /* 0x000fe20000000000 */
[----:B------:R-:W-:Y:S01]  /*13520*/  @!P2 IMAD.MOV R19, RZ, RZ, -R19 ;  /* 0x000000ffff13a224 */ /* 0x000fe200078e0a13 */
[----:B------:R-:W-:Y:S01]  /*13530*/  ISETP.GE.AND P2, PT, R2, RZ, PT ;  /* 0x000000ff0200720c */ /* 0x000fe20003f46270 */
[----:B------:R-:W-:Y:S01]  /*13540*/  @!P1 IMAD.MOV R18, RZ, RZ, -R18 ;  /* 0x000000ffff129224 */ /* 0x000fe200078e0a12 */
[C---:B------:R-:W-:Y:S01]  /*13550*/  ISETP.GT.U32.AND P1, PT, R7.reuse, R10, PT ;  /* 0x0000000a0700720c */ /* 0x040fe20003f24070 */
[----:B------:R-:W-:Y:S01]  /*13560*/  IMAD R2, R7, R17, R14 ;  /* 0x0000001107027224 */ /* 0x000fe200078e020e */
[----:B------:R-:W-:Y:S01]  /*13570*/  STL [R1+0x1b0], R19 ;  /* 0x0001b01301007387 */ /* 0x000fe20000100800 */
[----:B------:R-:W-:-:S02]  /*13580*/  @!P6 IMAD.IADD R9, R9, 0x1, -R7 ;  /* 0x000000010909e824 */ /* 0x000fc400078e0a07 */
[----:B------:R-:W-:Y:S01]  /*13590*/  IMAD.HI.U32 R15, R8, R16, RZ ;  /* 0x00000010080f7227 */ /* 0x000fe200078e00ff */
[----:B------:R-:W-:Y:S01]  /*135a0*/  ISETP.GT.U32.AND P6, PT, R7, R2, PT ;  /* 0x000000020700720c */ /* 0x000fe20003fc4070 */
[----:B------:R0:W-:Y:S02]  /*135b0*/  STL [R1+0x990], R18 ;  /* 0x0009901201007387 */ /* 0x0001e40000100800 */
[----:B------:R-:W-:Y:S02]  /*135c0*/  IMAD.MOV R15, RZ, RZ, -R15 ;  /* 0x000000ffff0f7224 */ /* 0x000fe400078e0a0f */
[--C-:B------:R-:W-:Y:S01]  /*135d0*/  @!P3 IMAD.IADD R4, R4, 0x1, -R7.reuse ;  /* 0x000000010404b824 */ /* 0x100fe200078e0a07 */
[----:B------:R-:W-:Y:S01]  /*135e0*/  ISETP.GE.AND P3, PT, R11, RZ, PT ;  /* 0x000000ff0b00720c */ /* 0x000fe20003f66270 */
[----:B------:R-:W-:Y:S02]  /*135f0*/  @!P1 IMAD.IADD R10, R10, 0x1, -R7 ;  /* 0x000000010a0a9824 */ /* 0x000fe400078e0a07 */
[----:B------:R-:W-:-:S02]  /*13600*/  IMAD R16, R7, R15, R16 ;  /* 0x0000000f07107224 */ /* 0x000fc400078e0210 */
[----:B------:R-:W-:Y:S01]  /*13610*/  VIADD R15, R3, 0x171 ;  /* 0x00000171030f7836 */ /* 0x000fe20000000000 */
[C---:B------:R-:W-:Y:S01]  /*13620*/  ISETP.GT.U32.AND P1, PT, R7.reuse, R10, PT ;  /* 0x0000000a0700720c */ /* 0x040fe20003f24070 */
[----:B------:R-:W-:Y:S02]  /*13630*/  IMAD.MOV.U32 R13, RZ, RZ, R4 ;  /* 0x000000ffff0d7224 */ /* 0x000fe400078e0004 */
[----:B------:R-:W-:Y:S01]  /*13640*/  @!P6 IMAD.IADD R2, R2, 0x1, -R7 ;  /* 0x000000010202e824 */ /* 0x000fe200078e0a07 */
[----:B0-----:R-:W-:Y:S01]  /*13650*/  IABS R18, R15 ;  /* 0x0000000f00127213 */ /* 0x001fe20000000000 */
[----:B------:R-:W-:Y:S01]  /*13660*/  @!P0 IMAD.MOV R13, RZ, RZ, -R13 ;  /* 0x000000ffff0d8224 */ /* 0x000fe200078e0a0d */
[C---:B------:R-:W-:Y:S01]  /*13670*/  ISETP.GT.U32.AND P0, PT, R7.reuse, R9, PT ;  /* 0x000000090700720c */ /* 0x040fe20003f04070 */
[----:B------:R-:W-:Y:S01]  /*13680*/  @!P5 IMAD.IADD R12, R12, 0x1, -R7 ;  /* 0x000000010c0cd824 */ /* 0x000fe200078e0a07 */
[C---:B------:R-:W-:Y:S01]  /*13690*/  ISETP.GT.U32.AND P6, PT, R7.reuse, R2, PT ;  /* 0x000000020700720c */ /* 0x040fe20003fc4070 */
[----:B------:R-:W-:Y:S01]  /*136a0*/  IMAD.HI.U32 R19, R8, R18, RZ ;  /* 0x0000001208137227 */ /* 0x000fe200078e00ff */
[----:B------:R0:W-:Y:S02]  /*136b0*/  STL [R1+0x9a0], R13 ;  /* 0x0009a00d01007387 */ /* 0x0001e40000100800 */
[----:B------:R-:W-:Y:S01]  /*136c0*/  ISETP.GT.U32.AND P5, PT, R7, R12, PT ;  /* 0x0000000c0700720c */ /* 0x000fe20003fa4070 */
[----:B------:R-:W-:-:S02]  /*136d0*/  IMAD.MOV R19, RZ, RZ, -R19 ;  /* 0x000000ffff137224 */ /* 0x000fc400078e0a13 */
[--C-:B------:R-:W-:Y:S01]  /*136e0*/  @!P1 IMAD.IADD R10, R10, 0x1, -R7.reuse ;  /* 0x000000010a0a9824 */ /* 0x100fe200078e0a07 */
[----:B------:R-:W-:Y:S01]  /*136f0*/  ISETP.GE.AND P1, PT, R0, RZ, PT ;  /* 0x000000ff0000720c */ /* 0x000fe20003f26270 */
[----:B------:R-:W-:Y:S02]  /*13700*/  IMAD R0, R7, R19, R18 ;  /* 0x0000001307007224 */ /* 0x000fe400078e0212 */
[--C-:B------:R-:W-:Y:S01]  /*13710*/  @!P0 IMAD.IADD R9, R9, 0x1, -R7.reuse ;  /* 0x0000000109098824 */ /* 0x100fe200078e0a07 */
[----:B------:R-:W-:Y:S01]  /*13720*/  ISETP.GT.U32.AND P0, PT, R7, R16, PT ;  /* 0x000000100700720c */ /* 0x000fe20003f04070 */
[----:B------:R-:W-:Y:S02]  /*13730*/  VIADD R11, R3, 0x172 ;  /* 0x00000172030b7836 */ /* 0x000fe40000000000 */
[--C-:B------:R-:W-:Y:S01]  /*13740*/  @!P6 IMAD.IADD R2, R2, 0x1, -R7.reuse ;  /* 0x000000010202e824 */ /* 0x100fe200078e0a07 */
[----:B------:R-:W-:Y:S01]  /*13750*/  ISETP.GT.U32.AND P6, PT, R7, R0, PT ;  /* 0x000000000700720c */ /* 0x000fe20003fc4070 */
[C---:B------:R-:W-:Y:S01]  /*13760*/  VIADD R4, R3.reuse, 0x173 ;  /* 0x0000017303047836 */ /* 0x040fe20000000000 */
[----:B------:R-:W-:Y:S01]  /*13770*/  IABS R17, R11 ;  /* 0x0000000b00117213 */ /* 0x000fe20000000000 */
[----:B------:R-:W-:Y:S01]  /*13780*/  @!P5 IMAD.IADD R12, R12, 0x1, -R7 ;  /* 0x000000010c0cd824 */ /* 0x000fe200078e0a07 */
[----:B------:R-:W-:Y:S01]  /*13790*/  ISETP.GE.AND P5, PT, R6, RZ, PT ;  /* 0x000000ff0600720c */ /* 0x000fe20003fa6270 */
[----:B------:R-:W-:Y:S01]  /*137a0*/  VIADD R6, R3, 0x174 ;  /* 0x0000017403067836 */ /* 0x000fe20000000000 */
[----:B------:R-:W-:Y:S01]  /*137b0*/  IABS R14, R4 ;  /* 0x00000004000e7213 */ /* 0x000fe20000000000 */
[----:B------:R-:W-:-:S03]  /*137c0*/  IMAD.HI.U32 R18, R8, R17, RZ ;  /* 0x0000001108127227 */ /* 0x000fc600078e00ff */
[----:B0-----:R-:W-:Y:S01]  /*137d0*/  IABS R13, R6 ;  /* 0x00000006000d7213 */ /* 0x001fe20000000000 */
[----:B------:R-:W-:Y:S01]  /*137e0*/  @!P0 IMAD.IADD R16, R16, 0x1, -R7 ;  /* 0x0000000110108824 */ /* 0x000fe200078e0a07 */
[----:B------:R-:W-:Y:S01]  /*137f0*/  ISETP.GE.AND P0, PT, R15, RZ, PT ;  /* 0x000000ff0f00720c */ /* 0x000fe20003f06270 */
[----:B------:R-:W-:-:S04]  /*13800*/  IMAD.HI.U32 R19, R8, R14, RZ ;  /* 0x0000000e08137227 */ /* 0x000fc800078e00ff */
[----:B------:R-:W-:Y:S02]  /*13810*/  IMAD.MOV R18, RZ, RZ, -R18 ;  /* 0x000000ffff127224 */ /* 0x000fe400078e0a12 */
[----:B------:R-:W-:Y:S01]  /*13820*/  @!P6 IMAD.IADD R0, R0, 0x1, -R7 ;  /* 0x000000010000e824 */ /* 0x000fe200078e0a07 */
[C---:B------:R-:W-:Y:S01]  /*13830*/  ISETP.GT.U32.AND P6, PT, R7.reuse, R16, PT ;  /* 0x000000100700720c */ /* 0x040fe20003fc4070 */
[----:B------:R-:W-:Y:S02]  /*13840*/  IMAD.MOV R19, RZ, RZ, -R19 ;  /* 0x000000ffff137224 */ /* 0x000fe400078e0a13 */
[----:B------:R-:W-:Y:S02]  /*13850*/  IMAD R17, R7, R18, R17 ;  /* 0x0000001207117224 */ /* 0x000fe400078e0211 */
[----:B------:R-:W-:Y:S02]  /*13860*/  IMAD.MOV.U32 R22, RZ, RZ, R12 ;  /* 0x000000ffff167224 */ /* 0x000fe400078e000c */
[----:B------:R-:W-:-:S02]  /*13870*/  IMAD.MOV.U32 R21, RZ, RZ, R9 ;  /* 0x000000ffff157224 */ /* 0x000fc400078e0009 */
[C---:B------:R-:W-:Y:S02]  /*13880*/  IMAD R14, R7.reuse, R19, R14 ;  /* 0x00000013070e7224 */ /* 0x040fe400078e020e */
[----:B------:R-:W-:Y:S01]  /*13890*/  @!P4 IMAD.MOV R22, RZ, RZ, -R22 ;  /* 0x000000ffff16c224 */ /* 0x000fe200078e0a16 */
[----:B------:R-:W-:Y:S01]  /*138a0*/  ISETP.GT.U32.AND P4, PT, R7, R17, PT ;  /* 0x000000110700720c */ /* 0x000fe20003f84070 */
[----:B------:R-:W-:-:S03]  /*138b0*/  IMAD.HI.U32 R20, R8, R13, RZ ;  /* 0x0000000d08147227 */ /* 0x000fc600078e00ff */
[----:B------:R-:W-:Y:S01]  /*138c0*/  STL [R1+0x9b0], R22 ;  /* 0x0009b01601007387 */ /* 0x000fe20000100800 */
[----:B------:R-:W-:Y:S02]  /*138d0*/  VIADD R15, R3, 0x175 ;  /* 0x00000175030f7836 */ /* 0x000fe40000000000 */
[----:B------:R-:W-:Y:S01]  /*138e0*/  @!P2 IMAD.MOV R21, RZ, RZ, -R21 ;  /* 0x000000ffff15a224 */ /* 0x000fe200078e0a15 */
[C---:B------:R-:W-:Y:S01]  /*138f0*/  ISETP.GT.U32.AND P2, PT, R7.reuse, R0, PT ;  /* 0x000000000700720c */ /* 0x040fe20003f44070 */
[----:B------:R-:W-:Y:S01]  /*13900*/  @!P3 IMAD.MOV R10, RZ, RZ, -R10 ;  /* 0x000000ffff0ab224 */ /* 0x000fe200078e0a0a */
[----:B------:R-:W-:Y:S01]  /*13910*/  ISETP.GT.U32.AND P3, PT, R7, R14, PT ;  /* 0x0000000e0700720c */ /* 0x000fe20003f64070 */
[----:B------:R-:W-:Y:S01]  /*13920*/  IMAD.MOV R20, RZ, RZ, -R20 ;  /* 0x000000ffff147224 */ /* 0x000fe200078e0a14 */
[----:B------:R-:W-:Y:S01]  /*13930*/  IABS R12, R15 ;  /* 0x0000000f000c7213 */ /* 0x000fe20000000000 */
[----:B------:R-:W-:Y:S01]  /*13940*/  @!P6 IMAD.IADD R16, R16, 0x1, -R7 ;  /* 0x000000011010e824 */ /* 0x000fe200078e0a07 */
[----:B------:R-:W-:Y:S01]  /*13950*/  STL [R1+0x9c0], R21 ;  /* 0x0009c01501007387 */ /* 0x000fe20000100800 */
[----:B------:R-:W-:-:S02]  /*13960*/  IMAD.MOV.U32 R19, RZ, RZ, R2 ;  /* 0x000000ffff137224 */ /* 0x000fc400078e0002 */
[----:B------:R-:W-:Y:S01]  /*13970*/  IMAD R13, R7, R20, R13 ;  /* 0x00000014070d7224 */ /* 0x000fe200078e020d */
[----:B------:R0:W-:Y:S01]  /*13980*/  STL [R1+0x9d0], R10 ;  /* 0x0009d00a01007387 */ /* 0x0001e20000100800 */
[----:B------:R-:W-:-:S03]  /*13990*/  IMAD.HI.U32 R2, R8, R12, RZ ;  /* 0x0000000c08027227 */ /* 0x000fc600078e00ff */
[----:B------:R-:W-:Y:S01]  /*139a0*/  ISETP.GT.U32.AND P6, PT, R7, R13, PT ;  /* 0x0000000d0700720c */ /* 0x000fe20003fc4070 */
[----:B------:R-:W-:Y:S01]  /*139b0*/  @!P5 IMAD.MOV R19, RZ, RZ, -R19 ;  /* 0x000000ffff13d224 */ /* 0x000fe200078e0a13 */
[----:B------:R-:W-:Y:S01]  /*139c0*/  ISETP.GE.AND P5, PT, R11, RZ, PT ;  /* 0x000000ff0b00720c */ /* 0x000fe20003fa6270 */
[--C-:B------:R-:W-:Y:S01]  /*139d0*/  @!P4 IMAD.IADD R17, R17, 0x1, -R7.reuse ;  /* 0x000000011111c824 */ /* 0x100fe200078e0a07 */
[----:B------:R-:W-:Y:S01]  /*139e0*/  ISETP.GE.AND P4, PT, R6, RZ, PT ;  /* 0x000000ff0600720c */ /* 0x000fe20003f86270 */
[----:B------:R-:W-:Y:S01]  /*139f0*/  IMAD.MOV R2, RZ, RZ, -R2 ;  /* 0x000000ffff027224 */ /* 0x000fe200078e0a02 */
[----:B------:R-:W-:Y:S01]  /*13a00*/  STL [R1+0x9e0], R19 ;  /* 0x0009e01301007387 */ /* 0x000fe20000100800 */
[----:B0-----:R-:W-:Y:S02]  /*13a10*/  IMAD.MOV.U32 R10, RZ, RZ, R16 ;  /* 0x000000ffff0a7224 */ /* 0x001fe400078e0010 */
[----:B------:R-:W-:Y:S01]  /*13a20*/  @!P2 IMAD.IADD R0, R0, 0x1, -R7 ;  /* 0x000000010000a824 */ /* 0x000fe200078e0a07 */
[----:B------:R-:W-:Y:S01]  /*13a30*/  ISETP.GE.AND P2, PT, R4, RZ, PT ;  /* 0x000000ff0400720c */ /* 0x000fe20003f46270 */
[----:B------:R-:W-:-:S02]  /*13a40*/  @!P1 IMAD.MOV R10, RZ, RZ, -R10 ;  /* 0x000000ffff0a9224 */ /* 0x000fc400078e0a0a */
[--C-:B------:R-:W-:Y:S01]  /*13a50*/  @!P3 IMAD.IADD R14, R14, 0x1, -R7.reuse ;  /* 0x000000010e0eb824 */ /* 0x100fe200078e0a07 */
[----:B------:R-:W-:Y:S01]  /*13a60*/  ISETP.GT.U32.AND P3, PT, R7, R17, PT ;  /* 0x000000110700720c */ /* 0x000fe20003f64070 */
[----:B------:R-:W-:Y:S01]  /*13a70*/  VIADD R18, R3, 0x176 ;  /* 0x0000017603127836 */ /* 0x000fe20000000000 */
[----:B------:R0:W-:Y:S01]  /*13a80*/  STL [R1+0x178], R10 ;  /* 0x0001780a01007387 */ /* 0x0001e20000100800 */
[----:B------:R-:W-:Y:S02]  /*13a90*/  IMAD R12, R7, R2, R12 ;  /* 0x00000002070c7224 */ /* 0x000fe400078e020c */
[----:B------:R-:W-:Y:S01]  /*13aa0*/  @!P6 IMAD.IADD R13, R13, 0x1, -R7 ;  /* 0x000000010d0de824 */ /* 0x000fe200078e0a07 */
[----:B------:R-:W-:Y:S01]  /*13ab0*/  IABS R9, R18 ;  /* 0x0000001200097213 */ /* 0x000fe20000000000 */
[----:B------:R-:W-:Y:S01]  /*13ac0*/  VIADD R2, R3, 0x177 ;  /* 0x0000017703027836 */ /* 0x000fe20000000000 */
[C---:B------:R-:W-:Y:S02]  /*13ad0*/  ISETP.GT.U32.AND P6, PT, R7.reuse, R14, PT ;  /* 0x0000000e0700720c */ /* 0x040fe40003fc4070 */
[----:B------:R-:W-:Y:S01]  /*13ae0*/  ISETP.GT.U32.AND P1, PT, R7, R13, PT ;  /* 0x0000000d0700720c */ /* 0x000fe20003f24070 */
[----:B------:R-:W-:Y:S01]  /*13af0*/  IMAD.HI.U32 R4, R8, R9, RZ ;  /* 0x0000000908047227 */ /* 0x000fe200078e00ff */
[----:B------:R-:W-:-:S03]  /*13b00*/  IABS R6, R2 ;  /* 0x0000000200067213 */ /* 0x000fc60000000000 */
        /* <DEDUP_REMOVED lines=9> */
[----:B------:R-:W-:-:S04]  /*13ba0*/  IMAD.HI.U32 R15, R8, R6, RZ ;  /* 0x00000006080f7227 */ /* 0x000fc800078e00ff */
[----:B------:R-:W-:Y:S02]  /*13bb0*/  @!P5 IMAD.MOV R16, RZ, RZ, -R16 ;  /* 0x000000ffff10d224 */ /* 0x000fe400078e0a10 */
[--C-:B------:R-:W-:Y:S01]  /*13bc0*/  @!P0 IMAD.IADD R12, R12, 0x1, -R7.reuse ;  /* 0x000000010c0c8824 */ /* 0x100fe200078e0a07 */
[----:B------:R-:W-:Y:S01]  /*13bd0*/  ISETP.GE.AND P0, PT, R2, RZ, PT ;  /* 0x000000ff0200720c */ /* 0x000fe20003f06270 */
[C---:B0-----:R-:W-:Y:S01]  /*13be0*/  VIADD R10, R3.reuse, 0x179 ;  /* 0x00000179030a7836 */ /* 0x041fe20000000000 */
[----:B------:R0:W-:Y:S01]  /*13bf0*/  STL [R1+0x9f0], R16 ;  /* 0x0009f01001007387 */ /* 0x0001e20000100800 */
[----:B------:R-:W-:Y:S01]  /*13c00*/  VIADD R0, R3, 0x178 ;  /* 0x0000017803007836 */ /* 0x000fe20000000000 */
[C---:B------:R-:W-:Y:S01]  /*13c10*/  ISETP.GT.U32.AND P5, PT, R7.reuse, R12, PT ;  /* 0x0000000c0700720c */ /* 0x040fe20003fa4070 */
[----:B------:R-:W-:Y:S01]  /*13c20*/  @!P6 IMAD.IADD R14, R14, 0x1, -R7 ;  /* 0x000000010e0ee824 */ /* 0x000fe200078e0a07 */
[----:B------:R-:W-:Y:S01]  /*13c30*/  IABS R2, R10 ;  /* 0x0000000a00027213 */ /* 0x000fe20000000000 */
[----:B------:R-:W-:Y:S01]  /*13c40*/  IMAD.MOV R15, RZ, RZ, -R15 ;  /* 0x000000ffff0f7224 */ /* 0x000fe200078e0a0f */
[----:B------:R-:W-:Y:S01]  /*13c50*/  ISETP.GT.U32.AND P6, PT, R7, R9, PT ;  /* 0x000000090700720c */ /* 0x000fe20003fc4070 */
[----:B------:R-:W-:Y:S01]  /*13c60*/  @!P1 IMAD.IADD R13, R13, 0x1, -R7 ;  /* 0x000000010d0d9824 */ /* 0x000fe200078e0a07 */
[----:B------:R-:W-:Y:S01]  /*13c70*/  IABS R4, R0 ;  /* 0x0000000000047213 */ /* 0x000fe20000000000 */
[----:B------:R-:W-:Y:S01]  /*13c80*/  @!P2 IMAD.MOV R14, RZ, RZ, -R14 ;  /* 0x000000ffff0ea224 */ /* 0x000fe200078e0a0e */
[----:B------:R-:W-:Y:S01]  /*13c90*/  ISETP.GE.AND P1, PT, R18, RZ, PT ;  /* 0x000000ff1200720c */ /* 0x000fe20003f26270 */
[----:B0-----:R-:W-:-:S02]  /*13ca0*/  IMAD.MOV.U32 R16, RZ, RZ, R2 ;  /* 0x000000ffff107224 */ /* 0x001fc400078e0002 */
[C---:B------:R-:W-:Y:S01]  /*13cb0*/  IMAD R2, R7.reuse, R15, R6 ;  /* 0x0000000f07027224 */ /* 0x040fe200078e0206 */
[----:B------:R0:W-:Y:S01]  /*13cc0*/  STL [R1+0xa00], R14 ;  /* 0x000a000e01007387 */ /* 0x0001e20000100800 */
[----:B------:R-:W-:Y:S02]  /*13cd0*/  IMAD.MOV.U32 R17, RZ, RZ, R13 ;  /* 0x000000ffff117224 */ /* 0x000fe400078e000d */
[----:B------:R-:W-:Y:S01]  /*13ce0*/  IMAD.HI.U32 R11, R8, R4, RZ ;  /* 0x00000004080b7227 */ /* 0x000fe200078e00ff */
[----:B------:R-:W-:-:S03]  /*13cf0*/  ISETP.GT.U32.AND P2, PT, R7, R2, PT ;  /* 0x000000020700720c */ /* 0x000fc60003f44070 */
[----:B------:R-:W-:-:S04]  /*13d00*/  IMAD.HI.U32 R13, R8, R16, RZ ;  /* 0x00000010080d7227 */ /* 0x000fc800078e00ff */
[----:B------:R-:W-:Y:S02]  /*13d10*/  IMAD.MOV R11, RZ, RZ, -R11 ;  /* 0x000000ffff0b7224 */ /* 0x000fe400078e0a0b */
[----:B------:R-:W-:Y:S02]  /*13d20*/  @!P6 IMAD.IADD R9, R9, 0x1, -R7 ;  /* 0x000000010909e824 */ /* 0x000fe400078e0a07 */
[----:B------:R-:W-:Y:S02]  /*13d30*/  IMAD.MOV R13, RZ, RZ, -R13 ;  /* 0x000000ffff0d7224 */ /* 0x000fe400078e0a0d */
[----:B------:R-:W-:Y:S01]  /*13d40*/  @!P5 IMAD.IADD R12, R12, 0x1, -R7 ;  /* 0x000000010c0cd824 */ /* 0x000fe200078e0a07 */
[C---:B------:R-:W-:Y:S01]  /*13d50*/  ISETP.GT.U32.AND P6, PT, R7.reuse, R9, PT ;  /* 0x000000090700720c */ /* 0x040fe20003fc4070 */
[C---:B------:R-:W-:Y:S02]  /*13d60*/  IMAD R11, R7.reuse, R11, R4 ;  /* 0x0000000b070b7224 */ /* 0x040fe400078e0204 */
[----:B------:R-:W-:-:S02]  /*13d70*/  IMAD R13, R7, R13, R16 ;  /* 0x0000000d070d7224 */ /* 0x000fc400078e0210 */
[----:B------:R-:W-:Y:S01]  /*13d80*/  IMAD.MOV.U32 R15, RZ, RZ, R12 ;  /* 0x000000ffff0f7224 */ /* 0x000fe200078e000c */
[C---:B------:R-:W-:Y:S01]  /*13d90*/  ISETP.GT.U32.AND P5, PT, R7.reuse, R11, PT ;  /* 0x0000000b0700720c */ /* 0x040fe20003fa4070 */
[----:B------:R-:W-:Y:S02]  /*13da0*/  @!P2 IMAD.IADD R2, R2, 0x1, -R7 ;  /* 0x000000010202a824 */ /* 0x000fe400078e0a07 */
[----:B------:R-:W-:Y:S01]  /*13db0*/  @!P3 IMAD.MOV R15, RZ, RZ, -R15 ;  /* 0x000000ffff0fb224 */ /* 0x000fe200078e0a0f */
[----:B------:R-:W-:Y:S01]  /*13dc0*/  ISETP.GT.U32.AND P3, PT, R7, R13, PT ;  /* 0x0000000d0700720c */ /* 0x000fe20003f64070 */
[----:B------:R-:W-:Y:S01]  /*13dd0*/  @!P4 IMAD.MOV R17, RZ, RZ, -R17 ;  /* 0x000000ffff11c224 */ /* 0x000fe200078e0a11 */
[----:B------:R-:W-:Y:S01]  /*13de0*/  ISETP.GE.AND P4, PT, R0, RZ, PT ;  /* 0x000000ff0000720c */ /* 0x000fe20003f86270 */
[----:B------:R-:W-:Y:S01]  /*13df0*/  VIADD R0, R3, 0x17a ;  /* 0x0000017a03007836 */ /* 0x000fe20000000000 */
[----:B------:R-:W-:Y:S01]  /*13e00*/  ISETP.GT.U32.AND P2, PT, R7, R2, PT ;  /* 0x000000020700720c */ /* 0x000fe20003f44070 */
[--C-:B------:R-:W-:Y:S01]  /*13e10*/  @!P6 IMAD.IADD R9, R9, 0x1, -R7.reuse ;  /* 0x000000010909e824 */ /* 0x100fe200078e0a07 */
[----:B------:R-:W-:Y:S01]  /*13e20*/  STL [R1+0xa10], R17 ;  /* 0x000a101101007387 */ /* 0x000fe20000100800 */
[----:B------:R-:W-:Y:S01]  /*13e30*/  VIADD R4, R3, 0x17b ;  /* 0x0000017b03047836 */ /* 0x000fe20000000000 */
[----:B------:R-:W-:Y:S01]  /*13e40*/  IABS R21, R0 ;  /* 0x0000000000157213 */ /* 0x000fe20000000000 */
[----:B------:R-:W-:Y:S01]  /*13e50*/  @!P5 IMAD.IADD R11, R11, 0x1, -R7 ;  /* 0x000000010b0bd824 */ /* 0x000fe200078e0a07 */
[----:B------:R1:W-:Y:S01]  /*13e60*/  STL [R1+0xa20], R15 ;  /* 0x000a200f01007387 */ /* 0x0003e20000100800 */
[----:B0-----:R-:W-:Y:S01]  /*13e70*/  IMAD.MOV.U32 R14, RZ, RZ, R9 ;  /* 0x000000ffff0e7224 */ /* 0x001fe200078e0009 */
[----:B------:R-:W-:Y:S01]  /*13e80*/  IABS R20, R4 ;  /* 0x0000000400147213 */ /* 0x000fe20000000000 */
[----:B------:R-:W-:Y:S01]  /*13e90*/  IMAD.HI.U32 R12, R8, R21, RZ ;  /* 0x00000015080c7227 */ /* 0x000fe200078e00ff */
[----:B------:R-:W-:-:S02]  /*13ea0*/  ISETP.GT.U32.AND P5, PT, R7, R11, PT ;  /* 0x0000000b0700720c */ /* 0x000fc40003fa4070 */
[----:B------:R-:W-:Y:S01]  /*13eb0*/  ISETP.GE.AND P6, PT, R10, RZ, PT ;  /* 0x000000ff0a00720c */ /* 0x000fe20003fc6270 */
[--C-:B------:R-:W-:Y:S02]  /*13ec0*/  @!P3 IMAD.IADD R13, R13, 0x1, -R7.reuse ;  /* 0x000000010d0db824 */ /* 0x100fe400078e0a07 */
[----:B------:R-:W-:Y:S01]  /*13ed0*/  @!P1 IMAD.MOV R14, RZ, RZ, -R14 ;  /* 0x000000ffff0e9224 */ /* 0x000fe200078e0a0e */
[----:B------:R-:W-:Y:S01]  /*13ee0*/  ISETP.GE.AND P1, PT, R0, RZ, PT ;  /* 0x000000ff0000720c */ /* 0x000fe20003f26270 */
[----:B------:R-:W-:Y:S01]  /*13ef0*/  @!P2 IMAD.IADD R2, R2, 0x1, -R7 ;  /* 0x000000010202a824 */ /* 0x000fe200078e0a07 */
[----:B------:R-:W-:Y:S01]  /*13f00*/  ISETP.GT.U32.AND P3, PT, R7, R13, PT ;  /* 0x0000000d0700720c */ /* 0x000fe20003f64070 */
[----:B------:R-:W-:Y:S01]  /*13f10*/  IMAD.MOV R12, RZ, RZ, -R12 ;  /* 0x000000ffff0c7224 */ /* 0x000fe200078e0a0c */
[----:B------:R0:W-:Y:S01]  /*13f20*/  STL [R1+0xa30], R14 ;  /* 0x000a300e01007387 */ /* 0x0001e20000100800 */
[----:B------:R-:W-:Y:S01]  /*13f30*/  IMAD.HI.U32 R0, R8, R20, RZ ;  /* 0x0000001408007227 */ /* 0x000fe200078e00ff */
[----:B------:R-:W-:-:S03]  /*13f40*/  ISETP.GE.AND P2, PT, R4, RZ, PT ;  /* 0x000000ff0400720c */ /* 0x000fc60003f46270 */
[----:B------:R-:W-:Y:S02]  /*13f50*/  IMAD R21, R7, R12, R21 ;  /* 0x0000000c07157224 */ /* 0x000fe400078e0215 */
[----:B-1----:R-:W-:Y:S02]  /*13f60*/  IMAD.MOV.U32 R15, RZ, RZ, R2 ;  /* 0x000000ffff0f7224 */ /* 0x002fe400078e0002 */
[----:B------:R-:W-:Y:S02]  /*13f70*/  VIADD R10, R3, 0x17c ;  /* 0x0000017c030a7836 */ /* 0x000fe40000000000 */
[----:B------:R-:W-:Y:S02]  /*13f80*/  IMAD.MOV R0, RZ, RZ, -R0 ;  /* 0x000000ffff007224 */ /* 0x000fe400078e0a00 */
[----:B------:R-:W-:Y:S01]  /*13f90*/  @!P0 IMAD.MOV R15, RZ, RZ, -R15 ;  /* 0x000000ffff0f8224 */ /* 0x000fe200078e0a0f */
[C---:B------:R-:W-:Y:S01]  /*13fa0*/  ISETP.GT.U32.AND P0, PT, R7.reuse, R21, PT ;  /* 0x000000150700720c */ /* 0x040fe20003f04070 */
[----:B------:R-:W-:Y:S01]  /*13fb0*/  IMAD R20, R7, R0, R20 ;  /* 0x0000000007147224 */ /* 0x000fe200078e0214 */
[----:B------:R-:W-:Y:S01]  /*13fc0*/  IABS R6, R10 ;  /* 0x0000000a00067213 */ /* 0x000fe20000000000 */
[--C-:B------:R-:W-:Y:S01]  /*13fd0*/  @!P5 IMAD.IADD R11, R11, 0x1, -R7.reuse ;  /* 0x000000010b0bd824 */ /* 0x100fe200078e0a07 */
[----:B------:R-:W-:Y:S01]  /*13fe0*/  STL [R1+0xa40], R15 ;  /* 0x000a400f01007387 */ /* 0x000fe20000100800 */
[----:B------:R-:W-:Y:S01]  /*13ff0*/  @!P3 IMAD.IADD R13, R13, 0x1, -R7 ;  /* 0x000000010d0db824 */ /* 0x000fe200078e0a07 */
[----:B------:R-:W-:Y:S01]  /*14000*/  ISETP.GT.U32.AND P3, PT, R7, R20, PT ;  /* 0x000000140700720c */ /* 0x000fe20003f64070 */
[----:B------:R-:W-:Y:S01]  /*14010*/  IMAD.HI.U32 R9, R8, R6, RZ ;  /* 0x0000000608097227 */ /* 0x000fe200078e00ff */
[----:B------:R-:W-:-:S03]  /*14020*/  ISETP.GE.AND P5, PT, R10, RZ, PT ;  /* 0x000000ff0a00720c */ /* 0x000fc60003fa6270 */
[----:B0-----:R-:W-:Y:S02]  /*14030*/  IMAD.MOV.U32 R14, RZ, RZ, R11 ;  /* 0x000000ffff0e7224 */ /* 0x001fe400078e000b */
[----:B------:R-:W-:Y:S02]  /*14040*/  IMAD.MOV R4, RZ, RZ, -R9 ;  /* 0x000000ffff047224 */ /* 0x000fe400078e0a09 */
[----:B------:R-:W-:Y:S02]  /*14050*/  @!P4 IMAD.MOV R14, RZ, RZ, -R14 ;  /* 0x000000ffff0ec224 */ /* 0x000fe400078e0a0e */
[----:B------:R-:W-:Y:S02]  /*14060*/  @!P0 IMAD.IADD R21, R21, 0x1, -R7 ;  /* 0x0000000115158824 */ /* 0x000fe400078e0a07 */
[----:B------:R-:W-:Y:S01]  /*14070*/  IMAD R4, R7, R4, R6 ;  /* 0x0000000407047224 */ /* 0x000fe200078e0206 */
[----:B------:R0:W-:Y:S01]  /*14080*/  STL [R1+0x18c], R14 ;  /* 0x00018c0e01007387 */ /* 0x0001e20000100800 */
[----:B------:R-:W-:Y:S01]  /*14090*/  VIADD R0, R3, 0x17d ;  /* 0x0000017d03007836 */ /* 0x000fe20000000000 */
[----:B------:R-:W-:Y:S01]  /*140a0*/  ISETP.GT.U32.AND P0, PT, R7, R21, PT ;  /* 0x000000150700720c */ /* 0x000fe20003f04070 */
[----:B------:R-:W-:-:S02]  /*140b0*/  VIADD R6, R3, 0x17e ;  /* 0x0000017e03067836 */ /* 0x000fc40000000000 */
[----:B------:R-:W-:Y:S01]  /*140c0*/  @!P3 IMAD.IADD R20, R20, 0x1, -R7 ;  /* 0x000000011414b824 */ /* 0x000fe200078e0a07 */
[----:B------:R-:W-:Y:S01]  /*140d0*/  IABS R11, R0 ;  /* 0x00000000000b7213 */ /* 0x000fe20000000000 */
[C---:B------:R-:W-:Y:S01]  /*140e0*/  VIADD R18, R3.reuse, 0x17f ;  /* 0x0000017f03127836 */ /* 0x040fe20000000000 */
[----:B------:R-:W-:Y:S01]  /*140f0*/  IABS R9, R6 ;  /* 0x0000000600097213 */ /* 0x000fe20000000000 */
[----:B------:R-:W-:Y:S01]  /*14100*/  VIADD R16, R3, 0x180 ;  /* 0x0000018003107836 */ /* 0x000fe20000000000 */
[C---:B------:R-:W-:Y:S01]  /*14110*/  ISETP.GT.U32.AND P3, PT, R7.reuse, R20, PT ;  /* 0x000000140700720c */ /* 0x040fe20003f64070 */
[----:B0-----:R-:W-:Y:S01]  /*14120*/  IMAD.MOV.U32 R14, RZ, RZ, R13 ;  /* 0x000000ffff0e7224 */ /* 0x001fe200078e000d */
[----:B------:R-:W-:Y:S01]  /*14130*/  IABS R15, R18 ;  /* 0x00000012000f7213 */ /* 0x000fe20000000000 */
[----:B------:R-:W-:Y:S01]  /*14140*/  IMAD.HI.U32 R12, R8, R11, RZ ;  /* 0x0000000b080c7227 */ /* 0x000fe200078e00ff */
[----:B------:R-:W-:Y:S02]  /*14150*/  IABS R17, R16 ;  /* 0x0000001000117213 */ /* 0x000fe40000000000 */
[----:B------:R-:W-:Y:S01]  /*14160*/  ISETP.GE.AND P4, PT, R0, RZ, PT ;  /* 0x000000ff0000720c */ /* 0x000fe20003f86270 */
[----:B------:R-:W-:Y:S01]  /*14170*/  @!P6 IMAD.MOV R14, RZ, RZ, -R14 ;  /* 0x000000ffff0ee224 */ /* 0x000fe200078e0a0e */
[----:B------:R-:W-:Y:S01]  /*14180*/  ISETP.GT.U32.AND P6, PT, R7, R4, PT ;  /* 0x000000040700720c */ /* 0x000fe20003fc4070 */
[----:B------:R-:W-:-:S03]  /*14190*/  IMAD.HI.U32 R10, R8, R9, RZ ;  /* 0x00000009080a7227 */ /* 0x000fc600078e00ff */
[----:B------:R0:W-:Y:S01]  /*141a0*/  STL [R1+0x17c], R14 ;  /* 0x00017c0e01007387 */ /* 0x0001e20000100800 */
[----:B------:R-:W-:Y:S02]  /*141b0*/  IMAD.MOV R12, RZ, RZ, -R12 ;  /* 0x000000ffff0c7224 */ /* 0x000fe400078e0a0c */
[----:B------:R-:W-:Y:S02]  /*141c0*/  IMAD.MOV R10, RZ, RZ, -R10 ;  /* 0x000000ffff0a7224 */ /* 0x000fe400078e0a0a */
[----:B------:R-:W-:Y:S01]  /*141d0*/  @!P0 IMAD.IADD R21, R21, 0x1, -R7 ;  /* 0x0000000115158824 */ /* 0x000fe200078e0a07 */
[----:B------:R-:W-:Y:S01]  /*141e0*/  ISETP.GE.AND P0, PT, R6, RZ, PT ;  /* 0x000000ff0600720c */ /* 0x000fe20003f06270 */
[C---:B------:R-:W-:Y:S02]  /*141f0*/  IMAD R6, R7.reuse, R12, R11 ;  /* 0x0000000c07067224 */ /* 0x040fe400078e020b */
[C---:B------:R-:W-:Y:S02]  /*14200*/  IMAD R9, R7.reuse, R10, R9 ;  /* 0x0000000a07097224 */ /* 0x040fe400078e0209 */
[--C-:B------:R-:W-:Y:S01]  /*14210*/  @!P3 IMAD.IADD R20, R20, 0x1, -R7.reuse ;  /* 0x000000011414b824 */ /* 0x100fe200078e0a07 */
[C---:B------:R-:W-:Y:S01]  /*14220*/  ISETP.GT.U32.AND P3, PT, R7.reuse, R6, PT ;  /* 0x000000060700720c */ /* 0x040fe20003f64070 */
[----:B------:R-:W-:Y:S01]  /*14230*/  @!P6 IMAD.IADD R4, R4, 0x1, -R7 ;  /* 0x000000010404e824 */ /* 0x000fe200078e0a07 */
[----:B------:R-:W-:Y:S01]  /*14240*/  ISETP.GT.U32.AND P6, PT, R7, R9, PT ;  /* 0x000000090700720c */ /* 0x000fe20003fc4070 */
[----:B------:R-:W-:-:S04]  /*14250*/  IMAD.HI.U32 R2, R8, R15, RZ ;  /* 0x0000000f08027227 */ /* 0x000fc800078e00ff */
[----:B------:R-:W-:-:S04]  /*14260*/  IMAD.HI.U32 R0, R8, R17, RZ ;  /* 0x0000001108007227 */ /* 0x000fc800078e00ff */
[----:B------:R-:W-:Y:S02]  /*14270*/  IMAD.MOV R2, RZ, RZ, -R2 ;  /* 0x000000ffff027224 */ /* 0x000fe400078e0a02 */
[----:B------:R-:W-:Y:S02]  /*14280*/  IMAD.MOV R0, RZ, RZ, -R0 ;  /* 0x000000ffff007224 */ /* 0x000fe400078e0a00 */
[C---:B------:R-:W-:Y:S02]  /*14290*/  VIADD R12, R3.reuse, 0x181 ;  /* 0x00000181030c7836 */ /* 0x040fe40000000000 */
[----:B------:R-:W-:Y:S02]  /*142a0*/  VIADD R13, R3, 0x182 ;  /* 0x00000182030d7836 */ /* 0x000fe40000000000 */
[C---:B------:R-:W-:Y:S01]  /*142b0*/  IMAD R15, R7.reuse, R2, R15 ;  /* 0x00000002070f7224 */ /* 0x040fe200078e020f */
[----:B------:R-:W-:Y:S01]  /*142c0*/  IABS R2, R12 ;  /* 0x0000000c00027213 */ /* 0x000fe20000000000 */
[C---:B------:R-:W-:Y:S01]  /*142d0*/  IMAD R17, R7.reuse, R0, R17 ;  /* 0x0000000007117224 */ /* 0x040fe200078e0211 */
[----:B------:R-:W-:Y:S01]  /*142e0*/  IABS R0, R13 ;  /* 0x0000000d00007213 */ /* 0x000fe20000000000 */
[----:B------:R-:W-:Y:S01]  /*142f0*/  @!P3 IMAD.IADD R6, R6, 0x1, -R7 ;  /* 0x000000010606b824 */ /* 0x000fe200078e0a07 */
[----:B------:R-:W-:Y:S01]  /*14300*/  ISETP.GT.U32.AND P3, PT, R7, R4, PT ;  /* 0x000000040700720c */ /* 0x000fe20003f64070 */
[----:B------:R-:W-:-:S02]  /*14310*/  IMAD.MOV.U32 R23, RZ, RZ, R21 ;  /* 0x000000ffff177224 */ /* 0x000fc400078e0015 */
[----:B------:R-:W-:Y:S02]  /*14320*/  @!P6 IMAD.IADD R9, R9, 0x1, -R7 ;  /* 0x000000010909e824 */ /* 0x000fe400078e0a07 */
[----:B------:R-:W-:Y:S01]  /*14330*/  @!P1 IMAD.MOV R23, RZ, RZ, -R23 ;  /* 0x000000ffff179224 */ /* 0x000fe200078e0a17 */
[C---:B------:R-:W-:Y:S01]  /*14340*/  ISETP.GT.U32.AND P1, PT, R7.reuse, R6, PT ;  /* 0x000000060700720c */ /* 0x040fe20003f24070 */
[C---:B------:R-:W-:Y:S01]  /*14350*/  IMAD.HI.U32 R21, R8.reuse, R2, RZ ;  /* 0x0000000208157227 */ /* 0x040fe200078e00ff */
[----:B------:R-:W-:Y:S02]  /*14360*/  ISETP.GT.U32.AND P6, PT, R7, R9, PT ;  /* 0x000000090700720c */ /* 0x000fe40003fc4070 */
[----:B------:R-:W-:Y:S01]  /*14370*/  STL [R1+0x5f8], R23 ;  /* 0x0005f81701007387 */ /* 0x000fe20000100800 */
[----:B------:R-:W-:-:S04]  /*14380*/  IMAD.HI.U32 R22, R8, R0, RZ ;  /* 0x0000000008167227 */ /* 0x000fc800078e00ff */
[----:B------:R-:W-:Y:S02]  /*14390*/  IMAD.MOV R21, RZ, RZ, -R21 ;  /* 0x000000ffff157224 */ /* 0x000fe400078e0a15 */
[----:B------:R-:W-:Y:S02]  /*143a0*/  IMAD.MOV R22, RZ, RZ, -R22 ;  /* 0x000000ffff167224 */ /* 0x000fe400078e0a16 */
[----:B------:R-:W-:Y:S01]  /*143b0*/  @!P2 IMAD.MOV R20, RZ, RZ, -R20 ;  /* 0x000000ffff14a224 */ /* 0x000fe200078e0a14 */
[C---:B------:R-:W-:Y:S01]  /*143c0*/  ISETP.GT.U32.AND P2, PT, R7.reuse, R15, PT ;  /* 0x0000000f0700720c */ /* 0x040fe20003f44070 */
[----:B------:R-:W-:Y:S01]  /*143d0*/  @!P3 IMAD.IADD R4, R4, 0x1, -R7 ;  /* 0x000000010404b824 */ /* 0x000fe200078e0a07 */
[C---:B------:R-:W-:Y:S01]  /*143e0*/  ISETP.GT.U32.AND P3, PT, R7.reuse, R17, PT ;  /* 0x000000110700720c */ /* 0x040fe20003f64070 */
[C---:B------:R-:W-:Y:S01]  /*143f0*/  IMAD R2, R7.reuse, R21, R2 ;  /* 0x0000001507027224 */ /* 0x040fe200078e0202 */
[----:B------:R1:W-:Y:S01]  /*14400*/  STL [R1+0xa60], R20 ;  /* 0x000a601401007387 */ /* 0x0003e20000100800 */
[----:B------:R-:W-:-:S02]  /*14410*/  IMAD R0, R7, R22, R0 ;  /* 0x0000001607007224 */ /* 0x000fc400078e0200 */
[--C-:B------:R-:W-:Y:S01]  /*14420*/  @!P1 IMAD.IADD R6, R6, 0x1, -R7.reuse ;  /* 0x0000000106069824 */ /* 0x100fe200078e0a07 */
[----:B------:R-:W-:Y:S01]  /*14430*/  ISETP.GT.U32.AND P1, PT, R7, R2, PT ;  /* 0x000000020700720c */ /* 0x000fe20003f24070 */
[--C-:B------:R-:W-:Y:S01]  /*14440*/  @!P6 IMAD.IADD R9, R9, 0x1, -R7.reuse ;  /* 0x000000010909e824 */ /* 0x100fe200078e0a07 */
[----:B------:R-:W-:Y:S01]  /*14450*/  ISETP.GT.U32.AND P6, PT, R7, R0, PT ;  /* 0x000000000700720c */ /* 0x000fe20003fc4070 */
[C---:B------:R-:W-:Y:S02]  /*14460*/  VIADD R10, R3.reuse, 0x183 ;  /* 0x00000183030a7836 */ /* 0x040fe40000000000 */
[----:B------:R-:W-:Y:S02]  /*14470*/  VIADD R11, R3, 0x184 ;  /* 0x00000184030b7836 */ /* 0x000fe40000000000 */
[--C-:B------:R-:W-:Y:S01]  /*14480*/  @!P2 IMAD.IADD R15, R15, 0x1, -R7.reuse ;  /* 0x000000010f0fa824 */ /* 0x100fe200078e0a07 */
[----:B------:R-:W-:Y:S01]  /*14490*/  IABS R19, R10 ;  /* 0x0000000a00137213 */ /* 0x000fe20000000000 */
[----:B------:R-:W-:Y:S01]  /*144a0*/  @!P3 IMAD.IADD R17, R17, 0x1, -R7 ;  /* 0x000000011111b824 */ /* 0x000fe200078e0a07 */
[----:B0-----:R-:W-:Y:S01]  /*144b0*/  IABS R14, R11 ;  /* 0x0000000b000e7213 */ /* 0x001fe20000000000 */
[----:B------:R-:W-:Y:S01]  /*144c0*/  IMAD.MOV.U32 R25, RZ, RZ, R4 ;  /* 0x000000ffff197224 */ /* 0x000fe200078e0004 */
[----:B------:R-:W-:Y:S01]  /*144d0*/  ISETP.GE.AND P2, PT, R18, RZ, PT ;  /* 0x000000ff1200720c */ /* 0x000fe20003f46270 */
[----:B-1----:R-:W-:Y:S01]  /*144e0*/  IMAD.HI.U32 R20, R8, R19, RZ ;  /* 0x0000001308147227 */ /* 0x002fe200078e00ff */
[----:B------:R-:W-:-:S03]  /*144f0*/  ISETP.GE.AND P3, PT, R16, RZ, PT ;  /* 0x000000ff1000720c */ /* 0x000fc60003f66270 */
[--C-:B------:R-:W-:Y:S01]  /*14500*/  @!P1 IMAD.IADD R2, R2, 0x1, -R7.reuse ;  /* 0x0000000102029824 */ /* 0x100fe200078e0a07 */
[C---:B------:R-:W-:Y:S01]  /*14510*/  ISETP.GT.U32.AND P1, PT, R7.reuse, R15, PT ;  /* 0x0000000f0700720c */ /* 0x040fe20003f24070 */
[----:B------:R-:W-:Y:S02]  /*14520*/  IMAD.MOV.U32 R23, RZ, RZ, R6 ;  /* 0x000000ffff177224 */ /* 0x000fe400078e0006 */
[----:B------:R-:W-:Y:S01]  /*14530*/  @!P6 IMAD.IADD R0, R0, 0x1, -R7 ;  /* 0x000000010000e824 */ /* 0x000fe200078e0a07 */
[----:B------:R-:W-:Y:S01]  /*14540*/  ISETP.GT.U32.AND P6, PT, R7, R17, PT ;  /* 0x000000110700720c */ /* 0x000fe20003fc4070 */
[----:B------:R-:W-:-:S04]  /*14550*/  IMAD.HI.U32 R21, R8, R14, RZ ;  /* 0x0000000e08157227 */ /* 0x000fc800078e00ff */
[----:B------:R-:W-:Y:S02]  /*14560*/  IMAD.MOV R20, RZ, RZ, -R20 ;  /* 0x000000ffff147224 */ /* 0x000fe400078e0a14 */
[----:B------:R-:W-:Y:S01]  /*14570*/  @!P5 IMAD.MOV R25, RZ, RZ, -R25 ;  /* 0x000000ffff19d224 */ /* 0x000fe200078e0a19 */
[C---:B------:R-:W-:Y:S01]  /*14580*/  ISETP.GT.U32.AND P5, PT, R7.reuse, R2, PT ;  /* 0x000000020700720c */ /* 0x040fe20003fa4070 */
[----:B------:R-:W-:Y:S01]  /*14590*/  @!P4 IMAD.MOV R23, RZ, RZ, -R23 ;  /* 0x000000ffff17c224 */ /* 0x000fe200078e0a17 */
[----:B------:R-:W-:Y:S01]  /*145a0*/  ISETP.GT.U32.AND P4, PT, R7, R0, PT ;  /* 0x000000000700720c */ /* 0x000fe20003f84070 */
[----:B------:R-:W-:Y:S01]  /*145b0*/  IMAD.MOV R21, RZ, RZ, -R21 ;  /* 0x000000ffff157224 */ /* 0x000fe200078e0a15 */
[----:B------:R-:W-:Y:S01]  /*145c0*/  STL [R1+0x5dc], R25 ;  /* 0x0005dc1901007387 */ /* 0x000fe20000100800 */
[----:B------:R-:W-:Y:S02]  /*145d0*/  VIADD R18, R3, 0x185 ;  /* 0x0000018503127836 */ /* 0x000fe40000000000 */
[C---:B------:R-:W-:Y:S01]  /*145e0*/  IMAD R19, R7.reuse, R20, R19 ;  /* 0x0000001407137224 */ /* 0x040fe200078e0213 */
[----:B------:R-:W-:Y:S01]  /*145f0*/  STL [R1+0x5ec], R23 ;  /* 0x0005ec1701007387 */ /* 0x000fe20000100800 */
[----:B------:R-:W-:Y:S01]  /*14600*/  IMAD R14, R7, R21, R14 ;  /* 0x00000015070e7224 */ /* 0x000fe200078e020e */
[----:B------:R-:W-:Y:S01]  /*14610*/  IABS R6, R18 ;  /* 0x0000001200067213 */ /* 0x000fe20000000000 */
[----:B------:R-:W-:-:S02]  /*14620*/  VIADD R16, R3, 0x186 ;  /* 0x0000018603107836 */ /* 0x000fc40000000000 */
[----:B------:R-:W-:Y:S01]  /*14630*/  @!P0 IMAD.MOV R9, RZ, RZ, -R9 ;  /* 0x000000ffff098224 */ /* 0x000fe200078e0a09 */
[----:B------:R-:W-:Y:S01]  /*14640*/  ISETP.GT.U32.AND P0, PT, R7, R19, PT ;  /* 0x000000130700720c */ /* 0x000fe20003f04070 */
[--C-:B------:R-:W-:Y:S01]  /*14650*/  @!P1 IMAD.IADD R15, R15, 0x1, -R7.reuse ;  /* 0x000000010f0f9824 */ /* 0x100fe200078e0a07 */
[----:B------:R-:W-:Y:S01]  /*14660*/  IABS R4, R16 ;  /* 0x0000001000047213 */ /* 0x000fe20000000000 */
[--C-:B------:R-:W-:Y:S01]  /*14670*/  @!P6 IMAD.IADD R17, R17, 0x1, -R7.reuse ;  /* 0x000000011111e824 */ /* 0x100fe200078e0a07 */
[----:B------:R-:W-:Y:S01]  /*14680*/  ISETP.GE.AND P1, PT, R12, RZ, PT ;  /* 0x000000ff0c00720c */ /* 0x000fe20003f26270 */
[----:B------:R0:W-:Y:S01]  /*14690*/  STL [R1+0xa90], R9 ;  /* 0x000a900901007387 */ /* 0x0001e20000100800 */
[----:B------:R-:W-:Y:S01]  /*146a0*/  ISETP.GT.U32.AND P6, PT, R7, R14, PT ;  /* 0x0000000e0700720c */ /* 0x000fe20003fc4070 */
[--C-:B------:R-:W-:Y:S01]  /*146b0*/  @!P5 IMAD.IADD R2, R2, 0x1, -R7.reuse ;  /* 0x000000010202d824 */ /* 0x100fe200078e0a07 */
[----:B------:R-:W-:Y:S01]  /*146c0*/  ISETP.GE.AND P5, PT, R13, RZ, PT ;  /* 0x000000ff0d00720c */ /* 0x000fe20003fa6270 */
[----:B------:R-:W-:Y:S01]  /*146d0*/  @!P4 IMAD.IADD R0, R0, 0x1, -R7 ;  /* 0x000000010000c824 */ /* 0x000fe200078e0a07 */
[----:B------:R-:W-:Y:S01]  /*146e0*/  ISETP.GE.AND P4, PT, R10, RZ, PT ;  /* 0x000000ff0a00720c */ /* 0x000fe20003f86270 */
[----:B------:R-:W-:-:S04]  /*146f0*/  IMAD.HI.U32 R10, R8, R4, RZ ;  /* 0x00000004080a7227 */ /* 0x000fc800078e00ff */
[----:B0-----:R-:W-:-:S04]  /*14700*/  IMAD.HI.U32 R9, R8, R6, RZ ;  /* 0x0000000608097227 */ /* 0x001fc800078e00ff */
[----:B------:R-:W-:Y:S02]  /*14710*/  IMAD.MOV R9, RZ, RZ, -R9 ;  /* 0x000000ffff097224 */ /* 0x000fe400078e0a09 */
[----:B------:R-:W-:Y:S02]  /*14720*/  IMAD.MOV R10, RZ, RZ, -R10 ;  /* 0x000000ffff0a7224 */ /* 0x000fe400078e0a0a */
[----:B------:R-:W-:Y:S02]  /*14730*/  IMAD R9, R7, R9, R6 ;  /* 0x0000000907097224 */ /* 0x000fe400078e0206 */
[----:B------:R-:W-:Y:S01]  /*14740*/  @!P0 IMAD.IADD R19, R19, 0x1, -R7 ;  /* 0x0000000113138824 */ /* 0x000fe200078e0a07 */
[----:B------:R-:W-:Y:S01]  /*14750*/  ISETP.GE.AND P0, PT, R11, RZ, PT ;  /* 0x000000ff0b00720c */ /* 0x000fe20003f06270 */
[----:B------:R-:W-:Y:S02]  /*14760*/  IMAD.MOV.U32 R21, RZ, RZ, R15 ;  /* 0x000000ffff157224 */ /* 0x000fe400078e000f */
[----:B------:R-:W-:-:S02]  /*14770*/  IMAD.MOV.U32 R20, RZ, RZ, R17 ;  /* 0x000000ffff147224 */ /* 0x000fc400078e0011 */
[----:B------:R-:W-:Y:S01]  /*14780*/  @!P6 IMAD.IADD R14, R14, 0x1, -R7 ;  /* 0x000000010e0ee824 */ /* 0x000fe200078e0a07 */
[----:B------:R-:W-:Y:S01]  /*14790*/  ISETP.GE.AND P6, PT, R18, RZ, PT ;  /* 0x000000ff1200720c */ /* 0x000fe20003fc6270 */
[C---:B------:R-:W-:Y:S02]  /*147a0*/  IMAD R10, R7.reuse, R10, R4 ;  /* 0x0000000a070a7224 */ /* 0x040fe400078e0204 */
[----:B------:R-:W-:Y:S02]  /*147b0*/  IMAD.MOV.U32 R11, RZ, RZ, R0 ;  /* 0x000000ffff0b7224 */ /* 0x000fe400078e0000 */
[----:B------:R-:W-:Y:S01]  /*147c0*/  @!P1 IMAD.MOV R2, RZ, RZ, -R2 ;  /* 0x000000ffff029224 */ /* 0x000fe200078e0a02 */
[C---:B------:R-:W-:Y:S01]  /*147d0*/  ISETP.GT.U32.AND P1, PT, R7.reuse, R9, PT ;  /* 0x000000090700720c */ /* 0x040fe20003f24070 */
[----:B------:R-:W-:Y:S01]  /*147e0*/  @!P2 IMAD.MOV R21, RZ, RZ, -R21 ;  /* 0x000000ffff15a224 */ /* 0x000fe200078e0a15 */
[C---:B------:R-:W-:Y:S01]  /*147f0*/  ISETP.GT.U32.AND P2, PT, R7.reuse, R19, PT ;  /* 0x000000130700720c */ /* 0x040fe20003f44070 */
[----:B------:R-:W-:Y:S01]  /*14800*/  @!P3 IMAD.MOV R20, RZ, RZ, -R20 ;  /* 0x000000ffff14b224 */ /* 0x000fe200078e0a14 */
[C---:B------:R-:W-:Y:S01]  /*14810*/  ISETP.GT.U32.AND P3, PT, R7.reuse, R14, PT ;  /* 0x0000000e0700720c */ /* 0x040fe20003f64070 */
[----:B------:R-:W-:Y:S01]  /*14820*/  @!P5 IMAD.MOV R11, RZ, RZ, -R11 ;  /* 0x000000ffff0bd224 */ /* 0x000fe200078e0a0b */
[----:B------:R-:W-:Y:S01]  /*14830*/  ISETP.GT.U32.AND P5, PT, R7, R10, PT ;  /* 0x0000000a0700720c */ /* 0x000fe20003fa4070 */
[----:B------:R-:W-:Y:S01]  /*14840*/  STL [R1+0x5f0], R21 ;  /* 0x0005f01501007387 */ /* 0x000fe20000100800 */
[----:B------:R-:W-:-:S02]  /*14850*/  VIADD R0, R3, 0x188 ;  /* 0x0000018803007836 */ /* 0x000fc40000000000 */
[C---:B------:R-:W-:Y:S01]  /*14860*/  VIADD R13, R3.reuse, 0x189 ;  /* 0x00000189030d7836 */ /* 0x040fe20000000000 */
[----:B------:R-:W-:Y:S01]  /*14870*/  STL [R1+0x144], R20 ;  /* 0x0001441401007387 */ /* 0x000fe20000100800 */
[----:B------:R-:W-:Y:S01]  /*14880*/  VIADD R12, R3, 0x18b ;  /* 0x0000018b030c7836 */ /* 0x000fe20000000000 */
[----:B------:R-:W-:Y:S01]  /*14890*/  IABS R4, R0 ;  /* 0x0000000000047213 */ /* 0x000fe20000000000 */
[--C-:B------:R-:W-:Y:S01]  /*148a0*/  @!P1 IMAD.IADD R9, R9, 0x1, -R7.reuse ;  /* 0x0000000109099824 */ /* 0x100fe200078e0a07 */
[----:B------:R0:W-:Y:S01]  /*148b0*/  STL [R1+0x148], R2 ;  /* 0x0001480201007387 */ /* 0x0001e20000100800 */
[--C-:B------:R-:W-:Y:S01]  /*148c0*/  @!P2 IMAD.IADD R19, R19, 0x1, -R7.reuse ;  /* 0x000000011313a824 */ /* 0x100fe200078e0a07 */
[----:B------:R-:W-:Y:S01]  /*148d0*/  ISETP.GE.AND P1, PT, R0, RZ, PT ;  /* 0x000000ff0000720c */ /* 0x000fe20003f26270 */
[--C-:B------:R-:W-:Y:S01]  /*148e0*/  @!P3 IMAD.IADD R14, R14, 0x1, -R7.reuse ;  /* 0x000000010e0eb824 */ /* 0x100fe200078e0a07 */
[----:B------:R1:W-:Y:S01]  /*148f0*/  STL [R1+0x5e4], R11 ;  /* 0x0005e40b01007387 */ /* 0x0003e20000100800 */
[----:B------:R-:W-:Y:S01]  /*14900*/  @!P5 IMAD.IADD R10, R10, 0x1, -R7 ;  /* 0x000000010a0ad824 */ /* 0x000fe200078e0a07 */
[----:B------:R-:W-:Y:S01]  /*14910*/  ISETP.GT.U32.AND P5, PT, R7, R9, PT ;  /* 0x000000090700720c */ /* 0x000fe20003fa4070 */
[----:B------:R-:W-:Y:S01]  /*14920*/  IMAD.HI.U32 R0, R8, R4, RZ ;  /* 0x0000000408007227 */ /* 0x000fe200078e00ff */
[----:B------:R-:W-:-:S03]  /*14930*/  ISETP.GE.AND P2, PT, R16, RZ, PT ;  /* 0x000000ff1000720c */ /* 0x000fc60003f46270 */
[----:B0-----:R-:W-:Y:S02]  /*14940*/  VIADD R2, R3, 0x187 ;  /* 0x0000018703027836 */ /* 0x001fe40000000000 */
[----:B------:R-:W-:Y:S02]  /*14950*/  IMAD.MOV R0, RZ, RZ, -R0 ;  /* 0x000000ffff007224 */ /* 0x000fe400078e0a00 */
[----:B-1----:R-:W-:Y:S01]  /*14960*/  IMAD.MOV.U32 R11, RZ, RZ, R19 ;  /* 0x000000ffff0b7224 */ /* 0x002fe200078e0013 */
[----:B------:R-:W-:Y:S01]  /*14970*/  IABS R6, R2 ;  /* 0x0000000200067213 */ /* 0x000fe20000000000 */
[----:B------:R-:W-:Y:S01]  /*14980*/  IMAD R4, R7, R0, R4 ;  /* 0x0000000007047224 */ /* 0x000fe200078e0204 */
[----:B------:R-:W-:Y:S01]  /*14990*/  ISETP.GE.AND P3, PT, R2, RZ, PT ;  /* 0x000000ff0200720c */ /* 0x000fe20003f66270 */
[----:B------:R-:W-:Y:S02]  /*149a0*/  @!P5 IMAD.IADD R9, R9, 0x1, -R7 ;  /* 0x000000010909d824 */ /* 0x000fe400078e0a07 */
[----:B------:R-:W-:-:S04]  /*149b0*/  IMAD.HI.U32 R2, R8, R6, RZ ;  /* 0x0000000608027227 */ /* 0x000fc800078e00ff */
[----:B------:R-:W-:Y:S02]  /*149c0*/  IMAD.MOV R2, RZ, RZ, -R2 ;  /* 0x000000ffff027224 */ /* 0x000fe400078e0a02 */
[----:B------:R-:W-:Y:S01]  /*149d0*/  @!P4 IMAD.MOV R11, RZ, RZ, -R11 ;  /* 0x000000ffff0bc224 */ /* 0x000fe200078e0a0b */
[C---:B------:R-:W-:Y:S01]  /*149e0*/  ISETP.GT.U32.AND P4, PT, R7.reuse, R10, PT ;  /* 0x0000000a0700720c */ /* 0x040fe20003f84070 */
[----:B------:R-:W-:Y:S02]  /*149f0*/  IMAD R6, R7, R2, R6 ;  /* 0x0000000207067224 */ /* 0x000fe400078e0206 */
[----:B------:R-:W-:Y:S01]  /*14a00*/  IMAD.MOV.U32 R15, RZ, RZ, R9 ;  /* 0x000000ffff0f7224 */ /* 0x000fe200078e0009 */
[----:B------:R0:W-:Y:S01]  /*14a10*/  STL [R1+0x484], R11 ;  /* 0x0004840b01007387 */ /* 0x0001e20000100800 */
[----:B------:R-:W-:Y:S01]  /*14a20*/  VIADD R0, R3, 0x18a ;  /* 0x0000018a03007836 */ /* 0x000fe20000000000 */
[C---:B------:R-:W-:Y:S01]  /*14a30*/  ISETP.GT.U32.AND P5, PT, R7.reuse, R6, PT ;  /* 0x000000060700720c */ /* 0x040fe20003fa4070 */
[----:B------:R-:W-:Y:S01]  /*14a40*/  @!P6 IMAD.MOV R15, RZ, RZ, -R15 ;  /* 0x000000ffff0fe224 */ /* 0x000fe200078e0a0f */
[----:B------:R-:W-:Y:S01]  /*14a50*/  ISETP.GT.U32.AND P6, PT, R7, R4, PT ;  /* 0x000000040700720c */ /* 0x000fe20003fc4070 */
[----:B------:R-:W-:-:S02]  /*14a60*/  VIADD R2, R3, 0x18c ;  /* 0x0000018c03027836 */ /* 0x000fc40000000000 */
[----:B------:R-:W-:Y:S02]  /*14a70*/  VIADD R19, R3, 0x18d ;  /* 0x0000018d03137836 */ /* 0x000fe40000000000 */
[----:B------:R-:W-:Y:S01]  /*14a80*/  @!P4 IMAD.IADD R10, R10, 0x1, -R7 ;  /* 0x000000010a0ac824 */ /* 0x000fe200078e0a07 */
[----:B------:R-:W-:Y:S01]  /*14a90*/  ISETP.GE.AND P4, PT, R0, RZ, PT ;  /* 0x000000ff0000720c */ /* 0x000fe20003f86270 */
[----:B0-----:R-:W-:Y:S01]  /*14aa0*/  IMAD.MOV.U32 R11, RZ, RZ, R14 ;  /* 0x000000ffff0b7224 */ /* 0x001fe200078e000e */
[----:B------:R-:W-:Y:S01]  /*14ab0*/  IABS R0, R0 ;  /* 0x0000000000007213 */ /* 0x000fe20000000000 */
[----:B------:R-:W-:Y:S01]  /*14ac0*/  IMAD.MOV.U32 R14, RZ, RZ, R10 ;  /* 0x000000ffff0e7224 */ /* 0x000fe200078e000a */
[----:B------:R-:W-:Y:S01]  /*14ad0*/  IABS R10, R2 ;  /* 0x00000002000a7213 */ /* 0x000fe20000000000 */
[----:B------:R-:W-:Y:S01]  /*14ae0*/  @!P0 IMAD.MOV R11, RZ, RZ, -R11 ;  /* 0x000000ffff0b8224 */ /* 0x000fe200078e0a0b */
[----:B------:R-:W-:Y:S01]  /*14af0*/  ISETP.GE.AND P0, PT, R13, RZ, PT ;  /* 0x000000ff0d00720c */ /* 0x000fe20003f06270 */
[--C-:B------:R-:W-:Y:S01]  /*14b00*/  @!P5 IMAD.IADD R6, R6, 0x1, -R7.reuse ;  /* 0x000000010606d824 */ /* 0x100fe200078e0a07 */
[----:B------:R-:W-:Y:S01]  /*14b10*/  IABS R13, R13 ;  /* 0x0000000d000d7213 */ /* 0x000fe20000000000 */
[----:B------:R-:W-:Y:S01]  /*14b20*/  @!P2 IMAD.MOV R14, RZ, RZ, -R14 ;  /* 0x000000ffff0ea224 */ /* 0x000fe200078e0a0e */
[----:B------:R0:W-:Y:S01]  /*14b30*/  STL [R1+0x5e8], R11 ;  /* 0x0005e80b01007387 */ /* 0x0001e20000100800 */
[----:B------:R-:W-:Y:S01]  /*14b40*/  ISETP.GE.AND P2, PT, R12, RZ, PT ;  /* 0x000000ff0c00720c */ /* 0x000fe20003f46270 */
[----:B------:R-:W-:Y:S01]  /*14b50*/  @!P6 IMAD.IADD R4, R4, 0x1, -R7 ;  /* 0x000000010404e824 */ /* 0x000fe200078e0a07 */
[C---:B------:R-:W-:Y:S01]  /*14b60*/  ISETP.GT.U32.AND P5, PT, R7.reuse, R6, PT ;  /* 0x000000060700720c */ /* 0x040fe20003fa4070 */
[----:B------:R-:W-:Y:S01]  /*14b70*/  STL [R1+0x480], R15 ;  /* 0x0004800f01007387 */ /* 0x000fe20000100800 */
[----:B------:R-:W-:Y:S01]  /*14b80*/  IABS R12, R12 ;  /* 0x0000000c000c7213 */ /* 0x000fe20000000000 */
[----:B------:R-:W-:Y:S01]  /*14b90*/  IMAD.MOV.U32 R9, RZ, RZ, R0 ;  /* 0x000000ffff097224 */ /* 0x000fe200078e0000 */
[----:B------:R-:W-:Y:S01]  /*14ba0*/  ISETP.GT.U32.AND P6, PT, R7, R4, PT ;  /* 0x000000040700720c */ /* 0x000fe20003fc4070 */
[----:B------:R1:W-:Y:S01]  /*14bb0*/  STL [R1+0x5e0], R14 ;  /* 0x0005e00e01007387 */ /* 0x0003e20000100800 */
[----:B0-----:R-:W-:-:S04]  /*14bc0*/  IMAD.HI.U32 R11, R8, R13, RZ ;  /* 0x0000000d080b7227 */ /* 0x001fc800078e00ff */
[----:B------:R-:W-:-:S03]  /*14bd0*/  IMAD.MOV R11, RZ, RZ, -R11 ;  /* 0x000000ffff0b7224 */ /* 0x000fc600078e0a0b */
[----:B------:R-:W-:Y:S02]  /*14be0*/  @!P5 IMAD.IADD R6, R6, 0x1, -R7 ;  /* 0x000000010606d824 */ /* 0x000fe400078e0a07 */
[----:B------:R-:W-:Y:S02]  /*14bf0*/  IMAD R13, R7, R11, R13 ;  /* 0x0000000b070d7224 */ /* 0x000fe400078e020d */
[----:B-1----:R-:W-:-:S03]  /*14c00*/  IMAD.HI.U32 R14, R8, R12, RZ ;  /* 0x0000000c080e7227 */ /* 0x002fc600078e00ff */
[----:B------:R-:W-:Y:S01]  /*14c10*/  ISETP.GT.U32.AND P5, PT, R7, R13, PT ;  /* 0x0000000d0700720c */ /* 0x000fe20003fa4070 */
        /* <DEDUP_REMOVED lines=8> */
[----:B------:R-:W-:-:S02]  /*14ca0*/  IMAD.MOV.U32 R15, RZ, RZ, R6 ;  /* 0x000000ffff0f7224 */ /* 0x000fc400078e0006 */
[C---:B------:R-:W-:Y:S02]  /*14cb0*/  IMAD R10, R7.reuse, R11, R10 ;  /* 0x0000000b070a7224 */ /* 0x040fe400078e020a */
[----:B------:R-:W-:Y:S01]  /*14cc0*/  @!P6 IMAD.IADD R4, R4, 0x1, -R7 ;  /* 0x000000010404e824 */ /* 0x000fe200078e0a07 */
[C---:B------:R-:W-:Y:S01]  /*14cd0*/  ISETP.GT.U32.AND P6, PT, R7.reuse, R12, PT ;  /* 0x0000000c0700720c */ /* 0x040fe20003fc4070 */
[----:B------:R-:W-:Y:S01]  /*14ce0*/  @!P3 IMAD.MOV R15, RZ, RZ, -R15 ;  /* 0x000000ffff0fb224 */ /* 0x000fe200078e0a0f */
[----:B------:R-:W-:Y:S01]  /*14cf0*/  ISETP.GT.U32.AND P3, PT, R7, R9, PT ;  /* 0x000000090700720c */ /* 0x000fe20003f64070 */
[----:B------:R-:W-:Y:S01]  /*14d00*/  @!P5 IMAD.IADD R13, R13, 0x1, -R7 ;  /* 0x000000010d0dd824 */ /* 0x000fe200078e0a07 */
[----:B------:R-:W-:Y:S01]  /*14d10*/  ISETP.GT.U32.AND P5, PT, R7, R10, PT ;  /* 0x0000000a0700720c */ /* 0x000fe20003fa4070 */
[----:B------:R-:W-:Y:S01]  /*14d20*/  IMAD.MOV.U32 R14, RZ, RZ, R4 ;  /* 0x000000ffff0e7224 */ /* 0x000fe200078e0004 */
[----:B------:R0:W-:Y:S01]  /*14d30*/  STL [R1+0x47c], R15 ;  /* 0x00047c0f01007387 */ /* 0x0001e20000100800 */
[----:B------:R-:W-:-:S04]  /*14d40*/  IMAD.HI.U32 R6, R8, R0, RZ ;  /* 0x0000000008067227 */ /* 0x000fc800078e00ff */
[----:B------:R-:W-:Y:S02]  /*14d50*/  IMAD.MOV R6, RZ, RZ, -R6 ;  /* 0x000000ffff067224 */ /* 0x000fe400078e0a06 */
[--C-:B------:R-:W-:Y:S02]  /*14d60*/  @!P6 IMAD.IADD R12, R12, 0x1, -R7.reuse ;  /* 0x000000010c0ce824 */ /* 0x100fe400078e0a07 */
[--C-:B------:R-:W-:Y:S01]  /*14d70*/  @!P3 IMAD.IADD R9, R9, 0x1, -R7.reuse ;  /* 0x000000010909b824 */ /* 0x100fe200078e0a07 */
[----:B------:R-:W-:Y:S01]  /*14d80*/  ISETP.GT.U32.AND P3, PT, R7, R13, PT ;  /* 0x0000000d0700720c */ /* 0x000fe20003f64070 */
[----:B0-----:R-:W-:Y:S02]  /*14d90*/  VIADD R15, R3, 0x18e ;  /* 0x0000018e030f7836 */ /* 0x001fe40000000000 */
[----:B------:R-:W-:Y:S01]  /*14da0*/  @!P5 IMAD.IADD R10, R10, 0x1, -R7 ;  /* 0x000000010a0ad824 */ /* 0x000fe200078e0a07 */
[C---:B------:R-:W-:Y:S01]  /*14db0*/  ISETP.GT.U32.AND P5, PT, R7.reuse, R12, PT ;  /* 0x0000000c0700720c */ /* 0x040fe20003fa4070 */
[----:B------:R-:W-:Y:S01]  /*14dc0*/  @!P1 IMAD.MOV R14, RZ, RZ, -R14 ;  /* 0x000000ffff0e9224 */ /* 0x000fe200078e0a0e */
[----:B------:R-:W-:Y:S01]  /*14dd0*/  IABS R18, R15 ;  /* 0x0000000f00127213 */ /* 0x000fe20000000000 */
[C---:B------:R-:W-:Y:S01]  /*14de0*/  IMAD R0, R7.reuse, R6, R0 ;  /* 0x0000000607007224 */ /* 0x040fe200078e0200 */
[----:B------:R-:W-:Y:S01]  /*14df0*/  ISETP.GT.U32.AND P1, PT, R7, R10, PT ;  /* 0x0000000a0700720c */ /* 0x000fe20003f24070 */
[----:B------:R-:W-:Y:S01]  /*14e00*/  VIADD R6, R3, 0x190 ;  /* 0x0000019003067836 */ /* 0x000fe20000000000 */
[----:B------:R-:W-:Y:S01]  /*14e10*/  ISETP.GT.U32.AND P6, PT, R7, R9, PT ;  /* 0x000000090700720c */ /* 0x000fe20003fc4070 */
[----:B------:R-:W-:Y:S01]  /*14e20*/  IMAD.HI.U32 R4, R8, R18, RZ ;  /* 0x0000001208047227 */ /* 0x000fe200078e00ff */
[----:B------:R0:W-:Y:S02]  /*14e30*/  STL [R1+0x14c], R14 ;  /* 0x00014c0e01007387 */ /* 0x0001e40000100800 */
[----:B------:R-:W-:Y:S01]  /*14e40*/  IABS R17, R6 ;  /* 0x0000000600117213 */ /* 0x000fe20000000000 */
[----:B------:R-:W-:-:S02]  /*14e50*/  IMAD.MOV R4, RZ, RZ, -R4 ;  /* 0x000000ffff047224 */ /* 0x000fc400078e0a04 */
[--C-:B------:R-:W-:Y:S01]  /*14e60*/  @!P3 IMAD.IADD R13, R13, 0x1, -R7.reuse ;  /* 0x000000010d0db824 */ /* 0x100fe200078e0a07 */
[C---:B------:R-:W-:Y:S01]  /*14e70*/  ISETP.GT.U32.AND P3, PT, R7.reuse, R0, PT ;  /* 0x000000000700720c */ /* 0x040fe20003f64070 */
[----:B------:R-:W-:Y:S02]  /*14e80*/  IMAD R18, R7, R4, R18 ;  /* 0x0000000407127224 */ /* 0x000fe400078e0212 */
[--C-:B------:R-:W-:Y:S02]  /*14e90*/  @!P5 IMAD.IADD R12, R12, 0x1, -R7.reuse ;  /* 0x000000010c0cd824 */ /* 0x100fe400078e0a07 */
[----:B------:R-:W-:Y:S01]  /*14ea0*/  VIADD R4, R3, 0x191 ;  /* 0x0000019103047836 */ /* 0x000fe20000000000 */
[----:B------:R-:W-:Y:S01]  /*14eb0*/  ISETP.GT.U32.AND P5, PT, R7, R18, PT ;  /* 0x000000120700720c */ /* 0x000fe20003fa4070 */
[--C-:B------:R-:W-:Y:S01]  /*14ec0*/  @!P1 IMAD.IADD R10, R10, 0x1, -R7.reuse ;  /* 0x000000010a0a9824 */ /* 0x100fe200078e0a07 */
[----:B------:R-:W-:Y:S01]  /*14ed0*/  ISETP.GE.AND P1, PT, R19, RZ, PT ;  /* 0x000000ff1300720c */ /* 0x000fe20003f26270 */
[----:B------:R-:W-:Y:S01]  /*14ee0*/  @!P6 IMAD.IADD R9, R9, 0x1, -R7 ;  /* 0x000000010909e824 */ /* 0x000fe200078e0a07 */
[----:B------:R-:W-:Y:S01]  /*14ef0*/  IABS R19, R4 ;  /* 0x0000000400137213 */ /* 0x000fe20000000000 */
[----:B------:R-:W-:Y:S01]  /*14f00*/  VIADD R11, R3, 0x18f ;  /* 0x0000018f030b7836 */ /* 0x000fe20000000000 */
[----:B------:R-:W-:Y:S01]  /*14f10*/  ISETP.GE.AND P6, PT, R2, RZ, PT ;  /* 0x000000ff0200720c */ /* 0x000fe20003fc6270 */
[----:B------:R-:W-:-:S03]  /*14f20*/  IMAD.HI.U32 R2, R8, R17, RZ ;  /* 0x0000001108027227 */ /* 0x000fc600078e00ff */
[----:B------:R-:W-:Y:S01]  /*14f30*/  IABS R16, R11 ;  /* 0x0000000b00107213 */ /* 0x000fe20000000000 */
[--C-:B------:R-:W-:Y:S01]  /*14f40*/  @!P3 IMAD.IADD R0, R0, 0x1, -R7.reuse ;  /* 0x000000010000b824 */ /* 0x100fe200078e0a07 */
[----:B------:R-:W-:Y:S01]  /*14f50*/  ISETP.GE.AND P3, PT, R15, RZ, PT ;  /* 0x000000ff0f00720c */ /* 0x000fe20003f66270 */
[----:B------:R-:W-:Y:S02]  /*14f60*/  @!P5 IMAD.IADD R18, R18, 0x1, -R7 ;  /* 0x000000011212d824 */ /* 0x000fe400078e0a07 */
[----:B------:R-:W-:Y:S02]  /*14f70*/  IMAD.MOV.U32 R15, RZ, RZ, R19 ;  /* 0x000000ffff0f7224 */ /* 0x000fe400078e0013 */
[----:B------:R-:W-:Y:S01]  /*14f80*/  IMAD.MOV R2, RZ, RZ, -R2 ;  /* 0x000000ffff027224 */ /* 0x000fe200078e0a02 */
[----:B------:R-:W-:Y:S01]  /*14f90*/  ISETP.GT.U32.AND P5, PT, R7, R18, PT ;  /* 0x000000120700720c */ /* 0x000fe20003fa4070 */
[----:B------:R-:W-:Y:S02]  /*14fa0*/  IMAD.MOV.U32 R21, RZ, RZ, R13 ;  /* 0x000000ffff157224 */ /* 0x000fe400078e000d */
[----:B------:R-:W-:-:S04]  /*14fb0*/  IMAD.HI.U32 R13, R8, R15, RZ ;  /* 0x0000000f080d7227 */ /* 0x000fc800078e00ff */
[----:B------:R-:W-:Y:S02]  /*14fc0*/  IMAD.MOV.U32 R20, RZ, RZ, R9 ;  /* 0x000000ffff147224 */ /* 0x000fe400078e0009 */
[C---:B------:R-:W-:Y:S02]  /*14fd0*/  IMAD R17, R7.reuse, R2, R17 ;  /* 0x0000000207117224 */ /* 0x040fe400078e0211 */
[----:B------:R-:W-:Y:S01]  /*14fe0*/  @!P0 IMAD.MOV R21, RZ, RZ, -R21 ;  /* 0x000000ffff158224 */ /* 0x000fe200078e0a15 */
[C---:B------:R-:W-:Y:S01]  /*14ff0*/  ISETP.GT.U32.AND P0, PT, R7.reuse, R0, PT ;  /* 0x000000000700720c */ /* 0x040fe20003f04070 */
[----:B------:R-:W-:Y:S02]  /*15000*/  IMAD.MOV.U32 R9, RZ, RZ, R10 ;  /* 0x000000ffff097224 */ /* 0x000fe400078e000a */
[----:B------:R-:W-:Y:S01]  /*15010*/  IMAD.MOV R13, RZ, RZ, -R13 ;  /* 0x000000ffff0d7224 */ /* 0x000fe200078e0a0d */
[----:B------:R-:W-:Y:S01]  /*15020*/  STL [R1+0x168], R21 ;  /* 0x0001681501007387 */ /* 0x000fe20000100800 */
[----:B------:R-:W-:Y:S01]  /*15030*/  @!P6 IMAD.MOV R9, RZ, RZ, -R9 ;  /* 0x000000ffff09e224 */ /* 0x000fe200078e0a09 */
[----:B------:R-:W-:Y:S01]  /*15040*/  ISETP.GT.U32.AND P6, PT, R7, R17, PT ;  /* 0x000000110700720c */ /* 0x000fe20003fc4070 */
[----:B0-----:R-:W-:-:S04]  /*15050*/  IMAD.HI.U32 R14, R8, R16, RZ ;  /* 0x00000010080e7227 */ /* 0x001fc800078e00ff */
[C---:B------:R-:W-:Y:S02]  /*15060*/  IMAD R15, R7.reuse, R13, R15 ;  /* 0x0000000d070f7224 */ /* 0x040fe400078e020f */
[----:B------:R-:W-:Y:S02]  /*15070*/  IMAD.MOV R14, RZ, RZ, -R14 ;  /* 0x000000ffff0e7224 */ /* 0x000fe400078e0a0e */
[--C-:B------:R-:W-:Y:S01]  /*15080*/  @!P5 IMAD.IADD R18, R18, 0x1, -R7.reuse ;  /* 0x000000011212d824 */ /* 0x100fe200078e0a07 */
[C---:B------:R-:W-:Y:S01]  /*15090*/  ISETP.GT.U32.AND P5, PT, R7.reuse, R15, PT ;  /* 0x0000000f0700720c */ /* 0x040fe20003fa4070 */
[----:B------:R-:W-:Y:S02]  /*150a0*/  @!P4 IMAD.MOV R20, RZ, RZ, -R20 ;  /* 0x000000ffff14c224 */ /* 0x000fe400078e0a14 */
[C---:B------:R-:W-:Y:S02]  /*150b0*/  IMAD R16, R7.reuse, R14, R16 ;  /* 0x0000000e07107224 */ /* 0x040fe400078e0210 */
[----:B------:R-:W-:Y:S01]  /*150c0*/  @!P2 IMAD.MOV R12, RZ, RZ, -R12 ;  /* 0x000000ffff0ca224 */ /* 0x000fe200078e0a0c */
[----:B------:R-:W-:Y:S01]  /*150d0*/  STL [R1+0x44c], R20 ;  /* 0x00044c1401007387 */ /* 0x000fe20000100800 */
[--C-:B------:R-:W-:Y:S01]  /*150e0*/  @!P0 IMAD.IADD R0, R0, 0x1, -R7.reuse ;  /* 0x0000000100008824 */ /* 0x100fe200078e0a07 */
[----:B------:R-:W-:Y:S01]  /*150f0*/  ISETP.GT.U32.AND P4, PT, R7, R16, PT ;  /* 0x000000100700720c */ /* 0x000fe20003f84070 */
[--C-:B------:R-:W-:Y:S01]  /*15100*/  @!P6 IMAD.IADD R17, R17, 0x1, -R7.reuse ;  /* 0x000000011111e824 */ /* 0x100fe200078e0a07 */
[----:B------:R0:W-:Y:S01]  /*15110*/  STL [R1+0x454], R12 ;  /* 0x0004540c01007387 */ /* 0x0001e20000100800 */
[----:B------:R-:W-:Y:S01]  /*15120*/  IMAD.MOV.U32 R10, RZ, RZ, R0 ;  /* 0x000000ffff0a7224 */ /* 0x000fe200078e0000 */
[----:B------:R-:W-:Y:S01]  /*15130*/  ISETP.GE.AND P2, PT, R11, RZ, PT ;  /* 0x000000ff0b00720c */ /* 0x000fe20003f46270 */
[----:B------:R-:W-:Y:S01]  /*15140*/  @!P5 IMAD.IADD R15, R15, 0x1, -R7 ;  /* 0x000000010f0fd824 */ /* 0x000fe200078e0a07 */
[----:B------:R-:W-:Y:S01]  /*15150*/  ISETP.GE.AND P0, PT, R6, RZ, PT ;  /* 0x000000ff0600720c */ /* 0x000fe20003f06270 */
[----:B------:R-:W-:Y:S01]  /*15160*/  @!P1 IMAD.MOV R10, RZ, RZ, -R10 ;  /* 0x000000ffff0a9224 */ /* 0x000fe200078e0a0a */
[----:B------:R-:W-:Y:S01]  /*15170*/  ISETP.GT.U32.AND P1, PT, R7, R17, PT ;  /* 0x000000110700720c */ /* 0x000fe20003f24070 */
[----:B------:R-:W-:Y:S01]  /*15180*/  VIADD R2, R3, 0x192 ;  /* 0x0000019203027836 */ /* 0x000fe20000000000 */
[----:B------:R-:W-:Y:S01]  /*15190*/  ISETP.GT.U32.AND P5, PT, R7, R15, PT ;  /* 0x0000000f0700720c */ /* 0x000fe20003fa4070 */
[----:B------:R-:W-:Y:S01]  /*151a0*/  STL [R1+0x460], R9 ;  /* 0x0004600901007387 */ /* 0x000fe20000100800 */
[----:B0-----:R-:W-:-:S02]  /*151b0*/  VIADD R12, R3, 0x193 ;  /* 0x00000193030c7836 */ /* 0x001fc40000000000 */
[----:B------:R-:W-:Y:S01]  /*151c0*/  @!P4 IMAD.IADD R16, R16, 0x1, -R7 ;  /* 0x000000011010c824 */ /* 0x000fe200078e0a07 */
[----:B------:R-:W-:Y:S01]  /*151d0*/  IABS R13, R2 ;  /* 0x00000002000d7213 */ /* 0x000fe20000000000 */
[----:B------:R0:W-:Y:S01]  /*151e0*/  STL [R1+0x458], R10 ;  /* 0x0004580a01007387 */ /* 0x0001e20000100800 */
[----:B------:R-:W-:Y:S01]  /*151f0*/  IABS R11, R12 ;  /* 0x0000000c000b7213 */ /* 0x000fe20000000000 */
[----:B------:R-:W-:Y:S01]  /*15200*/  IMAD.MOV.U32 R21, RZ, RZ, R18 ;  /* 0x000000ffff157224 */ /* 0x000fe200078e0012 */
[----:B------:R-:W-:Y:S01]  /*15210*/  ISETP.GT.U32.AND P6, PT, R7, R16, PT ;  /* 0x000000100700720c */ /* 0x000fe20003fc4070 */
[----:B------:R-:W-:Y:S01]  /*15220*/  IMAD.HI.U32 R0, R8, R13, RZ ;  /* 0x0000000d08007227 */ /* 0x000fe200078e00ff */
[----:B------:R-:W-:-:S03]  /*15230*/  ISETP.GE.AND P4, PT, R4, RZ, PT ;  /* 0x000000ff0400720c */ /* 0x000fc60003f86270 */
[----:B------:R-:W-:-:S04]  /*15240*/  IMAD.HI.U32 R6, R8, R11, RZ ;  /* 0x0000000b08067227 */ /* 0x000fc800078e00ff */
[----:B------:R-:W-:Y:S02]  /*15250*/  IMAD.MOV R14, RZ, RZ, -R6 ;  /* 0x000000ffff0e7224 */ /* 0x000fe400078e0a06 */
[----:B------:R-:W-:Y:S01]  /*15260*/  @!P1 IMAD.IADD R17, R17, 0x1, -R7 ;  /* 0x0000000111119824 */ /* 0x000fe200078e0a07 */
[----:B------:R-:W-:Y:S01]  /*15270*/  ISETP.GE.AND P1, PT, R2, RZ, PT ;  /* 0x000000ff0200720c */ /* 0x000fe20003f26270 */
[----:B------:R-:W-:Y:S02]  /*15280*/  IMAD R2, R7, R14, R11 ;  /* 0x0000000e07027224 */ /* 0x000fe400078e020b */
[----:B------:R-:W-:Y:S02]  /*15290*/  IMAD.MOV R0, RZ, RZ, -R0 ;  /* 0x000000ffff007224 */ /* 0x000fe400078e0a00 */
[----:B0-----:R-:W-:Y:S02]  /*152a0*/  VIADD R10, R3, 0x195 ;  /* 0x00000195030a7836 */ /* 0x001fe40000000000 */
[----:B------:R-:W-:Y:S01]  /*152b0*/  @!P5 IMAD.IADD R15, R15, 0x1, -R7 ;  /* 0x000000010f0fd824 */ /* 0x000fe200078e0a07 */
[C---:B------:R-:W-:Y:S01]  /*152c0*/  ISETP.GT.U32.AND P5, PT, R7.reuse, R2, PT ;  /* 0x000000020700720c */ /* 0x040fe20003fa4070 */
[----:B------:R-:W-:Y:S01]  /*152d0*/  IMAD R0, R7, R0, R13 ;  /* 0x0000000007007224 */ /* 0x000fe200078e020d */
[----:B------:R-:W-:Y:S01]  /*152e0*/  IABS R13, R10 ;  /* 0x0000000a000d7213 */ /* 0x000fe20000000000 */
[----:B------:R-:W-:-:S02]  /*152f0*/  VIADD R9, R3, 0x194 ;  /* 0x0000019403097836 */ /* 0x000fc40000000000 */
[----:B------:R-:W-:Y:S01]  /*15300*/  @!P6 IMAD.IADD R16, R16, 0x1, -R7 ;  /* 0x000000011010e824 */ /* 0x000fe200078e0a07 */
[----:B------:R-:W-:Y:S01]  /*15310*/  ISETP.GT.U32.AND P6, PT, R7, R0, PT ;  /* 0x000000000700720c */ /* 0x000fe20003fc4070 */
[----:B------:R-:W-:Y:S01]  /*15320*/  IMAD.MOV.U32 R6, RZ, RZ, R13 ;  /* 0x000000ffff067224 */ /* 0x000fe200078e000d */
[----:B------:R-:W-:Y:S01]  /*15330*/  IABS R4, R9 ;  /* 0x0000000900047213 */ /* 0x000fe20000000000 */
[----:B------:R-:W-:Y:S02]  /*15340*/  VIADD R11, R3, 0x196 ;  /* 0x00000196030b7836 */ /* 0x000fe40000000000 */
[----:B------:R-:W-:-:S03]  /*15350*/  IMAD.HI.U32 R14, R8, R6, RZ ;  /* 0x00000006080e7227 */ /* 0x000fc600078e00ff */
[----:B------:R-:W-:Y:S01]  /*15360*/  IABS R13, R11 ;  /* 0x0000000b000d7213 */ /* 0x000fe20000000000 */
[----:B------:R-:W-:Y:S02]  /*15370*/  @!P5 IMAD.IADD R2, R2, 0x1, -R7 ;  /* 0x000000010202d824 */ /* 0x000fe400078e0a07 */
[----:B------:R-:W-:-:S04]  /*15380*/  IMAD.HI.U32 R19, R8, R4, RZ ;  /* 0x0000000408137227 */ /* 0x000fc800078e00ff */
[----:B------:R-:W-:Y:S02]  /*15390*/  IMAD.MOV R14, RZ, RZ, -R14 ;  /* 0x000000ffff0e7224 */ /* 0x000fe400078e0a0e */
[----:B------:R-:W-:Y:S01]  /*153a0*/  @!P3 IMAD.MOV R21, RZ, RZ, -R21 ;  /* 0x000000ffff15b224 */ /* 0x000fe200078e0a15 */
[----:B------:R-:W-:Y:S01]  /*153b0*/  ISETP.GT.U32.AND P3, PT, R7, R2, PT ;  /* 0x000000020700720c */ /* 0x000fe20003f64070 */
[----:B------:R-:W-:-:S03]  /*153c0*/  IMAD.HI.U32 R18, R8, R13, RZ ;  /* 0x0000000d08127227 */ /* 0x000fc600078e00ff */
[----:B------:R-:W-:Y:S01]  /*153d0*/  STL [R1+0x438], R21 ;  /* 0x0004381501007387 */ /* 0x000fe20000100800 */
[----:B------:R-:W-:Y:S02]  /*153e0*/  IMAD.MOV R19, RZ, RZ, -R19 ;  /* 0x000000ffff137224 */ /* 0x000fe400078e0a13 */
[----:B------:R-:W-:Y:S01]  /*153f0*/  @!P6 IMAD.IADD R0, R0, 0x1, -R7 ;  /* 0x000000010000e824 */ /* 0x000fe200078e0a07 */
[----:B------:R-:W-:Y:S01]  /*15400*/  ISETP.GE.AND P6, PT, R12, RZ, PT ;  /* 0x000000ff0c00720c */ /* 0x000fe20003fc6270 */
[C---:B------:R-:W-:Y:S02]  /*15410*/  IMAD R6, R7.reuse, R14, R6 ;  /* 0x0000000e07067224 */ /* 0x040fe400078e0206 */
[----:B------:R-:W-:Y:S01]  /*15420*/  IMAD.MOV.U32 R20, RZ, RZ, R16 ;  /* 0x000000ffff147224 */ /* 0x000fe200078e0010 */
[C---:B------:R-:W-:Y:S01]  /*15430*/  ISETP.GT.U32.AND P5, PT, R7.reuse, R0, PT ;  /* 0x000000000700720c */ /* 0x040fe20003fa4070 */
[----:B------:R-:W-:Y:S02]  /*15440*/  IMAD.MOV R16, RZ, RZ, -R18 ;  /* 0x000000ffff107224 */ /* 0x000fe400078e0a12 */
[----:B------:R-:W-:-:S02]  /*15450*/  IMAD R4, R7, R19, R4 ;  /* 0x0000001307047224 */ /* 0x000fc400078e0204 */
[----:B------:R-:W-:Y:S01]  /*15460*/  @!P4 IMAD.MOV R15, RZ, RZ, -R15 ;  /* 0x000000ffff0fc224 */ /* 0x000fe200078e0a0f */
[C---:B------:R-:W-:Y:S01]  /*15470*/  ISETP.GT.U32.AND P4, PT, R7.reuse, R6, PT ;  /* 0x000000060700720c */ /* 0x040fe20003f84070 */
[C---:B------:R-:W-:Y:S02]  /*15480*/  IMAD R13, R7.reuse, R16, R13 ;  /* 0x00000010070d7224 */ /* 0x040fe400078e020d */
[----:B------:R-:W-:Y:S01]  /*15490*/  @!P2 IMAD.MOV R20, RZ, RZ, -R20 ;  /* 0x000000ffff14a224 */ /* 0x000fe200078e0a14 */
[C---:B------:R-:W-:Y:S01]  /*154a0*/  ISETP.GT.U32.AND P2, PT, R7.reuse, R4, PT ;  /* 0x000000040700720c */ /* 0x040fe20003f44070 */
[----:B------:R-:W-:Y:S01]  /*154b0*/  @!P3 IMAD.IADD R2, R2, 0x1, -R7 ;  /* 0x000000010202b824 */ /* 0x000fe200078e0a07 */
[----:B------:R-:W-:Y:S01]  /*154c0*/  ISETP.GT.U32.AND P3, PT, R7, R13, PT ;  /* 0x0000000d0700720c */ /* 0x000fe20003f64070 */
[----:B------:R-:W-:Y:S01]  /*154d0*/  VIADD R12, R3, 0x197 ;  /* 0x00000197030c7836 */ /* 0x000fe20000000000 */
[----:B------:R-:W-:Y:S01]  /*154e0*/  STL [R1+0x444], R20 ;  /* 0x0004441401007387 */ /* 0x000fe20000100800 */
[----:B------:R-:W-:Y:S01]  /*154f0*/  @!P0 IMAD.MOV R17, RZ, RZ, -R17 ;  /* 0x000000ffff118224 */ /* 0x000fe200078e0a11 */
[----:B------:R-:W-:Y:S01]  /*15500*/  ISETP.GE.AND P0, PT, R9, RZ, PT ;  /* 0x000000ff0900720c */ /* 0x000fe20003f06270 */
[--C-:B------:R-:W-:Y:S01]  /*15510*/  @!P5 IMAD.IADD R0, R0, 0x1, -R7.reuse ;  /* 0x000000010000d824 */ /* 0x100fe200078e0a07 */
[----:B------:R-:W-:Y:S01]  /*15520*/  IABS R14, R12 ;  /* 0x0000000c000e7213 */ /* 0x000fe20000000000 */
[--C-:B------:R-:W-:Y:S01]  /*15530*/  @!P4 IMAD.IADD R6, R6, 0x1, -R7.reuse ;  /* 0x000000010606c824 */ /* 0x100fe200078e0a07 */
[----:B------:R-:W-:Y:S01]  /*15540*/  STL [R1+0x150], R17 ;  /* 0x0001501101007387 */ /* 0x000fe20000100800 */
[----:B------:R-:W-:Y:S01]  /*15550*/  VIADD R9, R3, 0x198 ;  /* 0x0000019803097836 */ /* 0x000fe20000000000 */
[----:B------:R-:W-:Y:S01]  /*15560*/  ISETP.GE.AND P5, PT, R10, RZ, PT ;  /* 0x000000ff0a00720c */ /* 0x000fe20003fa6270 */
[--C-:B------:R-:W-:Y:S01]  /*15570*/  @!P2 IMAD.IADD R4, R4, 0x1, -R7.reuse ;  /* 0x000000010404a824 */ /* 0x100fe200078e0a07 */
[----:B------:R0:W-:Y:S01]  /*15580*/  STL [R1+0x154], R15 ;  /* 0x0001540f01007387 */ /* 0x0001e20000100800 */
[----:B------:R-:W-:Y:S01]  /*15590*/  IMAD.MOV.U32 R16, RZ, RZ, R0 ;  /* 0x000000ffff107224 */ /* 0x000fe200078e0000 */
[----:B------:R-:W-:Y:S01]  /*155a0*/  ISETP.GT.U32.AND P4, PT, R7, R6, PT ;  /* 0x000000060700720c */ /* 0x000fe20003f84070 */
[----:B------:R-:W-:Y:S01]  /*155b0*/  @!P3 IMAD.IADD R13, R13, 0x1, -R7 ;  /* 0x000000010d0db824 */ /* 0x000fe200078e0a07 */
[----:B------:R-:W-:Y:S01]  /*155c0*/  ISETP.GE.AND P2, PT, R11, RZ, PT ;  /* 0x000000ff0b00720c */ /* 0x000fe20003f46270 */
[----:B------:R-:W-:Y:S01]  /*155d0*/  @!P1 IMAD.MOV R16, RZ, RZ, -R16 ;  /* 0x000000ffff109224 */ /* 0x000fe200078e0a10 */
[----:B------:R-:W-:Y:S01]  /*155e0*/  IABS R11, R9 ;  /* 0x00000009000b7213 */ /* 0x000fe20000000000 */
[----:B------:R-:W-:Y:S01]  /*155f0*/  VIADD R10, R3, 0x199 ;  /* 0x00000199030a7836 */ /* 0x000fe20000000000 */
[C---:B------:R-:W-:Y:S01]  /*15600*/  ISETP.GT.U32.AND P1, PT, R7.reuse, R4, PT ;  /* 0x000000040700720c */ /* 0x040fe20003f24070 */
[----:B0-----:R-:W-:Y:S01]  /*15610*/  IMAD.HI.U32 R15, R8, R14, RZ ;  /* 0x0000000e080f7227 */ /* 0x001fe200078e00ff */
[----:B------:R-:W-:Y:S01]  /*15620*/  ISETP.GT.U32.AND P3, PT, R7, R13, PT ;  /* 0x0000000d0700720c */ /* 0x000fe20003f64070 */
[----:B------:R0:W-:Y:S02]  /*15630*/  STL [R1+0x430], R16 ;  /* 0x0004301001007387 */ /* 0x0001e40000100800 */
[----:B------:R-:W-:-:S02]  /*15640*/  IMAD.MOV R15, RZ, RZ, -R15 ;  /* 0x000000ffff0f7224 */ /* 0x000fc400078e0a0f */
[----:B------:R-:W-:Y:S01]  /*15650*/  @!P4 IMAD.IADD R6, R6, 0x1, -R7 ;  /* 0x000000010606c824 */ /* 0x000fe200078e0a07 */
[----:B------:R-:W-:Y:S01]  /*15660*/  ISETP.GE.AND P4, PT, R9, RZ, PT ;  /* 0x000000ff0900720c */ /* 0x000fe20003f86270 */
[----:B------:R-:W-:Y:S02]  /*15670*/  IMAD R0, R7, R15, R14 ;  /* 0x0000000f07007224 */ /* 0x000fe400078e020e */
[----:B------:R-:W-:-:S04]  /*15680*/  IMAD.HI.U32 R14, R8, R11, RZ ;  /* 0x0000000b080e7227 */ /* 0x000fc800078e00ff */
[----:B------:R-:W-:Y:S02]  /*15690*/  IMAD.MOV R14, RZ, RZ, -R14 ;  /* 0x000000ffff0e7224 */ /* 0x000fe400078e0a0e */
[----:B------:R-:W-:Y:S01]  /*156a0*/  @!P1 IMAD.IADD R4, R4, 0x1, -R7 ;  /* 0x0000000104049824 */ /* 0x000fe200078e0a07 */
[C---:B------:R-:W-:Y:S01]  /*156b0*/  ISETP.GT.U32.AND P1, PT, R7.reuse, R0, PT ;  /* 0x000000000700720c */ /* 0x040fe20003f24070 */
[----:B------:R-:W-:Y:S02]  /*156c0*/  IMAD R9, R7, R14, R11 ;  /* 0x0000000e07097224 */ /* 0x000fe400078e020b */
[----:B0-----:R-:W-:Y:S01]  /*156d0*/  IMAD.MOV.U32 R16, RZ, RZ, R2 ;  /* 0x000000ffff107224 */ /* 0x001fe200078e0002 */
[----:B------:R-:W-:Y:S01]  /*156e0*/  IABS R2, R10 ;  /* 0x0000000a00027213 */ /* 0x000fe20000000000 */
[----:B------:R-:W-:Y:S01]  /*156f0*/  @!P3 IMAD.IADD R13, R13, 0x1, -R7 ;  /* 0x000000010d0db824 */ /* 0x000fe200078e0a07 */
[----:B------:R-:W-:Y:S01]  /*15700*/  ISETP.GT.U32.AND P3, PT, R7, R9, PT ;  /* 0x000000090700720c */ /* 0x000fe20003f64070 */
[----:B------:R-:W-:Y:S01]  /*15710*/  @!P6 IMAD.MOV R16, RZ, RZ, -R16 ;  /* 0x000000ffff10e224 */ /* 0x000fe200078e0a10 */
[----:B------:R-:W-:Y:S01]  /*15720*/  ISETP.GE.AND P6, PT, R12, RZ, PT ;  /* 0x000000ff0c00720c */ /* 0x000fe20003fc6270 */
[----:B------:R-:W-:-:S02]  /*15730*/  VIADD R11, R3, 0x19a ;  /* 0x0000019a030b7836 */ /* 0x000fc40000000000 */
[----:B------:R-:W-:Y:S01]  /*15740*/  IMAD.MOV.U32 R17, RZ, RZ, R4 ;  /* 0x000000ffff117224 */ /* 0x000fe200078e0004 */
[----:B------:R0:W-:Y:S01]  /*15750*/  STL [R1+0x42c], R16 ;  /* 0x00042c1001007387 */ /* 0x0001e20000100800 */
[----:B------:R-:W-:Y:S01]  /*15760*/  @!P1 IMAD.IADD R0, R0, 0x1, -R7 ;  /* 0x0000000100009824 */ /* 0x000fe200078e0a07 */
[----:B------:R-:W-:Y:S01]  /*15770*/  IABS R15, R11 ;  /* 0x0000000b000f7213 */ /* 0x000fe20000000000 */
[----:B------:R-:W-:Y:S01]  /*15780*/  VIADD R12, R3, 0x19b ;  /* 0x0000019b030c7836 */ /* 0x000fe20000000000 */
[----:B------:R-:W-:Y:S01]  /*15790*/  ISETP.GE.AND P1, PT, R10, RZ, PT ;  /* 0x000000ff0a00720c */ /* 0x000fe20003f26270 */
[----:B------:R-:W-:Y:S01]  /*157a0*/  @!P0 IMAD.MOV R17, RZ, RZ, -R17 ;  /* 0x000000ffff118224 */ /* 0x000fe200078e0a11 */
[----:B------:R-:W-:Y:S01]  /*157b0*/  ISETP.GT.U32.AND P0, PT, R7, R0, PT ;  /* 0x000000000700720c */ /* 0x000fe20003f04070 */
[----:B------:R-:W-:Y:S01]  /*157c0*/  @!P3 IMAD.IADD R9, R9, 0x1, -R7 ;  /* 0x000000010909b824 */ /* 0x000fe200078e0a07 */
[----:B------:R-:W-:Y:S01]  /*157d0*/  IABS R14, R12 ;  /* 0x0000000c000e7213 */ /* 0x000fe20000000000 */
[----:B------:R-:W-:Y:S01]  /*157e0*/  IMAD.MOV.U32 R4, RZ, RZ, R15 ;  /* 0x000000ffff047224 */ /* 0x000fe200078e000f */
[----:B------:R1:W-:Y:S01]  /*157f0*/  STL [R1+0xf18], R17 ;  /* 0x000f181101007387 */ /* 0x0003e20000100800 */
[----:B0-----:R-:W-:Y:S01]  /*15800*/  IMAD.HI.U32 R16, R8, R2, RZ ;  /* 0x0000000208107227 */ /* 0x001fe200078e00ff */
[----:B------:R-:W-:-:S03]  /*15810*/  ISETP.GT.U32.AND P3, PT, R7, R9, PT ;  /* 0x000000090700720c */ /* 0x000fc60003f64070 */
[----:B------:R-:W-:Y:S02]  /*15820*/  IMAD.MOV R16, RZ, RZ, -R16 ;  /* 0x000000ffff107224 */ /* 0x000fe400078e0a10 */
[----:B------:R-:W-:Y:S02]  /*15830*/  IMAD.MOV.U32 R15, RZ, RZ, R6 ;  /* 0x000000ffff0f7224 */ /* 0x000fe400078e0006 */
[----:B------:R-:W-:Y:S02]  /*15840*/  IMAD R2, R7, R16, R2 ;  /* 0x0000001007027224 */ /* 0x000fe400078e0202 */
[----:B------:R-:W-:-:S04]  /*15850*/  IMAD.HI.U32 R10, R8, R4, RZ ;  /* 0x00000004080a7227 */ /* 0x000fc800078e00ff */
[----:B------:R-:W-:Y:S01]  /*15860*/  @!P5 IMAD.MOV R15, RZ, RZ, -R15 ;  /* 0x000000ffff0fd224 */ /* 0x000fe200078e0a0f */
[----:B------:R-:W-:Y:S01]  /*15870*/  ISETP.GT.U32.AND P5, PT, R7, R2, PT ;  /* 0x000000020700720c */ /* 0x000fe20003fa4070 */
[----:B------:R-:W-:-:S03]  /*15880*/  IMAD.HI.U32 R6, R8, R14, RZ ;  /* 0x0000000e08067227 */ /* 0x000fc600078e00ff */
[----:B------:R0:W-:Y:S01]  /*15890*/  STL [R1+0xf20], R15 ;  /* 0x000f200f01007387 */ /* 0x0001e20000100800 */
[----:B------:R-:W-:Y:S02]  /*158a0*/  IMAD.MOV R10, RZ, RZ, -R10 ;  /* 0x000000ffff0a7224 */ /* 0x000fe400078e0a0a */
[--C-:B------:R-:W-:Y:S01]  /*158b0*/  @!P0 IMAD.IADD R0, R0, 0x1, -R7.reuse ;  /* 0x0000000100008824 */ /* 0x100fe200078e0a07 */
[----:B------:R-:W-:Y:S01]  /*158c0*/  ISETP.GE.AND P0, PT, R12, RZ, PT ;  /* 0x000000ff0c00720c */ /* 0x000fe20003f06270 */
[--C-:B------:R-:W-:Y:S02]  /*158d0*/  @!P3 IMAD.IADD R9, R9, 0x1, -R7.reuse ;  /* 0x000000010909b824 */ /* 0x100fe400078e0a07 */
[----:B-1----:R-:W-:Y:S02]  /*158e0*/  IMAD.MOV.U32 R17, RZ, RZ, R0 ;  /* 0x000000ffff117224 */ /* 0x002fe400078e0000 */
[----:B------:R-:W-:Y:S02]  /*158f0*/  @!P5 IMAD.IADD R2, R2, 0x1, -R7 ;  /* 0x000000010202d824 */ /* 0x000fe400078e0a07 */
[----:B0-----:R-:W-:-:S02]  /*15900*/  IMAD.MOV R15, RZ, RZ, -R6 ;  /* 0x000000ffff0f7224 */ /* 0x001fc400078e0a06 */
[C---:B------:R-:W-:Y:S01]  /*15910*/  IMAD R6, R7.reuse, R10, R4 ;  /* 0x0000000a07067224 */ /* 0x040fe200078e0204 */
[C---:B------:R-:W-:Y:S01]  /*15920*/  ISETP.GT.U32.AND P5, PT, R7.reuse, R2, PT ;  /* 0x000000020700720c */ /* 0x040fe20003fa4070 */
[C---:B------:R-:W-:Y:S02]  /*15930*/  IMAD R15, R7.reuse, R15, R14 ;  /* 0x0000000f070f7224 */ /* 0x040fe400078e020e */
[----:B------:R-:W-:Y:S01]  /*15940*/  @!P6 IMAD.MOV R17, RZ, RZ, -R17 ;  /* 0x000000ffff11e224 */ /* 0x000fe200078e0a11 */
[----:B------:R-:W-:Y:S01]  /*15950*/  ISETP.GT.U32.AND P3, PT, R7, R6, PT ;  /* 0x000000060700720c */ /* 0x000fe20003f64070 */
[----:B------:R-:W-:Y:S01]  /*15960*/  VIADD R12, R3, 0x19c ;  /* 0x0000019c030c7836 */ /* 0x000fe20000000000 */
[----:B------:R-:W-:Y:S01]  /*15970*/  ISETP.GT.U32.AND P6, PT, R7, R15, PT ;  /* 0x0000000f0700720c */ /* 0x000fe20003fc4070 */
[----:B------:R-:W-:Y:S01]  /*15980*/  @!P2 IMAD.MOV R13, RZ, RZ, -R13 ;  /* 0x000000ffff0da224 */ /* 0x000fe200078e0a0d */
[----:B------:R-:W-:Y:S01]  /*15990*/  ISETP.GE.AND P2, PT, R11, RZ, PT ;  /* 0x000000ff0b00720c */ /* 0x000fe20003f46270 */
[C---:B------:R-:W-:Y:S01]  /*159a0*/  VIADD R4, R3.reuse, 0x19e ;  /* 0x0000019e03047836 */ /* 0x040fe20000000000 */
[----:B------:R-:W-:Y:S01]  /*159b0*/  IABS R11, R12 ;  /* 0x0000000c000b7213 */ /* 0x000fe20000000000 */
[----:B------:R-:W-:Y:S01]  /*159c0*/  VIADD R10, R3, 0x19d ;  /* 0x0000019d030a7836 */ /* 0x000fe20000000000 */
[----:B------:R0:W-:Y:S01]  /*159d0*/  STL [R1+0xf28], R13 ;  /* 0x000f280d01007387 */ /* 0x0001e20000100800 */
[----:B------:R-:W-:Y:S01]  /*159e0*/  IMAD.MOV.U32 R16, RZ, RZ, R9 ;  /* 0x000000ffff107224 */ /* 0x000fe200078e0009 */
[----:B------:R-:W-:Y:S01]  /*159f0*/  IABS R0, R4 ;  /* 0x0000000400007213 */ /* 0x000fe20000000000 */
[--C-:B------:R-:W-:Y:S01]  /*15a00*/  @!P5 IMAD.IADD R2, R2, 0x1, -R7.reuse ;  /* 0x000000010202d824 */ /* 0x100fe200078e0a07 */
[----:B------:R-:W-:Y:S01]  /*15a10*/  STL [R1+0xf30], R17 ;  /* 0x000f301101007387 */ /* 0x000fe20000100800 */
[--C-:B------:R-:W-:Y:S01]  /*15a20*/  @!P3 IMAD.IADD R6, R6, 0x1, -R7.reuse ;  /* 0x000000010606b824 */ /* 0x100fe200078e0a07 */
[----:B------:R-:W-:Y:S01]  /*15a30*/  ISETP.GE.AND P5, PT, R10, RZ, PT ;  /* 0x000000ff0a00720c */ /* 0x000fe20003fa6270 */
[----:B------:R-:W-:-:S02]  /*15a40*/  @!P6 IMAD.IADD R15, R15, 0x1, -R7 ;  /* 0x000000010f0fe824 */ /* 0x000fc400078e0a07 */
[----:B------:R-:W-:Y:S01]  /*15a50*/  IMAD.HI.U32 R9, R8, R11, RZ ;  /* 0x0000000b08097227 */ /* 0x000fe200078e00ff */
[C---:B------:R-:W-:Y:S02]  /*15a60*/  ISETP.GT.U32.AND P3, PT, R7.reuse, R6, PT ;  /* 0x000000060700720c */ /* 0x040fe40003f64070 */
[----:B0-----:R-:W-:Y:S01]  /*15a70*/  IABS R13, R10 ;  /* 0x0000000a000d7213 */ /* 0x001fe20000000000 */
[----:B------:R-:W-:Y:S01]  /*15a80*/  @!P4 IMAD.MOV R16, RZ, RZ, -R16 ;  /* 0x000000ffff10c224 */ /* 0x000fe200078e0a10 */
[----:B------:R-:W-:Y:S01]  /*15a90*/  ISETP.GE.AND P4, PT, R12, RZ, PT ;  /* 0x000000ff0c00720c */ /* 0x000fe20003f86270 */
[----:B------:R-:W-:Y:S01]  /*15aa0*/  IMAD.MOV.U32 R12, RZ, RZ, R0 ;  /* 0x000000ffff0c7224 */ /* 0x000fe200078e0000 */
[----:B------:R-:W-:Y:S01]  /*15ab0*/  ISETP.GT.U32.AND P6, PT, R7, R15, PT ;  /* 0x0000000f0700720c */ /* 0x000fe20003fc4070 */
[----:B------:R-:W-:Y:S01]  /*15ac0*/  IMAD.MOV.U32 R14, RZ, RZ, R2 ;  /* 0x000000ffff0e7224 */ /* 0x000fe200078e0002 */
[----:B------:R-:W-:Y:S01]  /*15ad0*/  STL [R1+0x160], R16 ;  /* 0x0001601001007387 */ /* 0x000fe20000100800 */
[----:B------:R-:W-:-:S02]  /*15ae0*/  IMAD.MOV R0, RZ, RZ, -R9 ;  /* 0x000000ffff007224 */ /* 0x000fc400078e0a09 */
[----:B------:R-:W-:-:S04]  /*15af0*/  IMAD.HI.U32 R9, R8, R13, RZ ;  /* 0x0000000d08097227 */ /* 0x000fc800078e00ff */
[----:B------:R-:W-:Y:S01]  /*15b00*/  @!P1 IMAD.MOV R14, RZ, RZ, -R14 ;  /* 0x000000ffff0e9224 */ /* 0x000fe200078e0a0e */
[----:B------:R-:W-:Y:S01]  /*15b10*/  ISETP.GE.AND P1, PT, R4, RZ, PT ;  /* 0x000000ff0400720c */ /* 0x000fe20003f26270 */
[----:B------:R-:W-:Y:S02]  /*15b20*/  IMAD.MOV R9, RZ, RZ, -R9 ;  /* 0x000000ffff097224 */ /* 0x000fe400078e0a09 */
[----:B------:R-:W-:Y:S01]  /*15b30*/  @!P3 IMAD.IADD R6, R6, 0x1, -R7 ;  /* 0x000000010606b824 */ /* 0x000fe200078e0a07 */
[----:B------:R0:W-:Y:S01]  /*15b40*/  STL [R1+0x164], R14 ;  /* 0x0001640e01007387 */ /* 0x0001e20000100800 */
[----:B------:R-:W-:-:S04]  /*15b50*/  IMAD.HI.U32 R10, R8, R12, RZ ;  /* 0x0000000c080a7227 */ /* 0x000fc800078e00ff */
[C---:B------:R-:W-:Y:S02]  /*15b60*/  IMAD R0, R7.reuse, R0, R11 ;  /* 0x0000000007007224 */ /* 0x040fe400078e020b */
[C---:B------:R-:W-:Y:S02]  /*15b70*/  IMAD R2, R7.reuse, R9, R13 ;  /* 0x0000000907027224 */ /* 0x040fe400078e020d */
[----:B------:R-:W-:Y:S01]  /*15b80*/  IMAD.MOV R10, RZ, RZ, -R10 ;  /* 0x000000ffff0a7224 */ /* 0x000fe200078e0a0a */
[----:B------:R-:W-:Y:S01]  /*15b90*/  ISETP.GT.U32.AND P3, PT, R7, R0, PT ;  /* 0x000000000700720c */ /* 0x000fe20003f64070 */
[----:B0-----:R-:W-:Y:S02]  /*15ba0*/  IMAD.MOV.U32 R14, RZ, RZ, R6 ;  /* 0x000000ffff0e7224 */ /* 0x001fe400078e0006 */
[----:B------:R-:W-:Y:S02]  /*15bb0*/  @!P6 IMAD.IADD R15, R15, 0x1, -R7 ;  /* 0x000000010f0fe824 */ /* 0x000fe400078e0a07 */
[----:B------:R-:W-:Y:S01]  /*15bc0*/  @!P2 IMAD.MOV R14, RZ, RZ, -R14 ;  /* 0x000000ffff0ea224 */ /* 0x000fe200078e0a0e */
[C---:B------:R-:W-:Y:S01]  /*15bd0*/  ISETP.GT.U32.AND P2, PT, R7.reuse, R2, PT ;  /* 0x000000020700720c */ /* 0x040fe20003f44070 */
[----:B------:R-:W-:-:S02]  /*15be0*/  IMAD R4, R7, R10, R12 ;  /* 0x0000000a07047224 */ /* 0x000fc400078e020c */
[----:B------:R-:W-:Y:S01]  /*15bf0*/  IMAD.MOV.U32 R17, RZ, RZ, R15 ;  /* 0x000000ffff117224 */ /* 0x000fe200078e000f */
[----:B------:R0:W-:Y:S01]  /*15c00*/  STL [R1+0xe1c], R14 ;  /* 0x000e1c0e01007387 */ /* 0x0001e20000100800 */
[----:B------:R-:W-:Y:S02]  /*15c10*/  VIADD R11, R3, 0x19f ;  /* 0x0000019f030b7836 */ /* 0x000fe40000000000 */
[----:B------:R-:W-:Y:S01]  /*15c20*/  @!P0 IMAD.MOV R17, RZ, RZ, -R17 ;  /* 0x000000ffff118224 */ /* 0x000fe200078e0a11 */
[----:B------:R-:W-:Y:S01]  /*15c30*/  ISETP.GT.U32.AND P0, PT, R7, R4, PT ;  /* 0x000000040700720c */ /* 0x000fe20003f04070 */
[--C-:B------:R-:W-:Y:S01]  /*15c40*/  @!P3 IMAD.IADD R0, R0, 0x1, -R7.reuse ;  /* 0x000000010000b824 */ /* 0x100fe200078e0a07 */
[----:B------:R-:W-:Y:S01]  /*15c50*/  ISETP.GE.AND P6, PT, R11, RZ, PT ;  /* 0x000000ff0b00720c */ /* 0x000fe20003fc6270 */
[----:B------:R-:W-:Y:S01]  /*15c60*/  VIADD R6, R3, 0x1a0 ;  /* 0x000001a003067836 */ /* 0x000fe20000000000 */
[----:B------:R-:W-:Y:S01]  /*15c70*/  IABS R11, R11 ;  /* 0x0000000b000b7213 */ /* 0x000fe20000000000 */
[--C-:B------:R-:W-:Y:S01]  /*15c80*/  @!P2 IMAD.IADD R2, R2, 0x1, -R7.reuse ;  /* 0x000000010202a824 */ /* 0x100fe200078e0a07 */
[----:B------:R-:W-:Y:S01]  /*15c90*/  ISETP.GT.U32.AND P3, PT, R7, R0, PT ;  /* 0x000000000700720c */ /* 0x000fe20003f64070 */
[----:B------:R-:W-:Y:S01]  /*15ca0*/  VIADD R10, R3, 0x1a2 ;  /* 0x000001a2030a7836 */ /* 0x000fe20000000000 */
[----:B------:R-:W-:Y:S01]  /*15cb0*/  IABS R12, R6 ;  /* 0x00000006000c7213 */ /* 0x000fe20000000000 */
[----:B------:R-:W-:Y:S01]  /*15cc0*/  IMAD.HI.U32 R15, R8, R11, RZ ;  /* 0x0000000b080f7227 */ /* 0x000fe200078e00ff */
[----:B------:R-:W-:Y:S01]  /*15cd0*/  ISETP.GT.U32.AND P2, PT, R7, R2, PT ;  /* 0x000000020700720c */ /* 0x000fe20003f44070 */
[----:B------:R1:W-:Y:S01]  /*15ce0*/  STL [R1+0xe18], R17 ;  /* 0x000e181101007387 */ /* 0x0003e20000100800 */
[----:B0-----:R-:W-:Y:S01]  /*15cf0*/  IABS R14, R10 ;  /* 0x0000000a000e7213 */ /* 0x001fe20000000000 */
[----:B------:R-:W-:-:S02]  /*15d00*/  @!P0 IMAD.IADD R4, R4, 0x1, -R7 ;  /* 0x0000000104048824 */ /* 0x000fc400078e0a07 */
[----:B------:R-:W-:Y:S02]  /*15d10*/  IMAD.MOV R15, RZ, RZ, -R15 ;  /* 0x000000ffff0f7224 */ /* 0x000fe400078e0a0f */
[----:B------:R-:W-:Y:S01]  /*15d20*/  VIADD R9, R3, 0x1a1 ;  /* 0x000001a103097836 */ /* 0x000fe20000000000 */
[C---:B------:R-:W-:Y:S01]  /*15d30*/  ISETP.GT.U32.AND P0, PT, R7.reuse, R4, PT ;  /* 0x000000040700720c */ /* 0x040fe20003f04070 */
[----:B------:R-:W-:Y:S02]  /*15d40*/  IMAD R11, R7, R15, R11 ;  /* 0x0000000f070b7224 */ /* 0x000fe400078e020b */
[----:B------:R-:W-:Y:S01]  /*15d50*/  IMAD.HI.U32 R16, R8, R12, RZ ;  /* 0x0000000c08107227 */ /* 0x000fe200078e00ff */
[----:B------:R-:W-:-:S03]  /*15d60*/  IABS R13, R9 ;  /* 0x00000009000d7213 */ /* 0x000fc60000000000 */
[--C-:B------:R-:W-:Y:S01]  /*15d70*/  @!P3 IMAD.IADD R0, R0, 0x1, -R7.reuse ;  /* 0x000000010000b824 */ /* 0x100fe200078e0a07 */
[----:B------:R-:W-:Y:S01]  /*15d80*/  ISETP.GE.AND P3, PT, R6, RZ, PT ;  /* 0x000000ff0600720c */ /* 0x000fe20003f66270 */
[----:B------:R-:W-:Y:S01]  /*15d90*/  @!P2 IMAD.IADD R2, R2, 0x1, -R7 ;  /* 0x000000010202a824 */ /* 0x000fe200078e0a07 */
[----:B------:R-:W-:Y:S01]  /*15da0*/  ISETP.GT.U32.AND P2, PT, R7, R11, PT ;  /* 0x0000000b0700720c */ /* 0x000fe20003f44070 */
[----:B------:R-:W-:Y:S02]  /*15db0*/  IMAD.MOV R16, RZ, RZ, -R16 ;  /* 0x000000ffff107224 */ /* 0x000fe400078e0a10 */
[----:B------:R-:W-:-:S04]  /*15dc0*/  IMAD.HI.U32 R6, R8, R14, RZ ;  /* 0x0000000e08067227 */ /* 0x000fc800078e00ff */
[----:B-1----:R-:W-:-:S04]  /*15dd0*/  IMAD.HI.U32 R17, R8, R13, RZ ;  /* 0x0000000d08117227 */ /* 0x002fc800078e00ff */
[C---:B------:R-:W-:Y:S02]  /*15de0*/  IMAD R12, R7.reuse, R16, R12 ;  /* 0x00000010070c7224 */ /* 0x040fe400078e020c */
[----:B------:R-:W-:Y:S02]  /*15df0*/  IMAD.MOV.U32 R19, RZ, RZ, R0 ;  /* 0x000000ffff137224 */ /* 0x000fe400078e0000 */
[----:B------:R-:W-:Y:S02]  /*15e00*/  IMAD.MOV R6, RZ, RZ, -R6 ;  /* 0x000000ffff067224 */ /* 0x000fe400078e0a06 */
[----:B------:R-:W-:Y:S02]  /*15e10*/  @!P0 IMAD.IADD R4, R4, 0x1, -R7 ;  /* 0x0000000104048824 */ /* 0x000fe400078e0a07 */
[----:B------:R-:W-:Y:S02]  /*15e20*/  IMAD.MOV R17, RZ, RZ, -R17 ;  /* 0x000000ffff117224 */ /* 0x000fe400078e0a11 */
[----:B------:R-:W-:Y:S01]  /*15e30*/  @!P4 IMAD.MOV R19, RZ, RZ, -R19 ;  /* 0x000000ffff13c224 */ /* 0x000fe200078e0a13 */
[C---:B------:R-:W-:Y:S01]  /*15e40*/  ISETP.GT.U32.AND P4, PT, R7.reuse, R12, PT ;  /* 0x0000000c0700720c */ /* 0x040fe20003f84070 */
[----:B------:R-:W-:-:S02]  /*15e50*/  IMAD R14, R7, R6, R14 ;  /* 0x00000006070e7224 */ /* 0x000fc400078e020e */
[----:B------:R-:W-:Y:S01]  /*15e60*/  IMAD.MOV.U32 R15, RZ, RZ, R4 ;  /* 0x000000ffff0f7224 */ /* 0x000fe200078e0004 */
[----:B------:R-:W-:Y:S01]  /*15e70*/  STL [R1+0x10ec], R19 ;  /* 0x0010ec1301007387 */ /* 0x000fe20000100800 */
[----:B------:R-:W-:Y:S02]  /*15e80*/  IMAD R13, R7, R17, R13 ;  /* 0x00000011070d7224 */ /* 0x000fe400078e020d */
[----:B------:R-:W-:Y:S02]  /*15e90*/  @!P2 IMAD.IADD R11, R11, 0x1, -R7 ;  /* 0x000000010b0ba824 */ /* 0x000fe400078e0a07 */
[----:B------:R-:W-:Y:S01]  /*15ea0*/  @!P1 IMAD.MOV R15, RZ, RZ, -R15 ;  /* 0x000000ffff0f9224 */ /* 0x000fe200078e0a0f */
[----:B------:R-:W-:Y:S01]  /*15eb0*/  ISETP.GT.U32.AND P1, PT, R7, R14, PT ;  /* 0x0000000e0700720c */ /* 0x000fe20003f24070 */
[----:B------:R-:W-:Y:S01]  /*15ec0*/  VIADD R0, R3, 0x1a3 ;  /* 0x000001a303007836 */ /* 0x000fe20000000000 */
[C---:B------:R-:W-:Y:S01]  /*15ed0*/  ISETP.GT.U32.AND P0, PT, R7.reuse, R13, PT ;  /* 0x0000000d0700720c */ /* 0x040fe20003f04070 */
[----:B------:R-:W-:Y:S01]  /*15ee0*/  IMAD.MOV.U32 R18, RZ, RZ, R2 ;  /* 0x000000ffff127224 */ /* 0x000fe200078e0002 */
[----:B------:R-:W-:Y:S01]  /*15ef0*/  ISETP.GT.U32.AND P2, PT, R7, R11, PT ;  /* 0x0000000b0700720c */ /* 0x000fe20003f44070 */
[----:B------:R-:W-:Y:S01]  /*15f00*/  VIADD R6, R3, 0x1a4 ;  /* 0x000001a403067836 */ /* 0x000fe20000000000 */
[----:B------:R-:W-:Y:S01]  /*15f10*/  IABS R2, R0 ;  /* 0x0000000000027213 */ /* 0x000fe20000000000 */
[----:B------:R-:W-:-:S02]  /*15f20*/  @!P4 IMAD.IADD R12, R12, 0x1, -R7 ;  /* 0x000000010c0cc824 */ /* 0x000fc400078e0a07 */
[----:B------:R-:W-:Y:S01]  /*15f30*/  @!P5 IMAD.MOV R18, RZ, RZ, -R18 ;  /* 0x000000ffff12d224 */ /* 0x000fe200078e0a12 */
[----:B------:R-:W-:Y:S01]  /*15f40*/  IABS R4, R6 ;  /* 0x0000000600047213 */ /* 0x000fe20000000000 */
[----:B------:R-:W-:Y:S01]  /*15f50*/  IMAD.HI.U32 R16, R8, R2, RZ ;  /* 0x0000000208107227 */ /* 0x000fe200078e00ff */
[----:B------:R-:W-:Y:S02]  /*15f60*/  ISETP.GT.U32.AND P4, PT, R7, R12, PT ;  /* 0x0000000c0700720c */ /* 0x000fe40003f84070 */
[----:B------:R0:W-:Y:S01]  /*15f70*/  STL [R1+0x10f0], R18 ;  /* 0x0010f01201007387 */ /* 0x0001e20000100800 */
[--C-:B------:R-:W-:Y:S01]  /*15f80*/  @!P1 IMAD.IADD R14, R14, 0x1, -R7.reuse ;  /* 0x000000010e0e9824 */ /* 0x100fe200078e0a07 */
[----:B------:R-:W-:Y:S01]  /*15f90*/  ISETP.GE.AND P5, PT, R9, RZ, PT ;  /* 0x000000ff0900720c */ /* 0x000fe20003fa6270 */
[--C-:B------:R-:W-:Y:S01]  /*15fa0*/  @!P0 IMAD.IADD R13, R13, 0x1, -R7.reuse ;  /* 0x000000010d0d8824 */ /* 0x100fe200078e0a07 */
[----:B------:R1:W-:Y:S01]  /*15fb0*/  STL [R1+0x10e4], R15 ;  /* 0x0010e40f01007387 */ /* 0x0003e20000100800 */
[----:B------:R-:W-:Y:S01]  /*15fc0*/  @!P2 IMAD.IADD R11, R11, 0x1, -R7 ;  /* 0x000000010b0ba824 */ /* 0x000fe200078e0a07 */
[----:B------:R-:W-:Y:S01]  /*15fd0*/  ISETP.GE.AND P2, PT, R10, RZ, PT ;  /* 0x000000ff0a00720c */ /* 0x000fe20003f46270 */
[----:B------:R-:W-:Y:S01]  /*15fe0*/  IMAD.MOV R16, RZ, RZ, -R16 ;  /* 0x000000ffff107224 */ /* 0x000fe200078e0a10 */
[C---:B------:R-:W-:Y:S01]  /*15ff0*/  ISETP.GT.U32.AND P1, PT, R7.reuse, R14, PT ;  /* 0x0000000e0700720c */ /* 0x040fe20003f24070 */
[----:B------:R-:W-:Y:S01]  /*16000*/  IMAD.HI.U32 R10, R8, R4, RZ ;  /* 0x00000004080a7227 */ /* 0x000fe200078e00ff */
[----:B------:R-:W-:-:S03]  /*16010*/  ISETP.GT.U32.AND P0, PT, R7, R13, PT ;  /* 0x0000000d0700720c */ /* 0x000fc60003f04070 */
[----:B0-----:R-:W-:Y:S02]  /*16020*/  IMAD.MOV.U32 R18, RZ, RZ, R11 ;  /* 0x000000ffff127224 */ /* 0x001fe400078e000b */
[----:B------:R-:W-:Y:S02]  /*16030*/  IMAD R2, R7, R16, R2 ;  /* 0x0000001007027224 */ /* 0x000fe400078e0202 */
[----:B------:R-:W-:Y:S02]  /*16040*/  IMAD.MOV R10, RZ, RZ, -R10 ;  /* 0x000000ffff0a7224 */ /* 0x000fe400078e0a0a */
[----:B------:R-:W-:Y:S01]  /*16050*/  @!P6 IMAD.MOV R18, RZ, RZ, -R18 ;  /* 0x000000ffff12e224 */ /* 0x000fe200078e0a12 */
[----:B------:R-:W-:Y:S01]  /*16060*/  ISETP.GE.AND P6, PT, R0, RZ, PT ;  /* 0x000000ff0000720c */ /* 0x000fe20003fc6270 */
[----:B------:R-:W-:Y:S02]  /*16070*/  VIADD R9, R3, 0x1a5 ;  /* 0x000001a503097836 */ /* 0x000fe40000000000 */
[--C-:B------:R-:W-:Y:S01]  /*16080*/  @!P4 IMAD.IADD R12, R12, 0x1, -R7.reuse ;  /* 0x000000010c0cc824 */ /* 0x100fe200078e0a07 */
[C---:B------:R-:W-:Y:S01]  /*16090*/  ISETP.GT.U32.AND P4, PT, R7.reuse, R2, PT ;  /* 0x000000020700720c */ /* 0x040fe20003f84070 */
[----:B------:R-:W-:Y:S01]  /*160a0*/  IMAD R0, R7, R10, R4 ;  /* 0x0000000a07007224 */ /* 0x000fe200078e0204 */
[----:B-1----:R-:W-:Y:S01]  /*160b0*/  IABS R15, R9 ;  /* 0x00000009000f7213 */ /* 0x002fe20000000000 */
[--C-:B------:R-:W-:Y:S01]  /*160c0*/  @!P1 IMAD.IADD R14, R14, 0x1, -R7.reuse ;  /* 0x000000010e0e9824 */ /* 0x100fe200078e0a07 */
[----:B------:R-:W-:Y:S01]  /*160d0*/  STL [R1+0x10e0], R18 ;  /* 0x0010e01201007387 */ /* 0x000fe20000100800 */
[----:B------:R-:W-:Y:S01]  /*160e0*/  @!P0 IMAD.IADD R13, R13, 0x1, -R7 ;  /* 0x000000010d0d8824 */ /* 0x000fe200078e0a07 */
[----:B------:R-:W-:Y:S01]  /*160f0*/  ISETP.GT.U32.AND P1, PT, R7, R0, PT ;  /* 0x000000000700720c */ /* 0x000fe20003f24070 */
[----:B------:R-:W-:Y:S01]  /*16100*/  IMAD.MOV.U32 R17, RZ, RZ, R12 ;  /* 0x000000ffff117224 */ /* 0x000fe200078e000c */
[----:B------:R-:W-:Y:S01]  /*16110*/  ISETP.GE.AND P0, PT, R9, RZ, PT ;  /* 0x000000ff0900720c */ /* 0x000fe20003f06270 */
[----:B------:R-:W-:-:S02]  /*16120*/  VIADD R4, R3, 0x1a6 ;  /* 0x000001a603047836 */ /* 0x000fc40000000000 */
[----:B------:R-:W-:Y:S02]  /*16130*/  IMAD.MOV.U32 R16, RZ, RZ, R13 ;  /* 0x000000ffff107224 */ /* 0x000fe400078e000d */
[----:B------:R-:W-:-:S04]  /*16140*/  IMAD.HI.U32 R11, R8, R15, RZ ;  /* 0x0000000f080b7227 */ /* 0x000fc800078e00ff */
[----:B------:R-:W-:Y:S01]  /*16150*/  @!P3 IMAD.MOV R17, RZ, RZ, -R17 ;  /* 0x000000ffff11b224 */ /* 0x000fe200078e0a11 */
[----:B------:R-:W-:Y:S01]  /*16160*/  ISETP.GE.AND P3, PT, R6, RZ, PT ;  /* 0x000000ff0600720c */ /* 0x000fe20003f66270 */
[----:B------:R-:W-:Y:S01]  /*16170*/  @!P5 IMAD.MOV R16, RZ, RZ, -R16 ;  /* 0x000000ffff10d224 */ /* 0x000fe200078e0a10 */
[----:B------:R-:W-:Y:S01]  /*16180*/  ISETP.GE.AND P5, PT, R4, RZ, PT ;  /* 0x000000ff0400720c */ /* 0x000fe20003fa6270 */
[----:B------:R-:W-:Y:S01]  /*16190*/  IMAD.MOV R11, RZ, RZ, -R11 ;  /* 0x000000ffff0b7224 */ /* 0x000fe200078e0a0b */
[----:B------:R-:W-:Y:S01]  /*161a0*/  IABS R4, R4 ;  /* 0x0000000400047213 */ /* 0x000fe20000000000 */
[--C-:B------:R-:W-:Y:S01]  /*161b0*/  @!P4 IMAD.IADD R2, R2, 0x1, -R7.reuse ;  /* 0x000000010202c824 */ /* 0x100fe200078e0a07 */
[----:B------:R0:W-:Y:S01]  /*161c0*/  STL [R1+0x158], R17 ;  /* 0x0001581101007387 */ /* 0x0001e20000100800 */
[----:B------:R-:W-:Y:S02]  /*161d0*/  VIADD R6, R3, 0x1a7 ;  /* 0x000001a703067836 */ /* 0x000fe40000000000 */
[----:B------:R-:W-:Y:S01]  /*161e0*/  IMAD.MOV.U32 R12, RZ, RZ, R14 ;  /* 0x000000ffff0c7224 */ /* 0x000fe200078e000e */
[----:B------:R-:W-:Y:S01]  /*161f0*/  ISETP.GT.U32.AND P4, PT, R7, R2, PT ;  /* 0x000000020700720c */ /* 0x000fe20003f84070 */
[----:B------:R-:W-:Y:S01]  /*16200*/  @!P1 IMAD.IADD R0, R0, 0x1, -R7 ;  /* 0x0000000100009824 */ /* 0x000fe200078e0a07 */
[----:B------:R-:W-:Y:S01]  /*16210*/  STL [R1+0x15c], R16 ;  /* 0x00015c1001007387 */ /* 0x000fe20000100800 */
[----:B------:R-:W-:Y:S01]  /*16220*/  @!P2 IMAD.MOV R12, RZ, RZ, -R12 ;  /* 0x000000ffff0ca224 */ /* 0x000fe200078e0a0c */
[----:B------:R-:W-:Y:S01]  /*16230*/  ISETP.GE.AND P2, PT, R6, RZ, PT ;  /* 0x000000ff0600720c */ /* 0x000fe20003f46270 */
[----:B------:R-:W-:Y:S01]  /*16240*/  VIADD R9, R3, 0x1a9 ;  /* 0x000001a903097836 */ /* 0x000fe20000000000 */
[C---:B------:R-:W-:Y:S01]  /*16250*/  ISETP.GT.U32.AND P1, PT, R7.reuse, R0, PT ;  /* 0x000000000700720c */ /* 0x040fe20003f24070 */
[----:B0-----:R-:W-:Y:S01]  /*16260*/  IMAD R17, R7, R11, R15 ;  /* 0x0000000b07117224 */ /* 0x001fe200078e020f */
[----:B------:R-:W-:Y:S01]  /*16270*/  IABS R15, R6 ;  /* 0x00000006000f7213 */ /* 0x000fe20000000000 */
[----:B------:R-:W-:Y:S01]  /*16280*/  IMAD.MOV.U32 R6, RZ, RZ, R4 ;  /* 0x000000ffff067224 */ /* 0x000fe200078e0004 */
[----:B------:R0:W-:Y:S01]  /*16290*/  STL [R1+0x10d0], R12 ;  /* 0x0010d00c01007387 */ /* 0x0001e20000100800 */
[----:B------:R-:W-:Y:S01]  /*162a0*/  VIADD R4, R3, 0x1a8 ;  /* 0x000001a803047836 */ /* 0x000fe20000000000 */
[----:B------:R-:W-:Y:S01]  /*162b0*/  IABS R13, R9 ;  /* 0x00000009000d7213 */ /* 0x000fe20000000000 */
[----:B------:R-:W-:-:S03]  /*162c0*/  IMAD.HI.U32 R11, R8, R15, RZ ;  /* 0x0000000f080b7227 */ /* 0x000fc600078e00ff */
[----:B------:R-:W-:Y:S01]  /*162d0*/  IABS R10, R4 ;  /* 0x00000004000a7213 */ /* 0x000fe20000000000 */
[----:B------:R-:W-:Y:S01]  /*162e0*/  @!P4 IMAD.IADD R2, R2, 0x1, -R7 ;  /* 0x000000010202c824 */ /* 0x000fe200078e0a07 */
[----:B------:R-:W-:Y:S01]  /*162f0*/  ISETP.GT.U32.AND P4, PT, R7, R17, PT ;  /* 0x000000110700720c */ /* 0x000fe20003f84070 */
[----:B------:R-:W-:Y:S02]  /*16300*/  IMAD.MOV R11, RZ, RZ, -R11 ;  /* 0x000000ffff0b7224 */ /* 0x000fe400078e0a0b */
[----:B0-----:R-:W-:-:S04]  /*16310*/  IMAD.HI.U32 R12, R8, R6, RZ ;  /* 0x00000006080c7227 */ /* 0x001fc800078e00ff */
[----:B------:R-:W-:Y:S02]  /*16320*/  IMAD.MOV R12, RZ, RZ, -R12 ;  /* 0x000000ffff0c7224 */ /* 0x000fe400078e0a0c */
[C---:B------:R-:W-:Y:S02]  /*16330*/  IMAD R15, R7.reuse, R11, R15 ;  /* 0x0000000b070f7224 */ /* 0x040fe400078e020f */
[C---:B------:R-:W-:Y:S02]  /*16340*/  IMAD R6, R7.reuse, R12, R6 ;  /* 0x0000000c07067224 */ /* 0x040fe400078e0206 */
[----:B------:R-:W-:Y:S02]  /*16350*/  @!P1 IMAD.IADD R0, R0, 0x1, -R7 ;  /* 0x0000000100009824 */ /* 0x000fe400078e0a07 */
        /* <DEDUP_REMOVED lines=8> */
[--C-:B------:R-:W-:Y:S02]  /*163e0*/  @!P1 IMAD.IADD R6, R6, 0x1, -R7.reuse ;  /* 0x0000000106069824 */ /* 0x100fe400078e0a07 */
[----:B------:R-:W-:Y:S02]  /*163f0*/  IMAD.MOV.U32 R14, RZ, RZ, R0 ;  /* 0x000000ffff0e7224 */ /* 0x000fe400078e0000 */
[----:B------:R-:W-:Y:S01]  /*16400*/  IMAD.MOV R12, RZ, RZ, -R12 ;  /* 0x000000ffff0c7224 */ /* 0x000fe200078e0a0c */
[----:B------:R-:W-:Y:S01]  /*16410*/  ISETP.GT.U32.AND P1, PT, R7, R6, PT ;  /* 0x000000060700720c */ /* 0x000fe20003f24070 */
[----:B------:R-:W-:Y:S02]  /*16420*/  @!P6 IMAD.IADD R15, R15, 0x1, -R7 ;  /* 0x000000010f0fe824 */ /* 0x000fe400078e0a07 */
[----:B0-----:R-:W-:-:S02]  /*16430*/  VIADD R16, R3, 0x1aa ;  /* 0x000001aa03107836 */ /* 0x001fc40000000000 */
[----:B------:R-:W-:Y:S01]  /*16440*/  @!P3 IMAD.MOV R14, RZ, RZ, -R14 ;  /* 0x000000ffff0eb224 */ /* 0x000fe200078e0a0e */
[C---:B------:R-:W-:Y:S01]  /*16450*/  ISETP.GT.U32.AND P6, PT, R7.reuse, R15, PT ;  /* 0x0000000f0700720c */ /* 0x040fe20003fc4070 */
[----:B------:R-:W-:Y:S01]  /*16460*/  IMAD R0, R7, R11, R10 ;  /* 0x0000000b07007224 */ /* 0x000fe200078e020a */
[----:B------:R-:W-:Y:S01]  /*16470*/  IABS R10, R16 ;  /* 0x00000010000a7213 */ /* 0x000fe20000000000 */
[----:B------:R-:W-:Y:S01]  /*16480*/  VIADD R2, R3, 0x1ab ;  /* 0x000001ab03027836 */ /* 0x000fe20000000000 */
[----:B------:R0:W-:Y:S01]  /*16490*/  STL [R1+0x10e8], R14 ;  /* 0x0010e80e01007387 */ /* 0x0001e20000100800 */
[----:B------:R-:W-:Y:S01]  /*164a0*/  @!P4 IMAD.IADD R17, R17, 0x1, -R7 ;  /* 0x000000011111c824 */ /* 0x000fe200078e0a07 */
[----:B------:R-:W-:Y:S01]  /*164b0*/  ISETP.GE.AND P3, PT, R4, RZ, PT ;  /* 0x000000ff0400720c */ /* 0x000fe20003f66270 */
[C---:B------:R-:W-:Y:S01]  /*164c0*/  IMAD R13, R7.reuse, R12, R13 ;  /* 0x0000000c070d7224 */ /* 0x040fe200078e020d */
[----:B------:R-:W-:Y:S01]  /*164d0*/  IABS R22, R2 ;  /* 0x0000000200167213 */ /* 0x000fe20000000000 */
[--C-:B------:R-:W-:Y:S01]  /*164e0*/  @!P1 IMAD.IADD R6, R6, 0x1, -R7.reuse ;  /* 0x0000000106069824 */ /* 0x100fe200078e0a07 */
[----:B------:R-:W-:Y:S01]  /*164f0*/  ISETP.GT.U32.AND P1, PT, R7, R0, PT ;  /* 0x000000000700720c */ /* 0x000fe20003f24070 */
[----:B------:R-:W-:Y:S01]  /*16500*/  VIADD R19, R3, 0x1ac ;  /* 0x000001ac03137836 */ /* 0x000fe20000000000 */
[----:B------:R-:W-:Y:S01]  /*16510*/  ISETP.GT.U32.AND P4, PT, R7, R17, PT ;  /* 0x000000110700720c */ /* 0x000fe20003f84070 */
[----:B------:R-:W-:Y:S01]  /*16520*/  @!P6 IMAD.IADD R15, R15, 0x1, -R7 ;  /* 0x000000010f0fe824 */ /* 0x000fe200078e0a07 */
[----:B------:R-:W-:Y:S01]  /*16530*/  ISETP.GT.U32.AND P6, PT, R7, R13, PT ;  /* 0x0000000d0700720c */ /* 0x000fe20003fc4070 */
[----:B0-----:R-:W-:Y:S01]  /*16540*/  IMAD.HI.U32 R14, R8, R10, RZ ;  /* 0x0000000a080e7227 */ /* 0x001fe200078e00ff */
[----:B------:R-:W-:-:S03]  /*16550*/  IABS R20, R19 ;  /* 0x0000001300147213 */ /* 0x000fc60000000000 */
[----:B------:R-:W-:Y:S02]  /*16560*/  IMAD.MOV R14, RZ, RZ, -R14 ;  /* 0x000000ffff0e7224 */ /* 0x000fe400078e0a0e */
[----:B------:R-:W-:-:S04]  /*16570*/  IMAD.HI.U32 R21, R8, R22, RZ ;  /* 0x0000001608157227 */ /* 0x000fc800078e00ff */
[C---:B------:R-:W-:Y:S02]  /*16580*/  IMAD R10, R7.reuse, R14, R10 ;  /* 0x0000000e070a7224 */ /* 0x040fe400078e020a */
[----:B------:R-:W-:Y:S02]  /*16590*/  IMAD.MOV R21, RZ, RZ, -R21 ;  /* 0x000000ffff157224 */ /* 0x000fe400078e0a15 */
[--C-:B------:R-:W-:Y:S01]  /*165a0*/  @!P1 IMAD.IADD R0, R0, 0x1, -R7.reuse ;  /* 0x0000000100009824 */ /* 0x100fe200078e0a07 */
[C---:B------:R-:W-:Y:S01]  /*165b0*/  ISETP.GT.U32.AND P1, PT, R7.reuse, R10, PT ;  /* 0x0000000a0700720c */ /* 0x040fe20003f24070 */
[----:B------:R-:W-:Y:S02]  /*165c0*/  IMAD R21, R7, R21, R22 ;  /* 0x0000001507157224 */ /* 0x000fe400078e0216 */
[----:B------:R-:W-:Y:S01]  /*165d0*/  @!P4 IMAD.IADD R17, R17, 0x1, -R7 ;  /* 0x000000011111c824 */ /* 0x000fe200078e0a07 */
[----:B------:R-:W-:Y:S01]  /*165e0*/  ISETP.GE.AND P4, PT, R9, RZ, PT ;  /* 0x000000ff0900720c */ /* 0x000fe20003f86270 */
[----:B------:R-:W-:-:S04]  /*165f0*/  IMAD.HI.U32 R23, R8, R20, RZ ;  /* 0x0000001408177227 */ /* 0x000fc800078e00ff */
[----:B------:R-:W-:Y:S01]  /*16600*/  @!P6 IMAD.IADD R13, R13, 0x1, -R7 ;  /* 0x000000010d0de824 */ /* 0x000fe200078e0a07 */
[----:B------:R-:W-:Y:S01]  /*16610*/  ISETP.GT.U32.AND P6, PT, R7, R21, PT ;  /* 0x000000150700720c */ /* 0x000fe20003fc4070 */
[C---:B------:R-:W-:Y:S02]  /*16620*/  VIADD R4, R3.reuse, 0x1ad ;  /* 0x000001ad03047836 */ /* 0x040fe40000000000 */
[----:B------:R-:W-:Y:S02]  /*16630*/  VIADD R12, R3, 0x1ae ;  /* 0x000001ae030c7836 */ /* 0x000fe40000000000 */
[----:B------:R-:W-:Y:S01]  /*16640*/  IMAD.MOV R23, RZ, RZ, -R23 ;  /* 0x000000ffff177224 */ /* 0x000fe200078e0a17 */
[----:B------:R-:W-:Y:S01]  /*16650*/  IABS R9, R4 ;  /* 0x0000000400097213 */ /* 0x000fe20000000000 */
[----:B------:R-:W-:Y:S01]  /*16660*/  IMAD.MOV.U32 R25, RZ, RZ, R17 ;  /* 0x000000ffff197224 */ /* 0x000fe200078e0011 */
[----:B------:R-:W-:Y:S01]  /*16670*/  IABS R11, R12 ;  /* 0x0000000c000b7213 */ /* 0x000fe20000000000 */
[----:B------:R-:W-:-:S02]  /*16680*/  IMAD R20, R7, R23, R20 ;  /* 0x0000001707147224 */ /* 0x000fc400078e0214 */
[----:B------:R-:W-:Y:S01]  /*16690*/  @!P0 IMAD.MOV R25, RZ, RZ, -R25 ;  /* 0x000000ffff198224 */ /* 0x000fe200078e0a19 */
[C---:B------:R-:W-:Y:S01]  /*166a0*/  ISETP.GT.U32.AND P0, PT, R7.reuse, R0, PT ;  /* 0x000000000700720c */ /* 0x040fe20003f04070 */
[----:B------:R-:W-:Y:S01]  /*166b0*/  @!P1 IMAD.IADD R10, R10, 0x1, -R7 ;  /* 0x000000010a0a9824 */ /* 0x000fe200078e0a07 */
[C---:B------:R-:W-:Y:S01]  /*166c0*/  ISETP.GT.U32.AND P1, PT, R7.reuse, R13, PT ;  /* 0x0000000d0700720c */ /* 0x040fe20003f24070 */
[----:B------:R-:W-:Y:S01]  /*166d0*/  @!P2 IMAD.MOV R15, RZ, RZ, -R15 ;  /* 0x000000ffff0fa224 */ /* 0x000fe200078e0a0f */
[----:B------:R-:W-:Y:S01]  /*166e0*/  ISETP.GT.U32.AND P2, PT, R7, R20, PT ;  /* 0x000000140700720c */ /* 0x000fe20003f44070 */
[C---:B------:R-:W-:Y:S01]  /*166f0*/  IMAD.HI.U32 R18, R8.reuse, R9, RZ ;  /* 0x0000000908127227 */ /* 0x040fe200078e00ff */
[----:B------:R-:W-:Y:S03]  /*16700*/  STL [R1+0x109c], R25 ;  /* 0x00109c1901007387 */ /* 0x000fe60000100800 */
[----:B------:R-:W-:-:S04]  /*16710*/  IMAD.HI.U32 R14, R8, R11, RZ ;  /* 0x0000000b080e7227 */ /* 0x000fc800078e00ff */
[----:B------:R-:W-:Y:S01]  /*16720*/  @!P6 IMAD.IADD R21, R21, 0x1, -R7 ;  /* 0x000000011515e824 */ /* 0x000fe200078e0a07 */
[C---:B------:R-:W-:Y:S01]  /*16730*/  ISETP.GT.U32.AND P6, PT, R7.reuse, R10, PT ;  /* 0x0000000a0700720c */ /* 0x040fe20003fc4070 */
[----:B------:R-:W-:Y:S02]  /*16740*/  IMAD.MOV R18, RZ, RZ, -R18 ;  /* 0x000000ffff127224 */ /* 0x000fe400078e0a12 */
[----:B------:R-:W-:Y:S02]  /*16750*/  IMAD.MOV R14, RZ, RZ, -R14 ;  /* 0x000000ffff0e7224 */ /* 0x000fe400078e0a0e */
[----:B------:R-:W-:Y:S02]  /*16760*/  IMAD.MOV.U32 R22, RZ, RZ, R6 ;  /* 0x000000ffff167224 */ /* 0x000fe400078e0006 */
[C---:B------:R-:W-:Y:S02]  /*16770*/  IMAD R9, R7.reuse, R18, R9 ;  /* 0x0000001207097224 */ /* 0x040fe400078e0209 */
[----:B------:R-:W-:-:S02]  /*16780*/  IMAD R11, R7, R14, R11 ;  /* 0x0000000e070b7224 */ /* 0x000fc400078e020b */
[C---:B------:R-:W-:Y:S02]  /*16790*/  VIADD R18, R3.reuse, 0x1af ;  /* 0x000001af03127836 */ /* 0x040fe40000000000 */
[----:B------:R-:W-:Y:S02]  /*167a0*/  VIADD R14, R3, 0x1b0 ;  /* 0x000001b0030e7836 */ /* 0x000fe40000000000 */
[--C-:B------:R-:W-:Y:S01]  /*167b0*/  @!P0 IMAD.IADD R0, R0, 0x1, -R7.reuse ;  /* 0x0000000100008824 */ /* 0x100fe200078e0a07 */
[----:B------:R-:W-:Y:S01]  /*167c0*/  IABS R17, R18 ;  /* 0x0000001200117213 */ /* 0x000fe20000000000 */
[----:B------:R-:W-:Y:S01]  /*167d0*/  @!P5 IMAD.MOV R22, RZ, RZ, -R22 ;  /* 0x000000ffff16d224 */ /* 0x000fe200078e0a16 */
[C---:B------:R-:W-:Y:S01]  /*167e0*/  ISETP.GT.U32.AND P5, PT, R7.reuse, R21, PT ;  /* 0x000000150700720c */ /* 0x040fe20003fa4070 */
[--C-:B------:R-:W-:Y:S01]  /*167f0*/  @!P2 IMAD.IADD R20, R20, 0x1, -R7.reuse ;  /* 0x000000011414a824 */ /* 0x100fe200078e0a07 */
[----:B------:R-:W-:Y:S01]  /*16800*/  IABS R6, R14 ;  /* 0x0000000e00067213 */ /* 0x000fe20000000000 */
[----:B------:R-:W-:Y:S01]  /*16810*/  IMAD.MOV.U32 R23, RZ, RZ, R0 ;  /* 0x000000ffff177224 */ /* 0x000fe200078e0000 */
[----:B------:R-:W-:Y:S01]  /*16820*/  ISETP.GT.U32.AND P0, PT, R7, R9, PT ;  /* 0x000000090700720c */ /* 0x000fe20003f04070 */
[----:B------:R-:W-:Y:S01]  /*16830*/  STL [R1+0x10a4], R22 ;  /* 0x0010a41601007387 */ /* 0x000fe20000100800 */
[--C-:B------:R-:W-:Y:S01]  /*16840*/  @!P1 IMAD.IADD R13, R13, 0x1, -R7.reuse ;  /* 0x000000010d0d9824 */ /* 0x100fe200078e0a07 */
[----:B------:R-:W-:Y:S01]  /*16850*/  ISETP.GE.AND P1, PT, R16, RZ, PT ;  /* 0x000000ff1000720c */ /* 0x000fe20003f26270 */
[----:B------:R-:W-:Y:S01]  /*16860*/  @!P6 IMAD.IADD R10, R10, 0x1, -R7 ;  /* 0x000000010a0ae824 */ /* 0x000fe200078e0a07 */
[----:B------:R0:W-:Y:S01]  /*16870*/  STL [R1+0x10a8], R15 ;  /* 0x0010a80f01007387 */ /* 0x0001e20000100800 */
[----:B------:R-:W-:Y:S01]  /*16880*/  @!P3 IMAD.MOV R23, RZ, RZ, -R23 ;  /* 0x000000ffff17b224 */ /* 0x000fe200078e0a17 */
[C---:B------:R-:W-:Y:S01]  /*16890*/  ISETP.GT.U32.AND P6, PT, R7.reuse, R11, PT ;  /* 0x0000000b0700720c */ /* 0x040fe20003fc4070 */
[----:B------:R-:W-:Y:S01]  /*168a0*/  IMAD.HI.U32 R16, R8, R17, RZ ;  /* 0x0000001108107227 */ /* 0x000fe200078e00ff */
[----:B------:R-:W-:-:S02]  /*168b0*/  ISETP.GT.U32.AND P3, PT, R7, R20, PT ;  /* 0x000000140700720c */ /* 0x000fc40003f64070 */
[----:B------:R-:W-:Y:S01]  /*168c0*/  ISETP.GE.AND P2, PT, R19, RZ, PT ;  /* 0x000000ff1300720c */ /* 0x000fe20003f46270 */
[----:B------:R-:W-:Y:S01]  /*168d0*/  IMAD.MOV R16, RZ, RZ, -R16 ;  /* 0x000000ffff107224 */ /* 0x000fe200078e0a10 */
[----:B------:R-:W-:Y:S01]  /*168e0*/  STL [R1+0x140], R23 ;  /* 0x0001401701007387 */ /* 0x000fe20000100800 */
[----:B------:R-:W-:Y:S01]  /*168f0*/  @!P5 IMAD.IADD R21, R21, 0x1, -R7 ;  /* 0x000000011515d824 */ /* 0x000fe200078e0a07 */
[----:B------:R-:W-:Y:S01]  /*16900*/  ISETP.GE.AND P5, PT, R2, RZ, PT ;  /* 0x000000ff0200720c */ /* 0x000fe20003fa6270 */
[----:B0-----:R-:W-:-:S04]  /*16910*/  IMAD.HI.U32 R15, R8, R6, RZ ;  /* 0x00000006080f7227 */ /* 0x001fc800078e00ff */
[----:B------:R-:W-:Y:S02]  /*16920*/  IMAD.MOV R15, RZ, RZ, -R15 ;  /* 0x000000ffff0f7224 */ /* 0x000fe400078e0a0f */
[----:B------:R-:W-:Y:S01]  /*16930*/  @!P0 IMAD.IADD R9, R9, 0x1, -R7 ;  /* 0x0000000109098824 */ /* 0x000fe200078e0a07 */
[----:B------:R-:W-:Y:S01]  /*16940*/  ISETP.GE.AND P0, PT, R4, RZ, PT ;  /* 0x000000ff0400720c */ /* 0x000fe20003f06270 */
[C---:B------:R-:W-:Y:S02]  /*16950*/  IMAD R17, R7.reuse, R16, R17 ;  /* 0x0000001007117224 */ /* 0x040fe400078e0211 */
[----:B------:R-:W-:Y:S02]  /*16960*/  IMAD R6, R7, R15, R6 ;  /* 0x0000000f07067224 */ /* 0x000fe400078e0206 */
[----:B------:R-:W-:Y:S02]  /*16970*/  IMAD.MOV.U32 R22, RZ, RZ, R13 ;  /* 0x000000ffff167224 */ /* 0x000fe400078e000d */
[----:B------:R-:W-:-:S02]  /*16980*/  VIADD R0, R3, 0x1b1 ;  /* 0x000001b103007836 */ /* 0x000fc40000000000 */
[--C-:B------:R-:W-:Y:S02]  /*16990*/  @!P6 IMAD.IADD R11, R11, 0x1, -R7.reuse ;  /* 0x000000010b0be824 */ /* 0x100fe400078e0a07 */
[----:B------:R-:W-:Y:S01]  /*169a0*/  @!P4 IMAD.MOV R22, RZ, RZ, -R22 ;  /* 0x000000ffff16c224 */ /* 0x000fe200078e0a16 */
[C---:B------:R-:W-:Y:S01]  /*169b0*/  ISETP.GT.U32.AND P4, PT, R7.reuse, R9, PT ;  /* 0x000000090700720c */ /* 0x040fe20003f84070 */
[----:B------:R-:W-:Y:S01]  /*169c0*/  @!P1 IMAD.MOV R10, RZ, RZ, -R10 ;  /* 0x000000ffff0a9224 */ /* 0x000fe200078e0a0a */
[C---:B------:R-:W-:Y:S01]  /*169d0*/  ISETP.GT.U32.AND P1, PT, R7.reuse, R17, PT ;  /* 0x000000110700720c */ /* 0x040fe20003f24070 */
[----:B------:R-:W-:Y:S01]  /*169e0*/  @!P3 IMAD.IADD R20, R20, 0x1, -R7 ;  /* 0x000000011414b824 */ /* 0x000fe200078e0a07 */
[C---:B------:R-:W-:Y:S01]  /*169f0*/  ISETP.GT.U32.AND P3, PT, R7.reuse, R6, PT ;  /* 0x000000060700720c */ /* 0x040fe20003f64070 */
[----:B------:R-:W-:Y:S01]  /*16a00*/  IMAD.MOV.U32 R4, RZ, RZ, R21 ;  /* 0x000000ffff047224 */ /* 0x000fe200078e0015 */
[----:B------:R-:W-:Y:S01]  /*16a10*/  ISETP.GT.U32.AND P6, PT, R7, R11, PT ;  /* 0x0000000b0700720c */ /* 0x000fe20003fc4070 */
[----:B------:R-:W-:Y:S01]  /*16a20*/  STL [R1+0x138], R22 ;  /* 0x0001381601007387 */ /* 0x000fe20000100800 */
[----:B------:R-:W-:Y:S01]  /*16a30*/  IABS R16, R0 ;  /* 0x0000000000107213 */ /* 0x000fe20000000000 */
[----:B------:R-:W-:Y:S01]  /*16a40*/  @!P5 IMAD.MOV R4, RZ, RZ, -R4 ;  /* 0x000000ffff04d224 */ /* 0x000fe200078e0a04 */
[----:B------:R-:W-:Y:S01]  /*16a50*/  ISETP.GE.AND P5, PT, R12, RZ, PT ;  /* 0x000000ff0c00720c */ /* 0x000fe20003fa6270 */
[----:B------:R0:W-:Y:S01]  /*16a60*/  STL [R1+0x1084], R10 ;  /* 0x0010840a01007387 */ /* 0x0001e20000100800 */
[----:B------:R-:W-:-:S02]  /*16a70*/  VIADD R2, R3, 0x1b2 ;  /* 0x000001b203027836 */ /* 0x000fc40000000000 */
[--C-:B------:R-:W-:Y:S01]  /*16a80*/  @!P4 IMAD.IADD R9, R9, 0x1, -R7.reuse ;  /* 0x000000010909c824 */ /* 0x100fe200078e0a07 */
[----:B------:R1:W-:Y:S01]  /*16a90*/  STL [R1+0x1090], R4 ;  /* 0x0010900401007387 */ /* 0x0003e20000100800 */
[--C-:B------:R-:W-:Y:S01]  /*16aa0*/  @!P1 IMAD.IADD R17, R17, 0x1, -R7.reuse ;  /* 0x0000000111119824 */ /* 0x100fe200078e0a07 */
[----:B------:R-:W-:Y:S01]  /*16ab0*/  ISETP.GE.AND P1, PT, R0, RZ, PT ;  /* 0x000000ff0000720c */ /* 0x000fe20003f26270 */
[----:B------:R-:W-:Y:S01]  /*16ac0*/  IMAD.MOV.U32 R15, RZ, RZ, R20 ;  /* 0x000000ffff0f7224 */ /* 0x000fe200078e0014 */
[----:B------:R-:W-:Y:S01]  /*16ad0*/  ISETP.GE.AND P4, PT, R18, RZ, PT ;  /* 0x000000ff1200720c */ /* 0x000fe20003f86270 */
[----:B------:R-:W-:Y:S01]  /*16ae0*/  @!P3 IMAD.IADD R6, R6, 0x1, -R7 ;  /* 0x000000010606b824 */ /* 0x000fe200078e0a07 */
[----:B------:R-:W-:Y:S01]  /*16af0*/  ISETP.GT.U32.AND P3, PT, R7, R17, PT ;  /* 0x000000110700720c */ /* 0x000fe20003f64070 */
[----:B0-----:R-:W-:Y:S01]  /*16b00*/  IMAD.HI.U32 R10, R8, R16, RZ ;  /* 0x00000010080a7227 */ /* 0x001fe200078e00ff */
[----:B-1----:R-:W-:-:S03]  /*16b10*/  IABS R4, R2 ;  /* 0x0000000200047213 */ /* 0x002fc60000000000 */
[----:B------:R-:W-:Y:S02]  /*16b20*/  IMAD.MOV R10, RZ, RZ, -R10 ;  /* 0x000000ffff0a7224 */ /* 0x000fe400078e0a0a */
[----:B------:R-:W-:Y:S01]  /*16b30*/  @!P6 IMAD.IADD R11, R11, 0x1, -R7 ;  /* 0x000000010b0be824 */ /* 0x000fe200078e0a07 */
[----:B------:R-:W-:Y:S01]  /*16b40*/  ISETP.GE.AND P6, PT, R14, RZ, PT ;  /* 0x000000ff0e00720c */ /* 0x000fe20003fc6270 */
[----:B------:R-:W-:Y:S02]  /*16b50*/  IMAD.MOV.U32 R13, RZ, RZ, R9 ;  /* 0x000000ffff0d7224 */ /* 0x000fe400078e0009 */
[----:B------:R-:W-:Y:S01]  /*16b60*/  @!P2 IMAD.MOV R15, RZ, RZ, -R15 ;  /* 0x000000ffff0fa224 */ /* 0x000fe200078e0a0f */
[C---:B------:R-:W-:Y:S01]  /*16b70*/  ISETP.GT.U32.AND P2, PT, R7.reuse, R6, PT ;  /* 0x000000060700720c */ /* 0x040fe20003f44070 */
[C---:B------:R-:W-:Y:S02]  /*16b80*/  IMAD R16, R7.reuse, R10, R16 ;  /* 0x0000000a07107224 */ /* 0x040fe400078e0210 */
[----:B------:R-:W-:Y:S01]  /*16b90*/  IMAD.HI.U32 R0, R8, R4, RZ ;  /* 0x0000000408007227 */ /* 0x000fe200078e00ff */
[----:B------:R-:W-:Y:S03]  /*16ba0*/  STL [R1+0x10cc], R15 ;  /* 0x0010cc0f01007387 */ /* 0x000fe60000100800 */
[----:B------:R-:W-:Y:S01]  /*16bb0*/  @!P0 IMAD.MOV R13, RZ, RZ, -R13 ;  /* 0x000000ffff0d8224 */ /* 0x000fe200078e0a0d */
[----:B------:R-:W-:Y:S01]  /*16bc0*/  ISETP.GE.AND P0, PT, R2, RZ, PT ;  /* 0x000000ff0200720c */ /* 0x000fe20003f06270 */
[----:B------:R-:W-:Y:S01]  /*16bd0*/  @!P5 IMAD.MOV R11, RZ, RZ, -R11 ;  /* 0x000000ffff0bd224 */ /* 0x000fe200078e0a0b */
[----:B------:R-:W-:Y:S01]  /*16be0*/  ISETP.GT.U32.AND P5, PT, R7, R16, PT ;  /* 0x000000100700720c */ /* 0x000fe20003fa4070 */
[----:B------:R-:W-:Y:S01]  /*16bf0*/  IMAD.MOV R0, RZ, RZ, -R0 ;  /* 0x000000ffff007224 */ /* 0x000fe200078e0a00 */
[----:B------:R0:W-:Y:S01]  /*16c00*/  STL [R1+0x10dc], R13 ;  /* 0x0010dc0d01007387 */ /* 0x0001e20000100800 */
[----:B------:R-:W-:-:S02]  /*16c10*/  VIADD R10, R3, 0x1b3 ;  /* 0x000001b3030a7836 */ /* 0x000fc40000000000 */
[--C-:B------:R-:W-:Y:S01]  /*16c20*/  @!P3 IMAD.IADD R17, R17, 0x1, -R7.reuse ;  /* 0x000000011111b824 */ /* 0x100fe200078e0a07 */
[----:B------:R1:W-:Y:S01]  /*16c30*/  STL [R1+0x10d4], R11 ;  /* 0x0010d40b01007387 */ /* 0x0003e20000100800 */
[--C-:B------:R-:W-:Y:S01]  /*16c40*/  @!P2 IMAD.IADD R6, R6, 0x1, -R7.reuse ;  /* 0x000000010606a824 */ /* 0x100fe200078e0a07 */
[----:B------:R-:W-:Y:S01]  /*16c50*/  ISETP.GE.AND P3, PT, R10, RZ, PT ;  /* 0x000000ff0a00720c */ /* 0x000fe20003f66270 */
[----:B------:R-:W-:Y:S01]  /*16c60*/  VIADD R9, R3, 0x1b4 ;  /* 0x000001b403097836 */ /* 0x000fe20000000000 */
[----:B------:R-:W-:Y:S01]  /*16c70*/  IABS R10, R10 ;  /* 0x0000000a000a7213 */ /* 0x000fe20000000000 */
[----:B------:R-:W-:Y:S02]  /*16c80*/  @!P6 IMAD.MOV R6, RZ, RZ, -R6 ;  /* 0x000000ffff06e224 */ /* 0x000fe400078e0a06 */
[----:B0-----:R-:W-:Y:S01]  /*16c90*/  IMAD R13, R7, R0, R4 ;  /* 0x00000000070d7224 */ /* 0x001fe200078e0204 */
[----:B------:R-:W-:Y:S01]  /*16ca0*/  IABS R0, R9 ;  /* 0x0000000900007213 */ /* 0x000fe20000000000 */
[----:B------:R-:W-:Y:S01]  /*16cb0*/  @!P5 IMAD.IADD R16, R16, 0x1, -R7 ;  /* 0x000000011010d824 */ /* 0x000fe200078e0a07 */
[----:B------:R-:W-:Y:S01]  /*16cc0*/  ISETP.GE.AND P5, PT, R9, RZ, PT ;  /* 0x000000ff0900720c */ /* 0x000fe20003fa6270 */
[----:B-1----:R-:W-:Y:S01]  /*16cd0*/  IMAD.MOV.U32 R11, RZ, RZ, R17 ;  /* 0x000000ffff0b7224 */ /* 0x002fe200078e0011 */
[----:B------:R-:W-:Y:S01]  /*16ce0*/  ISETP.GT.U32.AND P2, PT, R7, R13, PT ;  /* 0x0000000d0700720c */ /* 0x000fe20003f44070 */
[----:B------:R-:W-:-:S04]  /*16cf0*/  IMAD.HI.U32 R12, R8, R10, RZ ;  /* 0x0000000a080c7227 */ /* 0x000fc800078e00ff */
[----:B------:R-:W-:Y:S01]  /*16d00*/  @!P4 IMAD.MOV R11, RZ, RZ, -R11 ;  /* 0x000000ffff0bc224 */ /* 0x000fe200078e0a0b */
[----:B------:R-:W-:Y:S01]  /*16d10*/  ISETP.GT.U32.AND P4, PT, R7, R16, PT ;  /* 0x000000100700720c */ /* 0x000fe20003f84070 */
[C---:B------:R-:W-:Y:S02]  /*16d20*/  VIADD R4, R3.reuse, 0x1b5 ;  /* 0x000001b503047836 */ /* 0x040fe40000000000 */
[----:B------:R-:W-:Y:S01]  /*16d30*/  IMAD.MOV R12, RZ, RZ, -R12 ;  /* 0x000000ffff0c7224 */ /* 0x000fe200078e0a0c */
[----:B------:R0:W-:Y:S01]  /*16d40*/  STL [R1+0x10d8], R11 ;  /* 0x0010d80b01007387 */ /* 0x0001e20000100800 */
[----:B------:R-:W-:Y:S01]  /*16d50*/  VIADD R14, R3, 0x1b7 ;  /* 0x000001b7030e7836 */ /* 0x000fe20000000000 */
[----:B------:R-:W-:Y:S01]  /*16d60*/  IABS R2, R4 ;  /* 0x0000000400027213 */ /* 0x000fe20000000000 */
[----:B------:R-:W-:Y:S01]  /*16d70*/  @!P2 IMAD.IADD R13, R13, 0x1, -R7 ;  /* 0x000000010d0da824 */ /* 0x000fe200078e0a07 */
[----:B------:R-:W-:Y:S01]  /*16d80*/  ISETP.GE.AND P6, PT, R4, RZ, PT ;  /* 0x000000ff0400720c */ /* 0x000fe20003fc6270 */
[C---:B------:R-:W-:Y:S01]  /*16d90*/  IMAD R10, R7.reuse, R12, R10 ;  /* 0x0000000c070a7224 */ /* 0x040fe200078e020a */
[----:B------:R-:W-:Y:S01]  /*16da0*/  IABS R17, R14 ;  /* 0x0000000e00117213 */ /* 0x000fe20000000000 */
[C---:B------:R-:W-:Y:S01]  /*16db0*/  IMAD.HI.U32 R9, R8.reuse, R2, RZ ;  /* 0x0000000208097227 */ /* 0x040fe200078e00ff */
[----:B------:R-:W-:Y:S01]  /*16dc0*/  ISETP.GT.U32.AND P2, PT, R7, R13, PT ;  /* 0x0000000d0700720c */ /* 0x000fe20003f44070 */
[----:B------:R1:W-:Y:S02]  /*16dd0*/  STL [R1+0x124], R6 ;  /* 0x0001240601007387 */ /* 0x0003e40000100800 */
[----:B0-----:R-:W-:-:S04]  /*16de0*/  IMAD.HI.U32 R11, R8, R0, RZ ;  /* 0x00000000080b7227 */ /* 0x001fc800078e00ff */
[----:B------:R-:W-:Y:S01]  /*16df0*/  @!P4 IMAD.IADD R16, R16, 0x1, -R7 ;  /* 0x000000011010c824 */ /* 0x000fe200078e0a07 */
[C---:B------:R-:W-:Y:S01]  /*16e00*/  ISETP.GT.U32.AND P4, PT, R7.reuse, R10, PT ;  /* 0x0000000a0700720c */ /* 0x040fe20003f84070 */
[----:B------:R-:W-:Y:S02]  /*16e10*/  IMAD.MOV R11, RZ, RZ, -R11 ;  /* 0x000000ffff0b7224 */ /* 0x000fe400078e0a0b */
[----:B------:R-:W-:Y:S02]  /*16e20*/  IMAD.MOV R9, RZ, RZ, -R9 ;  /* 0x000000ffff097224 */ /* 0x000fe400078e0a09 */
[C---:B------:R-:W-:Y:S02]  /*16e30*/  IMAD R0, R7.reuse, R11, R0 ;  /* 0x0000000b07007224 */ /* 0x040fe400078e0200 */
[----:B------:R-:W-:Y:S02]  /*16e40*/  IMAD R2, R7, R9, R2 ;  /* 0x0000000907027224 */ /* 0x000fe400078e0202 */
[----:B------:R-:W-:-:S02]  /*16e50*/  IMAD.MOV.U32 R18, RZ, RZ, R16 ;  /* 0x000000ffff127224 */ /* 0x000fc400078e0010 */
[----:B------:R-:W-:Y:S02]  /*16e60*/  VIADD R4, R3, 0x1b6 ;  /* 0x000001b603047836 */ /* 0x000fe40000000000 */
[--C-:B------:R-:W-:Y:S01]  /*16e70*/  @!P2 IMAD.IADD R13, R13, 0x1, -R7.reuse ;  /* 0x000000010d0da824 */ /* 0x100fe200078e0a07 */
[C---:B------:R-:W-:Y:S01]  /*16e80*/  ISETP.GT.U32.AND P2, PT, R7.reuse, R0, PT ;  /* 0x000000000700720c */ /* 0x040fe20003f44070 */
[----:B------:R-:W-:Y:S01]  /*16e90*/  @!P1 IMAD.MOV R18, RZ, RZ, -R18 ;  /* 0x000000ffff129224 */ /* 0x000fe200078e0a12 */
[C---:B------:R-:W-:Y:S01]  /*16ea0*/  ISETP.GT.U32.AND P1, PT, R7.reuse, R2, PT ;  /* 0x000000020700720c */ /* 0x040fe20003f24070 */
[----:B------:R-:W-:Y:S01]  /*16eb0*/  @!P4 IMAD.IADD R10, R10, 0x1, -R7 ;  /* 0x000000010a0ac824 */ /* 0x000fe200078e0a07 */
[----:B------:R-:W-:Y:S01]  /*16ec0*/  IABS R12, R4 ;  /* 0x00000004000c7213 */ /* 0x000fe20000000000 */
[----:B------:R-:W-:Y:S01]  /*16ed0*/  IMAD.MOV.U32 R16, RZ, RZ, R17 ;  /* 0x000000ffff107224 */ /* 0x000fe200078e0011 */
[----:B------:R-:W-:Y:S01]  /*16ee0*/  STL [R1+0x128], R18 ;  /* 0x0001281201007387 */ /* 0x000fe20000100800 */
[----:B------:R-:W-:Y:S01]  /*16ef0*/  @!P0 IMAD.MOV R13, RZ, RZ, -R13 ;  /* 0x000000ffff0d8224 */ /* 0x000fe200078e0a0d */
[----:B------:R-:W-:Y:S01]  /*16f00*/  ISETP.GT.U32.AND P4, PT, R7, R10, PT ;  /* 0x0000000a0700720c */ /* 0x000fe20003f84070 */
[----:B------:R-:W-:Y:S01]  /*16f10*/  IMAD.HI.U32 R17, R8, R12, RZ ;  /* 0x0000000c08117227 */ /* 0x000fe200078e00ff */
[----:B------:R-:W-:-:S02]  /*16f20*/  ISETP.GE.AND P0, PT, R4, RZ, PT ;  /* 0x000000ff0400720c */ /* 0x000fc40003f06270 */
[----:B------:R0:W-:Y:S01]  /*16f30*/  STL [R1+0x10bc], R13 ;  /* 0x0010bc0d01007387 */ /* 0x0001e20000100800 */
[----:B------:R-:W-:Y:S02]  /*16f40*/  @!P2 IMAD.IADD R0, R0, 0x1, -R7 ;  /* 0x000000010000a824 */ /* 0x000fe400078e0a07 */
[----:B------:R-:W-:Y:S02]  /*16f50*/  IMAD.MOV R17, RZ, RZ, -R17 ;  /* 0x000000ffff117224 */ /* 0x000fe400078e0a11 */
[----:B-1----:R-:W-:Y:S01]  /*16f60*/  VIADD R6, R3, 0x1b8 ;  /* 0x000001b803067836 */ /* 0x002fe20000000000 */
[C---:B------:R-:W-:Y:S01]  /*16f70*/  ISETP.GT.U32.AND P2, PT, R7.reuse, R0, PT ;  /* 0x000000000700720c */ /* 0x040fe20003f44070 */
[--C-:B------:R-:W-:Y:S02]  /*16f80*/  @!P1 IMAD.IADD R2, R2, 0x1, -R7.reuse ;  /* 0x0000000102029824 */ /* 0x100fe400078e0a07 */
[----:B------:R-:W-:Y:S01]  /*16f90*/  IMAD R4, R7, R17, R12 ;  /* 0x0000001107047224 */ /* 0x000fe200078e020c */
[----:B------:R-:W-:Y:S01]  /*16fa0*/  IABS R15, R6 ;  /* 0x00000006000f7213 */ /* 0x000fe20000000000 */
[----:B------:R-:W-:Y:S01]  /*16fb0*/  VIADD R9, R3, 0x1b9 ;  /* 0x000001b903097836 */ /* 0x000fe20000000000 */
[C---:B------:R-:W-:Y:S01]  /*16fc0*/  ISETP.GT.U32.AND P1, PT, R7.reuse, R2, PT ;  /* 0x000000020700720c */ /* 0x040fe20003f24070 */
[----:B------:R-:W-:Y:S01]  /*16fd0*/  @!P4 IMAD.IADD R10, R10, 0x1, -R7 ;  /* 0x000000010a0ac824 */ /* 0x000fe200078e0a07 */
[----:B------:R-:W-:Y:S01]  /*16fe0*/  ISETP.GT.U32.AND P4, PT, R7, R4, PT ;  /* 0x000000040700720c */ /* 0x000fe20003f84070 */
[----:B------:R-:W-:Y:S01]  /*16ff0*/  IMAD.HI.U32 R17, R8, R16, RZ ;  /* 0x0000001008117227 */ /* 0x000fe200078e00ff */
[----:B------:R-:W-:-:S03]  /*17000*/  IABS R11, R9 ;  /* 0x00000009000b7213 */ /* 0x000fc60000000000 */
[----:B0-----:R-:W-:-:S04]  /*17010*/  IMAD.HI.U32 R13, R8, R15, RZ ;  /* 0x0000000f080d7227 */ /* 0x001fc800078e00ff */
[----:B------:R-:W-:-:S04]  /*17020*/  IMAD.HI.U32 R12, R8, R11, RZ ;  /* 0x0000000b080c7227 */ /* 0x000fc800078e00ff */
[----:B------:R-:W-:Y:S02]  /*17030*/  IMAD.MOV R17, RZ, RZ, -R17 ;  /* 0x000000ffff117224 */ /* 0x000fe400078e0a11 */
[----:B------:R-:W-:Y:S02]  /*17040*/  IMAD.MOV R13, RZ, RZ, -R13 ;  /* 0x000000ffff0d7224 */ /* 0x000fe400078e0a0d */
[----:B------:R-:W-:Y:S01]  /*17050*/  @!P2 IMAD.IADD R0, R0, 0x1, -R7 ;  /* 0x000000010000a824 */ /* 0x000fe200078e0a07 */
[----:B------:R-:W-:Y:S01]  /*17060*/  ISETP.GE.AND P2, PT, R14, RZ, PT ;  /* 0x000000ff0e00720c */ /* 0x000fe20003f46270 */
[C---:B------:R-:W-:Y:S02]  /*17070*/  IMAD R14, R7.reuse, R17, R16 ;  /* 0x00000011070e7224 */ /* 0x040fe400078e0210 */
[----:B------:R-:W-:Y:S02]  /*17080*/  IMAD.MOV R12, RZ, RZ, -R12 ;  /* 0x000000ffff0c7224 */ /* 0x000fe400078e0a0c */
[----:B------:R-:W-:-:S02]  /*17090*/  IMAD R15, R7, R13, R15 ;  /* 0x0000000d070f7224 */ /* 0x000fc400078e020f */
[--C-:B------:R-:W-:Y:S02]  /*170a0*/  @!P1 IMAD.IADD R2, R2, 0x1, -R7.reuse ;  /* 0x0000000102029824 */ /* 0x100fe400078e0a07 */
[----:B------:R-:W-:Y:S01]  /*170b0*/  IMAD.MOV.U32 R18, RZ, RZ, R10 ;  /* 0x000000ffff127224 */ /* 0x000fe200078e000a */
[C---:B------:R-:W-:Y:S01]  /*170c0*/  ISETP.GT.U32.AND P1, PT, R7.reuse, R15, PT ;  /* 0x0000000f0700720c */ /* 0x040fe20003f24070 */
[----:B------:R-:W-:Y:S01]  /*170d0*/  @!P4 IMAD.IADD R4, R4, 0x1, -R7 ;  /* 0x000000010404c824 */ /* 0x000fe200078e0a07 */
[C---:B------:R-:W-:Y:S01]  /*170e0*/  ISETP.GT.U32.AND P4, PT, R7.reuse, R14, PT ;  /* 0x0000000e0700720c */ /* 0x040fe20003f84070 */
[----:B------:R-:W-:Y:S02]  /*170f0*/  IMAD R11, R7, R12, R11 ;  /* 0x0000000c070b7224 */ /* 0x000fe400078e020b */
[----:B------:R-:W-:Y:S02]  /*17100*/  IMAD.MOV.U32 R12, RZ, RZ, R2 ;  /* 0x000000ffff0c7224 */ /* 0x000fe400078e0002 */
[----:B------:R-:W-:-:S02]  /*17110*/  VIADD R13, R3, 0x1ba ;  /* 0x000001ba030d7836 */ /* 0x000fc40000000000 */
[----:B------:R-:W-:Y:S01]  /*17120*/  @!P3 IMAD.MOV R18, RZ, RZ, -R18 ;  /* 0x000000ffff12b224 */ /* 0x000fe200078e0a12 */
[C---:B------:R-:W-:Y:S01]  /*17130*/  ISETP.GT.U32.AND P3, PT, R7.reuse, R4, PT ;  /* 0x000000040700720c */ /* 0x040fe20003f64070 */
[----:B------:R-:W-:Y:S01]  /*17140*/  @!P5 IMAD.MOV R0, RZ, RZ, -R0 ;  /* 0x000000ffff00d224 */ /* 0x000fe200078e0a00 */
[----:B------:R-:W-:Y:S01]  /*17150*/  ISETP.GE.AND P5, PT, R6, RZ, PT ;  /* 0x000000ff0600720c */ /* 0x000fe20003fa6270 */
[----:B------:R-:W-:Y:S01]  /*17160*/  @!P6 IMAD.MOV R12, RZ, RZ, -R12 ;  /* 0x000000ffff0ce224 */ /* 0x000fe200078e0a0c */
[----:B------:R-:W-:Y:S01]  /*17170*/  ISETP.GT.U32.AND P6, PT, R7, R11, PT ;  /* 0x0000000b0700720c */ /* 0x000fe20003fc4070 */
[----:B------:R-:W-:Y:S01]  /*17180*/  VIADD R6, R3, 0x1bb ;  /* 0x000001bb03067836 */ /* 0x000fe20000000000 */
[----:B------:R-:W-:Y:S01]  /*17190*/  IABS R10, R13 ;  /* 0x0000000d000a7213 */ /* 0x000fe20000000000 */
[----:B------:R-:W-:Y:S01]  /*171a0*/  STL [R1+0x1094], R18 ;  /* 0x0010941201007387 */ /* 0x000fe20000100800 */
[--C-:B------:R-:W-:Y:S01]  /*171b0*/  @!P4 IMAD.IADD R14, R14, 0x1, -R7.reuse ;  /* 0x000000010e0ec824 */ /* 0x100fe200078e0a07 */
[----:B------:R-:W-:Y:S01]  /*171c0*/  ISETP.GE.AND P4, PT, R13, RZ, PT ;  /* 0x000000ff0d00720c */ /* 0x000fe20003f86270 */
[--C-:B------:R-:W-:Y:S01]  /*171d0*/  @!P1 IMAD.IADD R15, R15, 0x1, -R7.reuse ;  /* 0x000000010f0f9824 */ /* 0x100fe200078e0a07 */
[----:B------:R0:W-:Y:S01]  /*171e0*/  STL [R1+0x1098], R0 ;  /* 0x0010980001007387 */ /* 0x0001e20000100800 */
[----:B------:R-:W-:Y:S01]  /*171f0*/  IABS R2, R6 ;  /* 0x0000000600027213 */ /* 0x000fe20000000000 */
[--C-:B------:R-:W-:Y:S01]  /*17200*/  @!P3 IMAD.IADD R4, R4, 0x1, -R7.reuse ;  /* 0x000000010404b824 */ /* 0x100fe200078e0a07 */
[----:B------:R-:W-:Y:S01]  /*17210*/  ISETP.GT.U32.AND P1, PT, R7, R14, PT ;  /* 0x0000000e0700720c */ /* 0x000fe20003f24070 */
[----:B------:R1:W-:Y:S01]  /*17220*/  STL [R1+0x10c0], R12 ;  /* 0x0010c00c01007387 */ /* 0x0003e20000100800 */
[----:B------:R-:W-:Y:S01]  /*17230*/  ISETP.GE.AND P3, PT, R9, RZ, PT ;  /* 0x000000ff0900720c */ /* 0x000fe20003f66270 */
[----:B------:R-:W-:Y:S01]  /*17240*/  @!P6 IMAD.IADD R11, R11, 0x1, -R7 ;  /* 0x000000010b0be824 */ /* 0x000fe200078e0a07 */
[----:B------:R-:W-:Y:S01]  /*17250*/  ISETP.GT.U32.AND P6, PT, R7, R15, PT ;  /* 0x0000000f0700720c */ /* 0x000fe20003fc4070 */
[----:B------:R-:W-:-:S02]  /*17260*/  VIADD R9, R3, 0x1bd ;  /* 0x000001bd03097836 */ /* 0x000fc40000000000 */
[----:B0-----:R-:W-:-:S04]  /*17270*/  IMAD.HI.U32 R0, R8, R10, RZ ;  /* 0x0000000a08007227 */ /* 0x001fc800078e00ff */
[----:B------:R-:W-:Y:S02]  /*17280*/  IMAD.MOV R13, RZ, RZ, -R0 ;  /* 0x000000ffff0d7224 */ /* 0x000fe400078e0a00 */
[----:B------:R-:W-:Y:S02]  /*17290*/  IMAD.MOV.U32 R0, RZ, RZ, R2 ;  /* 0x000000ffff007224 */ /* 0x000fe400078e0002 */
[----:B-1----:R-:W-:Y:S02]  /*172a0*/  IMAD.MOV.U32 R12, RZ, RZ, R4 ;  /* 0x000000ffff0c7224 */ /* 0x002fe400078e0004 */
[----:B------:R-:W-:-:S04]  /*172b0*/  IMAD.HI.U32 R4, R8, R0, RZ ;  /* 0x0000000008047227 */ /* 0x000fc800078e00ff */
[----:B------:R-:W-:Y:S02]  /*172c0*/  IMAD.MOV R4, RZ, RZ, -R4 ;  /* 0x000000ffff047224 */ /* 0x000fe400078e0a04 */
[C---:B------:R-:W-:Y:S02]  /*172d0*/  IMAD R13, R7.reuse, R13, R10 ;  /* 0x0000000d070d7224 */ /* 0x040fe400078e020a */
[C---:B------:R-:W-:Y:S01]  /*172e0*/  IMAD R0, R7.reuse, R4, R0 ;  /* 0x0000000407007224 */ /* 0x040fe200078e0200 */
[----:B------:R-:W-:Y:S01]  /*172f0*/  IABS R4, R9 ;  /* 0x0000000900047213 */ /* 0x000fe20000000000 */
[----:B------:R-:W-:Y:S01]  /*17300*/  @!P0 IMAD.MOV R12, RZ, RZ, -R12 ;  /* 0x000000ffff0c8224 */ /* 0x000fe200078e0a0c */
[----:B------:R-:W-:Y:S01]  /*17310*/  ISETP.GT.U32.AND P0, PT, R7, R11, PT ;  /* 0x0000000b0700720c */ /* 0x000fe20003f04070 */
[--C-:B------:R-:W-:Y:S01]  /*17320*/  @!P6 IMAD.IADD R15, R15, 0x1, -R7.reuse ;  /* 0x000000010f0fe824 */ /* 0x100fe200078e0a07 */
[C---:B------:R-:W-:Y:S01]  /*17330*/  ISETP.GT.U32.AND P6, PT, R7.reuse, R0, PT ;  /* 0x000000000700720c */ /* 0x040fe20003fc4070 */
[----:B------:R-:W-:Y:S01]  /*17340*/  @!P1 IMAD.IADD R14, R14, 0x1, -R7 ;  /* 0x000000010e0e9824 */ /* 0x000fe200078e0a07 */
[----:B------:R0:W-:Y:S01]  /*17350*/  STL [R1+0x10c8], R12 ;  /* 0x0010c80c01007387 */ /* 0x0001e20000100800 */
[----:B------:R-:W-:Y:S01]  /*17360*/  ISETP.GT.U32.AND P1, PT, R7, R13, PT ;  /* 0x0000000d0700720c */ /* 0x000fe20003f24070 */
[----:B------:R-:W-:-:S02]  /*17370*/  VIADD R10, R3, 0x1bc ;  /* 0x000001bc030a7836 */ /* 0x000fc40000000000 */
[----:B------:R-:W-:-:S03]  /*17380*/  IMAD.HI.U32 R17, R8, R4, RZ ;  /* 0x0000000408117227 */ /* 0x000fc600078e00ff */
[----:B------:R-:W-:Y:S01]  /*17390*/  IABS R2, R10 ;  /* 0x0000000a00027213 */ /* 0x000fe20000000000 */
[----:B------:R-:W-:Y:S02]  /*173a0*/  IMAD.MOV.U32 R18, RZ, RZ, R14 ;  /* 0x000000ffff127224 */ /* 0x000fe400078e000e */
[----:B0-----:R-:W-:Y:S02]  /*173b0*/  VIADD R12, R3, 0x1be ;  /* 0x000001be030c7836 */ /* 0x001fe40000000000 */
[--C-:B------:R-:W-:Y:S01]  /*173c0*/  @!P0 IMAD.IADD R11, R11, 0x1, -R7.reuse ;  /* 0x000000010b0b8824 */ /* 0x100fe200078e0a07 */
[----:B------:R-:W-:Y:S01]  /*173d0*/  ISETP.GE.AND P0, PT, R6, RZ, PT ;  /* 0x000000ff0600720c */ /* 0x000fe20003f06270 */
[--C-:B------:R-:W-:Y:S01]  /*173e0*/  @!P6 IMAD.IADD R0, R0, 0x1, -R7.reuse ;  /* 0x000000010000e824 */ /* 0x100fe200078e0a07 */
[----:B------:R-:W-:Y:S01]  /*173f0*/  IABS R16, R12 ;  /* 0x0000000c00107213 */ /* 0x000fe20000000000 */
[----:B------:R-:W-:Y:S01]  /*17400*/  @!P1 IMAD.IADD R13, R13, 0x1, -R7 ;  /* 0x000000010d0d9824 */ /* 0x000fe200078e0a07 */
[----:B------:R-:W-:Y:S01]  /*17410*/  ISETP.GE.AND P1, PT, R10, RZ, PT ;  /* 0x000000ff0a00720c */ /* 0x000fe20003f26270 */
[----:B------:R-:W-:Y:S01]  /*17420*/  IMAD.MOV R14, RZ, RZ, -R17 ;  /* 0x000000ffff0e7224 */ /* 0x000fe200078e0a11 */
[----:B------:R-:W-:Y:S01]  /*17430*/  ISETP.GT.U32.AND P6, PT, R7, R0, PT ;  /* 0x000000000700720c */ /* 0x000fe20003fc4070 */
[----:B------:R-:W-:-:S02]  /*17440*/  IMAD.MOV.U32 R6, RZ, RZ, R16 ;  /* 0x000000ffff067224 */ /* 0x000fc400078e0010 */
[----:B------:R-:W-:-:S04]  /*17450*/  IMAD.HI.U32 R16, R8, R2, RZ ;  /* 0x0000000208107227 */ /* 0x000fc800078e00ff */
[----:B------:R-:W-:-:S04]  /*17460*/  IMAD.HI.U32 R10, R8, R6, RZ ;  /* 0x00000006080a7227 */ /* 0x000fc800078e00ff */
[----:B------:R-:W-:Y:S02]  /*17470*/  IMAD.MOV R16, RZ, RZ, -R16 ;  /* 0x000000ffff107224 */ /* 0x000fe400078e0a10 */
[----:B------:R-:W-:Y:S02]  /*17480*/  IMAD.MOV R10, RZ, RZ, -R10 ;  /* 0x000000ffff0a7224 */ /* 0x000fe400078e0a0a */
[----:B------:R-:W-:Y:S01]  /*17490*/  @!P2 IMAD.MOV R18, RZ, RZ, -R18 ;  /* 0x000000ffff12a224 */ /* 0x000fe200078e0a12 */
[C---:B------:R-:W-:Y:S01]  /*174a0*/  ISETP.GT.U32.AND P2, PT, R7.reuse, R13, PT ;  /* 0x0000000d0700720c */ /* 0x040fe20003f44070 */
[C---:B------:R-:W-:Y:S02]  /*174b0*/  IMAD R2, R7.reuse, R16, R2 ;  /* 0x0000001007027224 */ /* 0x040fe400078e0202 */
[C---:B------:R-:W-:Y:S01]  /*174c0*/  IMAD R4, R7.reuse, R14, R4 ;  /* 0x0000000e07047224 */ /* 0x040fe200078e0204 */
[----:B------:R-:W-:Y:S01]  /*174d0*/  STL [R1+0x10b8], R18 ;  /* 0x0010b81201007387 */ /* 0x000fe20000100800 */
[----:B------:R-:W-:-:S02]  /*174e0*/  IMAD R6, R7, R10, R6 ;  /* 0x0000000a07067224 */ /* 0x000fc400078e0206 */
[----:B------:R-:W-:Y:S01]  /*174f0*/  @!P5 IMAD.MOV R15, RZ, RZ, -R15 ;  /* 0x000000ffff0fd224 */ /* 0x000fe200078e0a0f */
[C---:B------:R-:W-:Y:S01]  /*17500*/  ISETP.GT.U32.AND P5, PT, R7.reuse, R2, PT ;  /* 0x000000020700720c */ /* 0x040fe20003fa4070 */
[----:B------:R-:W-:Y:S01]  /*17510*/  @!P3 IMAD.MOV R11, RZ, RZ, -R11 ;  /* 0x000000ffff0bb224 */ /* 0x000fe200078e0a0b */
[C---:B------:R-:W-:Y:S01]  /*17520*/  ISETP.GT.U32.AND P3, PT, R7.reuse, R4, PT ;  /* 0x000000040700720c */ /* 0x040fe20003f64070 */
[--C-:B------:R-:W-:Y:S01]  /*17530*/  @!P6 IMAD.IADD R0, R0, 0x1, -R7.reuse ;  /* 0x000000010000e824 */ /* 0x100fe200078e0a07 */
[----:B------:R-:W-:Y:S01]  /*17540*/  ISETP.GT.U32.AND P6, PT, R7, R6, PT ;  /* 0x000000060700720c */ /* 0x000fe20003fc4070 */
[----:B------:R-:W-:Y:S01]  /*17550*/  VIADD R17, R3, 0x1bf ;  /* 0x000001bf03117836 */ /* 0x000fe20000000000 */
[----:B------:R-:W-:Y:S01]  /*17560*/  STL [R1+0x12c], R15 ;  /* 0x00012c0f01007387 */ /* 0x000fe20000100800 */
[----:B------:R-:W-:Y:S01]  /*17570*/  @!P2 IMAD.IADD R13, R13, 0x1, -R7 ;  /* 0x000000010d0da824 */ /* 0x000fe200078e0a07 */
[----:B------:R-:W-:Y:S01]  /*17580*/  ISETP.GE.AND P2, PT, R9, RZ, PT ;  /* 0x000000ff0900720c */ /* 0x000fe20003f46270 */
[----:B------:R-:W-:Y:S01]  /*17590*/  @!P0 IMAD.MOV R0, RZ, RZ, -R0 ;  /* 0x000000ffff008224 */ /* 0x000fe200078e0a00 */
[----:B------:R0:W-:Y:S01]  /*175a0*/  STL [R1+0x13c], R11 ;  /* 0x00013c0b01007387 */ /* 0x0001e20000100800 */
[----:B------:R-:W-:Y:S01]  /*175b0*/  IABS R9, R17 ;  /* 0x0000001100097213 */ /* 0x000fe20000000000 */
[----:B------:R-:W-:-:S02]  /*175c0*/  IMAD.MOV.U32 R16, RZ, RZ, R13 ;  /* 0x000000ffff107224 */ /* 0x000fc400078e000d */
[--C-:B------:R-:W-:Y:S01]  /*175d0*/  @!P5 IMAD.IADD R2, R2, 0x1, -R7.reuse ;  /* 0x000000010202d824 */ /* 0x100fe200078e0a07 */
[----:B------:R-:W-:Y:S01]  /*175e0*/  ISETP.GE.AND P5, PT, R12, RZ, PT ;  /* 0x000000ff0c00720c */ /* 0x000fe20003fa6270 */
[--C-:B------:R-:W-:Y:S02]  /*175f0*/  @!P3 IMAD.IADD R4, R4, 0x1, -R7.reuse ;  /* 0x000000010404b824 */ /* 0x100fe400078e0a07 */
[----:B------:R-:W-:Y:S01]  /*17600*/  @!P6 IMAD.IADD R6, R6, 0x1, -R7 ;  /* 0x000000010606e824 */ /* 0x000fe200078e0a07 */
[----:B------:R-:W-:Y:S01]  /*17610*/  ISETP.GT.U32.AND P3, PT, R7, R2, PT ;  /* 0x000000020700720c */ /* 0x000fe20003f64070 */
[----:B0-----:R-:W-:Y:S02]  /*17620*/  VIADD R11, R3, 0x1c0 ;  /* 0x000001c0030b7836 */ /* 0x001fe40000000000 */
[----:B------:R-:W-:Y:S01]  /*17630*/  IMAD.HI.U32 R14, R8, R9, RZ ;  /* 0x00000009080e7227 */ /* 0x000fe200078e00ff */
[C---:B------:R-:W-:Y:S02]  /*17640*/  ISETP.GT.U32.AND P6, PT, R7.reuse, R6, PT ;  /* 0x000000060700720c */ /* 0x040fe40003fc4070 */
[----:B------:R-:W-:Y:S01]  /*17650*/  IABS R10, R11 ;  /* 0x0000000b000a7213 */ /* 0x000fe20000000000 */
[----:B------:R-:W-:Y:S01]  /*17660*/  @!P4 IMAD.MOV R16, RZ, RZ, -R16 ;  /* 0x000000ffff10c224 */ /* 0x000fe200078e0a10 */
[----:B------:R-:W-:Y:S01]  /*17670*/  ISETP.GT.U32.AND P4, PT, R7, R4, PT ;  /* 0x000000040700720c */ /* 0x000fe20003f84070 */
[----:B------:R-:W-:-:S02]  /*17680*/  VIADD R12, R3, 0x1c1 ;  /* 0x000001c1030c7836 */ /* 0x000fc40000000000 */
[----:B------:R-:W-:Y:S01]  /*17690*/  IMAD.MOV R14, RZ, RZ, -R14 ;  /* 0x000000ffff0e7224 */ /* 0x000fe200078e0a0e */
[----:B------:R0:W-:Y:S01]  /*176a0*/  STL [R1+0x108c], R16 ;  /* 0x00108c1001007387 */ /* 0x0001e20000100800 */
[----:B------:R-:W-:-:S03]  /*176b0*/  IMAD.HI.U32 R15, R8, R10, RZ ;  /* 0x0000000a080f7227 */ /* 0x000fc600078e00ff */
[----:B------:R1:W-:Y:S01]  /*176c0*/  STL [R1+0x1064], R0 ;  /* 0x0010640001007387 */ /* 0x0003e20000100800 */
[C---:B------:R-:W-:Y:S01]  /*176d0*/  IMAD R9, R7.reuse, R14, R9 ;  /* 0x0000000e07097224 */ /* 0x040fe200078e0209 */
[----:B------:R-:W-:Y:S01]  /*176e0*/  IABS R14, R12 ;  /* 0x0000000c000e7213 */ /* 0x000fe20000000000 */
[----:B------:R-:W-:Y:S02]  /*176f0*/  IMAD.MOV R15, RZ, RZ, -R15 ;  /* 0x000000ffff0f7224 */ /* 0x000fe400078e0a0f */
[----:B------:R-:W-:Y:S01]  /*17700*/  @!P3 IMAD.IADD R2, R2, 0x1, -R7 ;  /* 0x000000010202b824 */ /* 0x000fe200078e0a07 */
[C---:B------:R-:W-:Y:S01]  /*17710*/  ISETP.GT.U32.AND P3, PT, R7.reuse, R9, PT ;  /* 0x000000090700720c */ /* 0x040fe20003f64070 */
[----:B------:R-:W-:Y:S02]  /*17720*/  IMAD R10, R7, R15, R10 ;  /* 0x0000000f070a7224 */ /* 0x000fe400078e020a */
[----:B------:R-:W-:-:S04]  /*17730*/  IMAD.HI.U32 R18, R8, R14, RZ ;  /* 0x0000000e08127227 */ /* 0x000fc800078e00ff */
[--C-:B------:R-:W-:Y:S01]  /*17740*/  @!P4 IMAD.IADD R4, R4, 0x1, -R7.reuse ;  /* 0x000000010404c824 */ /* 0x100fe200078e0a07 */
[----:B------:R-:W-:Y:S01]  /*17750*/  ISETP.GT.U32.AND P4, PT, R7, R10, PT ;  /* 0x0000000a0700720c */ /* 0x000fe20003f84070 */
[--C-:B------:R-:W-:Y:S01]  /*17760*/  @!P6 IMAD.IADD R6, R6, 0x1, -R7.reuse ;  /* 0x000000010606e824 */ /* 0x100fe200078e0a07 */
[----:B------:R-:W-:Y:S01]  /*17770*/  ISETP.GE.AND P6, PT, R17, RZ, PT ;  /* 0x000000ff1100720c */ /* 0x000fe20003fc6270 */
[----:B------:R-:W-:Y:S02]  /*17780*/  IMAD.MOV R17, RZ, RZ, -R18 ;  /* 0x000000ffff117224 */ /* 0x000fe400078e0a12 */
[----:B------:R-:W-:Y:S02]  /*17790*/  @!P1 IMAD.MOV R2, RZ, RZ, -R2 ;  /* 0x000000ffff029224 */ /* 0x000fe400078e0a02 */
[----:B------:R-:W-:Y:S02]  /*177a0*/  IMAD R14, R7, R17, R14 ;  /* 0x00000011070e7224 */ /* 0x000fe400078e020e */
[----:B------:R-:W-:Y:S01]  /*177b0*/  VIADD R13, R3, 0x1c2 ;  /* 0x000001c2030d7836 */ /* 0x000fe20000000000 */
[----:B------:R2:W-:Y:S01]  /*177c0*/  STL [R1+0x106c], R2 ;  /* 0x00106c0201007387 */ /* 0x0005e20000100800 */
[--C-:B------:R-:W-:Y:S01]  /*177d0*/  @!P3 IMAD.IADD R9, R9, 0x1, -R7.reuse ;  /* 0x000000010909b824 */ /* 0x100fe200078e0a07 */
[----:B------:R-:W-:Y:S01]  /*177e0*/  ISETP.GT.U32.AND P1, PT, R7, R14, PT ;  /* 0x0000000e0700720c */ /* 0x000fe20003f24070 */
[----:B------:R-:W-:Y:S01]  /*177f0*/  @!P4 IMAD.IADD R10, R10, 0x1, -R7 ;  /* 0x000000010a0ac824 */ /* 0x000fe200078e0a07 */
[----:B0-----:R-:W-:Y:S01]  /*17800*/  IABS R16, R13 ;  /* 0x0000000d00107213 */ /* 0x001fe20000000000 */
[----:B------:R-:W-:Y:S01]  /*17810*/  VIADD R15, R3, 0x1c3 ;  /* 0x000001c3030f7836 */ /* 0x000fe20000000000 */
[C---:B------:R-:W-:Y:S01]  /*17820*/  ISETP.GT.U32.AND P4, PT, R7.reuse, R9, PT ;  /* 0x000000090700720c */ /* 0x040fe20003f84070 */
[----:B-1----:R-:W-:Y:S01]  /*17830*/  IMAD.MOV.U32 R0, RZ, RZ, R6 ;  /* 0x000000ffff007224 */ /* 0x002fe200078e0006 */
[----:B------:R-:W-:Y:S01]  /*17840*/  ISETP.GT.U32.AND P0, PT, R7, R10, PT ;  /* 0x0000000a0700720c */ /* 0x000fe20003f04070 */
[----:B------:R-:W-:Y:S01]  /*17850*/  @!P2 IMAD.MOV R4, RZ, RZ, -R4 ;  /* 0x000000ffff04a224 */ /* 0x000fe200078e0a04 */
[----:B------:R-:W-:Y:S01]  /*17860*/  IABS R18, R15 ;  /* 0x0000000f00127213 */ /* 0x000fe20000000000 */
[----:B------:R-:W-:Y:S01]  /*17870*/  IMAD.HI.U32 R19, R8, R16, RZ ;  /* 0x0000001008137227 */ /* 0x000fe200078e00ff */
[----:B------:R-:W-:-:S02]  /*17880*/  ISETP.GE.AND P3, PT, R11, RZ, PT ;  /* 0x000000ff0b00720c */ /* 0x000fc40003f66270 */
[----:B------:R0:W-:Y:S01]  /*17890*/  STL [R1+0x107c], R4 ;  /* 0x00107c0401007387 */ /* 0x0001e20000100800 */
[----:B------:R-:W-:Y:S01]  /*178a0*/  @!P5 IMAD.MOV R0, RZ, RZ, -R0 ;  /* 0x000000ffff00d224 */ /* 0x000fe200078e0a00 */
[----:B------:R-:W-:Y:S01]  /*178b0*/  ISETP.GE.AND P2, PT, R12, RZ, PT ;  /* 0x000000ff0c00720c */ /* 0x000fe20003f46270 */
[----:B------:R-:W-:Y:S01]  /*178c0*/  @!P1 IMAD.IADD R14, R14, 0x1, -R7 ;  /* 0x000000010e0e9824 */ /* 0x000fe200078e0a07 */
[----:B------:R-:W-:Y:S01]  /*178d0*/  ISETP.GE.AND P5, PT, R13, RZ, PT ;  /* 0x000000ff0d00720c */ /* 0x000fe20003fa6270 */
[----:B------:R-:W-:Y:S01]  /*178e0*/  IMAD.MOV R19, RZ, RZ, -R19 ;  /* 0x000000ffff137224 */ /* 0x000fe200078e0a13 */
[----:B------:R1:W-:Y:S01]  /*178f0*/  STL [R1+0x10c4], R0 ;  /* 0x0010c40001007387 */ /* 0x0003e20000100800 */
[----:B--2---:R-:W-:Y:S01]  /*17900*/  IMAD.HI.U32 R2, R8, R18, RZ ;  /* 0x0000001208027227 */ /* 0x004fe200078e00ff */
[----:B------:R-:W-:-:S03]  /*17910*/  ISETP.GT.U32.AND P1, PT, R7, R14, PT ;  /* 0x0000000e0700720c */ /* 0x000fc60003f24070 */
[----:B------:R-:W-:Y:S02]  /*17920*/  IMAD R16, R7, R19, R16 ;  /* 0x0000001307107224 */ /* 0x000fe400078e0210 */
[--C-:B------:R-:W-:Y:S01]  /*17930*/  @!P4 IMAD.IADD R9, R9, 0x1, -R7.reuse ;  /* 0x000000010909c824 */ /* 0x100fe200078e0a07 */
[----:B------:R-:W-:Y:S01]  /*17940*/  ISETP.GE.AND P4, PT, R15, RZ, PT ;  /* 0x000000ff0f00720c */ /* 0x000fe20003f86270 */
[----:B0-----:R-:W-:Y:S02]  /*17950*/  IMAD.MOV R4, RZ, RZ, -R2 ;  /* 0x000000ffff047224 */ /* 0x001fe400078e0a02 */
[----:B-1----:R-:W-:Y:S02]  /*17960*/  VIADD R0, R3, 0x1c4 ;  /* 0x000001c403007836 */ /* 0x002fe40000000000 */
[----:B------:R-:W-:Y:S01]  /*17970*/  @!P0 IMAD.IADD R10, R10, 0x1, -R7 ;  /* 0x000000010a0a8824 */ /* 0x000fe200078e0a07 */
[----:B------:R-:W-:Y:S01]  /*17980*/  ISETP.GT.U32.AND P0, PT, R7, R16, PT ;  /* 0x000000100700720c */ /* 0x000fe20003f04070 */
[----:B------:R-:W-:Y:S01]  /*17990*/  IMAD.MOV.U32 R12, RZ, RZ, R9 ;  /* 0x000000ffff0c7224 */ /* 0x000fe200078e0009 */
[----:B------:R-:W-:Y:S01]  /*179a0*/  IABS R2, R0 ;  /* 0x0000000000027213 */ /* 0x000fe20000000000 */
[----:B------:R-:W-:-:S02]  /*179b0*/  IMAD.MOV.U32 R11, RZ, RZ, R10 ;  /* 0x000000ffff0b7224 */ /* 0x000fc400078e000a */
[----:B------:R-:W-:Y:S02]  /*179c0*/  @!P6 IMAD.MOV R12, RZ, RZ, -R12 ;  /* 0x000000ffff0ce224 */ /* 0x000fe400078e0a0c */
[----:B------:R-:W-:-:S03]  /*179d0*/  IMAD.HI.U32 R9, R8, R2, RZ ;  /* 0x0000000208097227 */ /* 0x000fc600078e00ff */
[----:B------:R0:W-:Y:S01]  /*179e0*/  STL [R1+0x10ac], R12 ;  /* 0x0010ac0c01007387 */ /* 0x0001e20000100800 */
[----:B------:R-:W-:Y:S01]  /*179f0*/  @!P3 IMAD.MOV R11, RZ, RZ, -R11 ;  /* 0x000000ffff0bb224 */ /* 0x000fe200078e0a0b */
[----:B------:R-:W-:Y:S01]  /*17a00*/  ISETP.GE.AND P3, PT, R0, RZ, PT ;  /* 0x000000ff0000720c */ /* 0x000fe20003f66270 */
[----:B------:R-:W-:Y:S02]  /*17a10*/  IMAD.MOV R0, RZ, RZ, -R9 ;  /* 0x000000ffff007224 */ /* 0x000fe400078e0a09 */
[--C-:B------:R-:W-:Y:S01]  /*17a20*/  @!P1 IMAD.IADD R14, R14, 0x1, -R7.reuse ;  /* 0x000000010e0e9824 */ /* 0x100fe200078e0a07 */
[----:B------:R1:W-:Y:S01]  /*17a30*/  STL [R1+0x130], R11 ;  /* 0x0001300b01007387 */ /* 0x0003e20000100800 */
[C---:B------:R-:W-:Y:S02]  /*17a40*/  IMAD R2, R7.reuse, R0, R2 ;  /* 0x0000000007027224 */ /* 0x040fe400078e0202 */
[--C-:B------:R-:W-:Y:S02]  /*17a50*/  @!P0 IMAD.IADD R16, R16, 0x1, -R7.reuse ;  /* 0x0000000110108824 */ /* 0x100fe400078e0a07 */
[----:B0-----:R-:W-:Y:S01]  /*17a60*/  IMAD.MOV.U32 R12, RZ, RZ, R14 ;  /* 0x000000ffff0c7224 */ /* 0x001fe200078e000e */
[----:B------:R-:W-:Y:S01]  /*17a70*/  SHF.R.U32.HI R14, RZ, 0x6, R24 ;  /* 0x00000006ff0e7819 */ /* 0x000fe20000011618 */
[C---:B------:R-:W-:Y:S01]  /*17a80*/  IMAD R18, R7.reuse, R4, R18 ;  /* 0x0000000407127224 */ /* 0x040fe200078e0212 */
[C---:B------:R-:W-:Y:S01]  /*17a90*/  ISETP.GT.U32.AND P0, PT, R7.reuse, R16, PT ;  /* 0x000000100700720c */ /* 0x040fe20003f04070 */
[----:B------:R-:W-:Y:S01]  /*17aa0*/  @!P2 IMAD.MOV R12, RZ, RZ, -R12 ;  /* 0x000000ffff0ca224 */ /* 0x000fe200078e0a0c */
[----:B------:R-:W-:Y:S01]  /*17ab0*/  ISETP.GT.U32.AND P2, PT, R7, R2, PT ;  /* 0x000000020700720c */ /* 0x000fe20003f44070 */
[----:B------:R-:W-:Y:S01]  /*17ac0*/  VIADD R4, R3, 0x1c6 ;  /* 0x000001c603047836 */ /* 0x000fe20000000000 */
[----:B------:R-:W-:Y:S01]  /*17ad0*/  ISETP.GT.U32.AND P6, PT, R7, R18, PT ;  /* 0x000000120700720c */ /* 0x000fe20003fc4070 */
[C---:B------:R-:W-:Y:S01]  /*17ae0*/  VIADD R6, R3.reuse, 0x1c5 ;  /* 0x000001c503067836 */ /* 0x040fe20000000000 */
[----:B------:R0:W-:Y:S01]  /*17af0*/  STL [R1+0x134], R12 ;  /* 0x0001340c01007387 */ /* 0x0001e20000100800 */
[----:B------:R-:W-:Y:S01]  /*17b00*/  VIADD R19, R3, 0x1d1 ;  /* 0x000001d103137836 */ /* 0x000fe20000000000 */
[----:B-1----:R-:W-:Y:S01]  /*17b10*/  IABS R11, R4 ;  /* 0x00000004000b7213 */ /* 0x002fe20000000000 */
[----:B------:R-:W-:Y:S01]  /*17b20*/  IMAD.U32 R25, RZ, RZ, UR8 ;  /* 0x00000008ff197e24 */ /* 0x000fe2000f8e00ff */
[----:B------:R-:W-:Y:S01]  /*17b30*/  IABS R10, R6 ;  /* 0x00000006000a7213 */ /* 0x000fe20000000000 */
[----:B------:R-:W-:Y:S01]  /*17b40*/  IMAD.U32 R24, RZ, RZ, UR8 ;  /* 0x00000008ff187e24 */ /* 0x000fe2000f8e00ff */
[----:B------:R-:W-:Y:S01]  /*17b50*/  ISETP.GE.AND P1, PT, R6, RZ, PT ;  /* 0x000000ff0600720c */ /* 0x000fe20003f26270 */
[--C-:B------:R-:W-:Y:S01]  /*17b60*/  @!P0 IMAD.IADD R16, R16, 0x1, -R7.reuse ;  /* 0x0000000110108824 */ /* 0x100fe200078e0a07 */
[----:B------:R-:W-:Y:S01]  /*17b70*/  ISETP.GE.AND P0, PT, R4, RZ, PT ;  /* 0x000000ff0400720c */ /* 0x000fe20003f06270 */
[----:B------:R-:W-:-:S02]  /*17b80*/  @!P2 IMAD.IADD R2, R2, 0x1, -R7 ;  /* 0x000000010202a824 */ /* 0x000fc400078e0a07 */
[----:B------:R-:W-:Y:S02]  /*17b90*/  VIADD R4, R3, 0x1c7 ;  /* 0x000001c703047836 */ /* 0x000fe40000000000 */
[----:B------:R-:W-:Y:S01]  /*17ba0*/  @!P6 IMAD.IADD R18, R18, 0x1, -R7 ;  /* 0x000000011212e824 */ /* 0x000fe200078e0a07 */
[C---:B------:R-:W-:Y:S01]  /*17bb0*/  ISETP.GT.U32.AND P2, PT, R7.reuse, R2, PT ;  /* 0x000000020700720c */ /* 0x040fe20003f44070 */
[----:B------:R-:W-:Y:S01]  /*17bc0*/  IMAD.MOV.U32 R9, RZ, RZ, R10 ;  /* 0x000000ffff097224 */ /* 0x000fe200078e000a */
[----:B------:R-:W-:Y:S01]  /*17bd0*/  IABS R13, R4 ;  /* 0x00000004000d7213 */ /* 0x000fe20000000000 */
[----:B------:R-:W-:Y:S01]  /*17be0*/  IMAD.HI.U32 R0, R8, R11, RZ ;  /* 0x0000000b08007227 */ /* 0x000fe200078e00ff */
[----:B------:R-:W-:-:S03]  /*17bf0*/  ISETP.GT.U32.AND P6, PT, R7, R18, PT ;  /* 0x000000120700720c */ /* 0x000fc60003fc4070 */
[----:B0-----:R-:W-:-:S04]  /*17c00*/  IMAD.HI.U32 R12, R8, R13, RZ ;  /* 0x0000000d080c7227 */ /* 0x001fc800078e00ff */
[----:B------:R-:W-:Y:S02]  /*17c10*/  IMAD.MOV R12, RZ, RZ, -R12 ;  /* 0x000000ffff0c7224 */ /* 0x000fe400078e0a0c */
[----:B------:R-:W-:Y:S02]  /*17c20*/  @!P2 IMAD.IADD R2, R2, 0x1, -R7 ;  /* 0x000000010202a824 */ /* 0x000fe400078e0a07 */
[----:B------:R-:W-:Y:S02]  /*17c30*/  IMAD R13, R7, R12, R13 ;  /* 0x0000000c070d7224 */ /* 0x000fe400078e020d */
[----:B------:R-:W-:Y:S02]  /*17c40*/  IMAD.MOV.U32 R15, RZ, RZ, R2 ;  /* 0x000000ffff0f7224 */ /* 0x000fe400078e0002 */
[----:B------:R-:W-:-:S04]  /*17c50*/  IMAD.HI.U32 R6, R8, R9, RZ ;  /* 0x0000000908067227 */ /* 0x000fc800078e00ff */
[----:B------:R-:W-:Y:S01]  /*17c60*/  @!P3 IMAD.MOV R15, RZ, RZ, -R15 ;  /* 0x000000ffff0fb224 */ /* 0x000fe200078e0a0f */
[C---:B------:R-:W-:Y:S01]  /*17c70*/  ISETP.GT.U32.AND P3, PT, R7.reuse, R13, PT ;  /* 0x0000000d0700720c */ /* 0x040fe20003f64070 */
[----:B------:R-:W-:Y:S02]  /*17c80*/  IMAD.MOV R0, RZ, RZ, -R0 ;  /* 0x000000ffff007224 */ /* 0x000fe400078e0a00 */
[----:B------:R-:W-:Y:S02]  /*17c90*/  @!P6 IMAD.IADD R18, R18, 0x1, -R7 ;  /* 0x000000011212e824 */ /* 0x000fe400078e0a07 */
[----:B------:R-:W-:Y:S02]  /*17ca0*/  IMAD.MOV R6, RZ, RZ, -R6 ;  /* 0x000000ffff067224 */ /* 0x000fe400078e0a06 */
[----:B------:R-:W-:Y:S02]  /*17cb0*/  IMAD R11, R7, R0, R11 ;  /* 0x00000000070b7224 */ /* 0x000fe400078e020b */
[----:B------:R-:W-:-:S02]  /*17cc0*/  IMAD.MOV.U32 R0, RZ, RZ, R18 ;  /* 0x000000ffff007224 */ /* 0x000fc400078e0012 */
[C---:B------:R-:W-:Y:S02]  /*17cd0*/  IMAD R9, R7.reuse, R6, R9 ;  /* 0x0000000607097224 */ /* 0x040fe400078e0209 */
[----:B------:R-:W-:Y:S02]  /*17ce0*/  IMAD.MOV.U32 R10, RZ, RZ, R16 ;  /* 0x000000ffff0a7224 */ /* 0x000fe400078e0010 */
[----:B------:R-:W-:Y:S01]  /*17cf0*/  @!P4 IMAD.MOV R0, RZ, RZ, -R0 ;  /* 0x000000ffff00c224 */ /* 0x000fe200078e0a00 */
[C---:B------:R-:W-:Y:S01]  /*17d00*/  ISETP.GT.U32.AND P4, PT, R7.reuse, R11, PT ;  /* 0x0000000b0700720c */ /* 0x040fe20003f84070 */
[----:B------:R-:W-:Y:S01]  /*17d10*/  @!P5 IMAD.MOV R10, RZ, RZ, -R10 ;  /* 0x000000ffff0ad224 */ /* 0x000fe200078e0a0a */
[----:B------:R-:W-:Y:S01]  /*17d20*/  ISETP.GT.U32.AND P6, PT, R7, R9, PT ;  /* 0x000000090700720c */ /* 0x000fe20003fc4070 */
[----:B------:R-:W-:Y:S01]  /*17d30*/  @!P3 IMAD.IADD R13, R13, 0x1, -R7 ;  /* 0x000000010d0db824 */ /* 0x000fe200078e0a07 */
[----:B------:R-:W-:Y:S01]  /*17d40*/  ISETP.GE.AND P5, PT, R4, RZ, PT ;  /* 0x000000ff0400720c */ /* 0x000fe20003fa6270 */
[----:B------:R-:W-:Y:S01]  /*17d50*/  VIADD R4, R3, 0x1c9 ;  /* 0x000001c903047836 */ /* 0x000fe20000000000 */
[----:B------:R0:W-:Y:S01]  /*17d60*/  STL [R1+0x1080], R10 ;  /* 0x0010800a01007387 */ /* 0x0001e20000100800 */
[----:B------:R-:W-:Y:S01]  /*17d70*/  IMAD.U32 R23, RZ, RZ, UR8 ;  /* 0x00000008ff177e24 */ /* 0x000fe2000f8e00ff */
[----:B------:R-:W-:Y:S01]  /*17d80*/  ISETP.GT.U32.AND P3, PT, R7, R13, PT ;  /* 0x0000000d0700720c */ /* 0x000fe20003f64070 */
[----:B------:R-:W-:Y:S01]  /*17d90*/  IMAD.U32 R20, RZ, RZ, UR8 ;  /* 0x00000008ff147e24 */ /* 0x000fe2000f8e00ff */
[----:B------:R1:W-:Y:S01]  /*17da0*/  STL [R1+0x1078], R0 ;  /* 0x0010780001007387 */ /* 0x0003e20000100800 */
[----:B------:R-:W-:-:S02]  /*17db0*/  IMAD.U32 R22, RZ, RZ, UR8 ;  /* 0x00000008ff167e24 */ /* 0x000fc4000f8e00ff */
[--C-:B------:R-:W-:Y:S01]  /*17dc0*/  @!P4 IMAD.IADD R11, R11, 0x1, -R7.reuse ;  /* 0x000000010b0bc824 */ /* 0x100fe200078e0a07 */
[----:B------:R2:W-:Y:S01]  /*17dd0*/  STL [R1+0x1074], R15 ;  /* 0x0010740f01007387 */ /* 0x0005e20000100800 */
[--C-:B------:R-:W-:Y:S02]  /*17de0*/  @!P6 IMAD.IADD R9, R9, 0x1, -R7.reuse ;  /* 0x000000010909e824 */ /* 0x100fe400078e0a07 */
[----:B0-----:R-:W-:Y:S01]  /*17df0*/  VIADD R10, R3, 0x1c8 ;  /* 0x000001c8030a7836 */ /* 0x001fe20000000000 */
[----:B------:R-:W-:Y:S01]  /*17e00*/  ISETP.GT.U32.AND P4, PT, R7, R11, PT ;  /* 0x0000000b0700720c */ /* 0x000fe20003f84070 */
[----:B------:R-:W-:Y:S01]  /*17e10*/  IMAD.U32 R21, RZ, RZ, UR8 ;  /* 0x00000008ff157e24 */ /* 0x000fe2000f8e00ff */
[----:B-1----:R-:W-:Y:S01]  /*17e20*/  IABS R0, R4 ;  /* 0x0000000400007213 */ /* 0x002fe20000000000 */
[----:B------:R-:W-:Y:S01]  /*17e30*/  @!P3 IMAD.IADD R13, R13, 0x1, -R7 ;  /* 0x000000010d0db824 */ /* 0x000fe200078e0a07 */
[----:B------:R-:W-:Y:S02]  /*17e40*/  IABS R6, R10 ;  /* 0x0000000a00067213 */ /* 0x000fe40000000000 */
[----:B------:R-:W-:Y:S01]  /*17e50*/  ISETP.GE.AND P2, PT, R10, RZ, PT ;  /* 0x000000ff0a00720c */ /* 0x000fe20003f46270 */
[----:B------:R-:W-:Y:S01]  /*17e60*/  IMAD.HI.U32 R10, R8, R0, RZ ;  /* 0x00000000080a7227 */ /* 0x000fe200078e00ff */
[----:B------:R-:W-:-:S03]  /*17e70*/  ISETP.GT.U32.AND P6, PT, R7, R9, PT ;  /* 0x000000090700720c */ /* 0x000fc60003fc4070 */
[----:B------:R-:W-:-:S04]  /*17e80*/  IMAD.HI.U32 R12, R8, R6, RZ ;  /* 0x00000006080c7227 */ /* 0x000fc800078e00ff */
[----:B------:R-:W-:Y:S01]  /*17e90*/  IMAD.MOV R2, RZ, RZ, -R10 ;  /* 0x000000ffff027224 */ /* 0x000fe200078e0a0a */
[----:B------:R-:W-:Y:S01]  /*17ea0*/  SGXT.U32 R10, R14, 0x1 ;  /* 0x000000010e0a781a */ /* 0x000fe20000000000 */
[----:B------:R-:W-:Y:S02]  /*17eb0*/  IMAD.MOV R12, RZ, RZ, -R12 ;  /* 0x000000ffff0c7224 */ /* 0x000fe400078e0a0c */
[C---:B------:R-:W-:Y:S02]  /*17ec0*/  IMAD R0, R7.reuse, R2, R0 ;  /* 0x0000000207007224 */ /* 0x040fe400078e0200 */
[----:B------:R-:W-:Y:S02]  /*17ed0*/  IMAD R90, R10, UR8, RZ ;  /* 0x000000080a5a7c24 */ /* 0x000fe4000f8e02ff */
[----:B------:R-:W-:Y:S02]  /*17ee0*/  IMAD.MOV.U32 R10, RZ, RZ, R13 ;  /* 0x000000ffff0a7224 */ /* 0x000fe400078e000d */
[----:B------:R-:W-:-:S02]  /*17ef0*/  IMAD R6, R7, R12, R6 ;  /* 0x0000000c07067224 */ /* 0x000fc400078e0206 */
[----:B------:R-:W-:Y:S02]  /*17f00*/  VIADD R12, R3, 0x1ca ;  /* 0x000001ca030c7836 */ /* 0x000fe40000000000 */
[----:B------:R-:W-:Y:S01]  /*17f10*/  @!P5 IMAD.MOV R10, RZ, RZ, -R10 ;  /* 0x000000ffff0ad224 */ /* 0x000fe200078e0a0a */
[----:B------:R-:W-:Y:S01]  /*17f20*/  ISETP.GT.U32.AND P5, PT, R7, R0, PT ;  /* 0x000000000700720c */ /* 0x000fe20003fa4070 */
[--C-:B------:R-:W-:Y:S01]  /*17f30*/  @!P4 IMAD.IADD R11, R11, 0x1, -R7.reuse ;  /* 0x000000010b0bc824 */ /* 0x100fe200078e0a07 */
[----:B------:R-:W-:Y:S01]  /*17f40*/  ISETP.GE.AND P4, PT, R12, RZ, PT ;  /* 0x000000ff0c00720c */ /* 0x000fe20003f86270 */
[----:B------:R-:W-:Y:S01]  /*17f50*/  @!P6 IMAD.IADD R9, R9, 0x1, -R7 ;  /* 0x000000010909e824 */ /* 0x000fe200078e0a07 */
[----:B------:R-:W-:Y:S01]  /*17f60*/  IABS R12, R12 ;  /* 0x0000000c000c7213 */ /* 0x000fe20000000000 */
[----:B------:R-:W-:Y:S01]  /*17f70*/  VIADD R2, R3, 0x1cc ;  /* 0x000001cc03027836 */ /* 0x000fe20000000000 */
[----:B------:R-:W-:Y:S01]  /*17f80*/  ISETP.GT.U32.AND P3, PT, R7, R6, PT ;  /* 0x000000060700720c */ /* 0x000fe20003f64070 */
[----:B------:R-:W-:Y:S01]  /*17f90*/  IMAD.MOV.U32 R16, RZ, RZ, R9 ;  /* 0x000000ffff107224 */ /* 0x000fe200078e0009 */
[----:B------:R-:W-:Y:S01]  /*17fa0*/  ISETP.GE.AND P6, PT, R4, RZ, PT ;  /* 0x000000ff0400720c */ /* 0x000fe20003fc6270 */
[----:B------:R-:W-:-:S02]  /*17fb0*/  IMAD.MOV.U32 R9, RZ, RZ, R12 ;  /* 0x000000ffff097224 */ /* 0x000fc400078e000c */
[----:B------:R-:W-:Y:S02]  /*17fc0*/  VIADD R4, R3, 0x1cb ;  /* 0x000001cb03047836 */ /* 0x000fe40000000000 */
[----:B--2---:R-:W-:Y:S02]  /*17fd0*/  IMAD.MOV.U32 R15, RZ, RZ, R11 ;  /* 0x000000ffff0f7224 */ /* 0x004fe400078e000b */
[----:B------:R-:W-:-:S04]  /*17fe0*/  IMAD.HI.U32 R11, R8, R9, RZ ;  /* 0x00000009080b7227 */ /* 0x000fc800078e00ff */
[----:B------:R-:W-:Y:S02]  /*17ff0*/  VIADD R14, R3, 0x1cd ;  /* 0x000001cd030e7836 */ /* 0x000fe40000000000 */
[----:B------:R-:W-:Y:S02]  /*18000*/  @!P5 IMAD.IADD R0, R0, 0x1, -R7 ;  /* 0x000000010000d824 */ /* 0x000fe400078e0a07 */
[----:B------:R-:W-:Y:S01]  /*18010*/  @!P1 IMAD.MOV R16, RZ, RZ, -R16 ;  /* 0x000000ffff109224 */ /* 0x000fe200078e0a10 */
[----:B------:R-:W-:Y:S01]  /*18020*/  ISETP.GE.AND P1, PT, R4, RZ, PT ;  /* 0x000000ff0400720c */ /* 0x000fe20003f26270 */
[----:B------:R-:W-:Y:S01]  /*18030*/  @!P0 IMAD.MOV R15, RZ, RZ, -R15 ;  /* 0x000000ffff0f8224 */ /* 0x000fe200078e0a0f */
[----:B------:R-:W-:Y:S01]  /*18040*/  IABS R4, R4 ;  /* 0x0000000400047213 */ /* 0x000fe20000000000 */
[----:B------:R-:W-:Y:S01]  /*18050*/  IMAD.MOV R11, RZ, RZ, -R11 ;  /* 0x000000ffff0b7224 */ /* 0x000fe200078e0a0b */
[----:B------:R-:W-:Y:S01]  /*18060*/  ISETP.GE.AND P0, PT, R2, RZ, PT ;  /* 0x000000ff0200720c */ /* 0x000fe20003f06270 */
[----:B------:R-:W-:Y:S01]  /*18070*/  @!P3 IMAD.IADD R6, R6, 0x1, -R7 ;  /* 0x000000010606b824 */ /* 0x000fe200078e0a07 */
[----:B------:R-:W-:Y:S01]  /*18080*/  IABS R2, R2 ;  /* 0x0000000200027213 */ /* 0x000fe20000000000 */
[----:B------:R-:W-:Y:S01]  /*18090*/  STL [R1+0x105c], R16 ;  /* 0x00105c1001007387 */ /* 0x000fe20000100800 */
[----:B------:R-:W-:Y:S01]  /*180a0*/  IABS R81, R14 ;  /* 0x0000000e00517213 */ /* 0x000fe20000000000 */
[C---:B------:R-:W-:Y:S01]  /*180b0*/  IMAD R9, R7.reuse, R11, R9 ;  /* 0x0000000b07097224 */ /* 0x040fe200078e0209 */
[C---:B------:R-:W-:Y:S01]  /*180c0*/  ISETP.GT.U32.AND P5, PT, R7.reuse, R0, PT ;  /* 0x000000000700720c */ /* 0x040fe20003fa4070 */
[----:B------:R-:W-:Y:S01]  /*180d0*/  STL [R1+0x10a0], R15 ;  /* 0x0010a00f01007387 */ /* 0x000fe20000100800 */
[----:B------:R-:W-:Y:S01]  /*180e0*/  IMAD.HI.U32 R11, R8, R4, RZ ;  /* 0x00000004080b7227 */ /* 0x000fe200078e00ff */
[----:B------:R-:W-:-:S02]  /*180f0*/  ISETP.GT.U32.AND P3, PT, R7, R6, PT ;  /* 0x000000060700720c */ /* 0x000fc40003f64070 */
[----:B------:R-:W-:Y:S01]  /*18100*/  STL [R1+0x1088], R10 ;  /* 0x0010880a01007387 */ /* 0x000fe20000100800 */
[----:B------:R-:W-:-:S03]  /*18110*/  IMAD.HI.U32 R12, R8, R2, RZ ;  /* 0x00000002080c7227 */ /* 0x000fc600078e00ff */
[----:B------:R0:W-:Y:S01]  /*18120*/  STL [R1+0x200], R14 ;  /* 0x0002000e01007387 */ /* 0x0001e20000100800 */
[----:B------:R-:W-:Y:S02]  /*18130*/  IMAD.MOV R13, RZ, RZ, -R11 ;  /* 0x000000ffff0d7224 */ /* 0x000fe400078e0a0b */
[----:B------:R-:W-:Y:S02]  /*18140*/  IMAD.MOV R11, RZ, RZ, -R12 ;  /* 0x000000ffff0b7224 */ /* 0x000fe400078e0a0c */
[----:B------:R-:W-:Y:S02]  /*18150*/  VIADD R12, R3, 0x1ce ;  /* 0x000001ce030c7836 */ /* 0x000fe40000000000 */
[--C-:B------:R-:W-:Y:S02]  /*18160*/  @!P5 IMAD.IADD R0, R0, 0x1, -R7.reuse ;  /* 0x000000010000d824 */ /* 0x100fe400078e0a07 */
[----:B------:R-:W-:Y:S01]  /*18170*/  @!P3 IMAD.IADD R6, R6, 0x1, -R7 ;  /* 0x000000010606b824 */ /* 0x000fe200078e0a07 */
[----:B------:R-:W-:Y:S01]  /*18180*/  IABS R79, R12 ;  /* 0x0000000c004f7213 */ /* 0x000fe20000000000 */
[----:B0-----:R-:W-:Y:S01]  /*18190*/  IMAD.HI.U32 R14, R8, R81, RZ ;  /* 0x00000051080e7227 */ /* 0x001fe200078e00ff */
[----:B------:R-:W-:Y:S01]  /*181a0*/  ISETP.GT.U32.AND P3, PT, R7, R9, PT ;  /* 0x000000090700720c */ /* 0x000fe20003f64070 */
[----:B------:R0:W-:Y:S02]  /*181b0*/  STL [R1+0x208], R12 ;  /* 0x0002080c01007387 */ /* 0x0001e40000100800 */
[----:B------:R-:W-:-:S02]  /*181c0*/  IMAD.MOV R14, RZ, RZ, -R14 ;  /* 0x000000ffff0e7224 */ /* 0x000fc400078e0a0e */
[----:B------:R-:W-:Y:S02]  /*181d0*/  @!P6 IMAD.MOV R0, RZ, RZ, -R0 ;  /* 0x000000ffff00e224 */ /* 0x000fe400078e0a00 */
[C---:B------:R-:W-:Y:S02]  /*181e0*/  IMAD R81, R7.reuse, R14, R81 ;  /* 0x0000000e07517224 */ /* 0x040fe400078e0251 */
[C---:B------:R-:W-:Y:S02]  /*181f0*/  IMAD R4, R7.reuse, R13, R4 ;  /* 0x0000000d07047224 */ /* 0x040fe400078e0204 */
[----:B------:R-:W-:Y:S01]  /*18200*/  IMAD.HI.U32 R13, R8, R79, RZ ;  /* 0x0000004f080d7227 */ /* 0x000fe200078e00ff */
[C---:B------:R-:W-:Y:S02]  /*18210*/  ISETP.GT.U32.AND P6, PT, R7.reuse, R81, PT ;  /* 0x000000510700720c */ /* 0x040fe40003fc4070 */
[----:B------:R-:W-:Y:S01]  /*18220*/  ISETP.GT.U32.AND P5, PT, R7, R4, PT ;  /* 0x000000040700720c */ /* 0x000fe20003fa4070 */
[----:B------:R-:W-:-:S02]  /*18230*/  VIADD R10, R3, 0x1cf ;  /* 0x000001cf030a7836 */ /* 0x000fc40000000000 */
[----:B------:R-:W-:Y:S02]  /*18240*/  IMAD.MOV R13, RZ, RZ, -R13 ;  /* 0x000000ffff0d7224 */ /* 0x000fe400078e0a0d */
[C---:B------:R-:W-:Y:S01]  /*18250*/  IMAD R2, R7.reuse, R11, R2 ;  /* 0x0000000b07027224 */ /* 0x040fe200078e0202 */
[----:B------:R-:W-:Y:S01]  /*18260*/  IABS R11, R10 ;  /* 0x0000000a000b7213 */ /* 0x000fe20000000000 */
[----:B------:R-:W-:Y:S01]  /*18270*/  IMAD R79, R7, R13, R79 ;  /* 0x0000000d074f7224 */ /* 0x000fe200078e024f */
[----:B------:R1:W-:Y:S01]  /*18280*/  STL [R1+0x20c], R10 ;  /* 0x00020c0a01007387 */ /* 0x0003e20000100800 */
[--C-:B------:R-:W-:Y:S01]  /*18290*/  @!P3 IMAD.IADD R9, R9, 0x1, -R7.reuse ;  /* 0x000000010909b824 */ /* 0x100fe200078e0a07 */
[----:B------:R-:W-:Y:S01]  /*182a0*/  ISETP.GT.U32.AND P3, PT, R7, R2, PT ;  /* 0x000000020700720c */ /* 0x000fe20003f64070 */
[----:B------:R-:W-:Y:S01]  /*182b0*/  @!P6 IMAD.IADD R81, R81, 0x1, -R7 ;  /* 0x000000015151e824 */ /* 0x000fe200078e0a07 */
[----:B------:R-:W-:Y:S01]  /*182c0*/  ISETP.GT.U32.AND P6, PT, R7, R79, PT ;  /* 0x0000004f0700720c */ /* 0x000fe20003fc4070 */
[----:B0-----:R-:W-:-:S04]  /*182d0*/  IMAD.HI.U32 R12, R8, R11, RZ ;  /* 0x0000000b080c7227 */ /* 0x001fc800078e00ff */
[----:B------:R-:W-:Y:S02]  /*182e0*/  IMAD.MOV R12, RZ, RZ, -R12 ;  /* 0x000000ffff0c7224 */ /* 0x000fe400078e0a0c */
[----:B------:R-:W-:Y:S01]  /*182f0*/  @!P5 IMAD.IADD R4, R4, 0x1, -R7 ;  /* 0x000000010404d824 */ /* 0x000fe200078e0a07 */
[C---:B------:R-:W-:Y:S01]  /*18300*/  ISETP.GT.U32.AND P5, PT, R7.reuse, R9, PT ;  /* 0x000000090700720c */ /* 0x040fe20003fa4070 */
[C---:B-1----:R-:W-:Y:S02]  /*18310*/  IMAD R10, R7.reuse, R12, R11 ;  /* 0x0000000c070a7224 */ /* 0x042fe400078e020b */
[--C-:B------:R-:W-:Y:S01]  /*18320*/  @!P3 IMAD.IADD R2, R2, 0x1, -R7.reuse ;  /* 0x000000010202b824 */ /* 0x100fe200078e0a07 */
[----:B------:R-:W-:Y:S01]  /*18330*/  ISETP.GT.U32.AND P3, PT, R7, R4, PT ;  /* 0x000000040700720c */ /* 0x000fe20003f64070 */
[----:B------:R-:W-:Y:S01]  /*18340*/  @!P6 IMAD.IADD R79, R79, 0x1, -R7 ;  /* 0x000000014f4fe824 */ /* 0x000fe200078e0a07 */
[----:B------:R-:W-:Y:S01]  /*18350*/  ISETP.GT.U32.AND P6, PT, R7, R10, PT ;  /* 0x0000000a0700720c */ /* 0x000fe20003fc4070 */
[----:B------:R-:W-:-:S02]  /*18360*/  IMAD.MOV.U32 R15, RZ, RZ, R6 ;  /* 0x000000ffff0f7224 */ /* 0x000fc400078e0006 */
[----:B------:R-:W-:Y:S02]  /*18370*/  VIADD R6, R3, 0x1d0 ;  /* 0x000001d003067836 */ /* 0x000fe40000000000 */
[----:B------:R-:W-:Y:S01]  /*18380*/  @!P2 IMAD.MOV R15, RZ, RZ, -R15 ;  /* 0x000000ffff0fa224 */ /* 0x000fe200078e0a0f */
[----:B------:R-:W-:Y:S01]  /*18390*/  ISETP.GT.U32.AND P2, PT, R7, R2, PT ;  /* 0x000000020700720c */ /* 0x000fe20003f44070 */
[--C-:B------:R-:W-:Y:S01]  /*183a0*/  @!P5 IMAD.IADD R9, R9, 0x1, -R7.reuse ;  /* 0x000000010909d824 */ /* 0x100fe200078e0a07 */
[----:B------:R-:W-:Y:S01]  /*183b0*/  ISETP.GE.AND P5, PT, R6, RZ, PT ;  /* 0x000000ff0600720c */ /* 0x000fe20003fa6270 */
[----:B------:R-:W-:Y:S01]  /*183c0*/  IMAD R88, R88, 0x2, R90 ;  /* 0x0000000258587824 */ /* 0x000fe200078e025a */
[----:B------:R-:W-:Y:S01]  /*183d0*/  STL [R1+0x120], R15 ;  /* 0x0001200f01007387 */ /* 0x000fe20000100800 */
[--C-:B------:R-:W-:Y:S01]  /*183e0*/  @!P3 IMAD.IADD R4, R4, 0x1, -R7.reuse ;  /* 0x000000010404b824 */ /* 0x100fe200078e0a07 */
[----:B------:R-:W-:Y:S01]  /*183f0*/  ISETP.GE.AND P3, PT, R19, RZ, PT ;  /* 0x000000ff1300720c */ /* 0x000fe20003f66270 */
[----:B------:R-:W-:Y:S01]  /*18400*/  @!P6 IMAD.IADD R10, R10, 0x1, -R7 ;  /* 0x000000010a0ae824 */ /* 0x000fe200078e0a07 */
[----:B------:R-:W-:Y:S01]  /*18410*/  IABS R19, R19 ;  /* 0x0000001300137213 */ /* 0x000fe20000000000 */
[----:B------:R0:W-:Y:S01]  /*18420*/  STL [R1+0x11c], R0 ;  /* 0x00011c0001007387 */ /* 0x0001e20000100800 */
[----:B------:R-:W-:Y:S01]  /*18430*/  IMAD.MOV.U32 R14, RZ, RZ, R4 ;  /* 0x000000ffff0e7224 */ /* 0x000fe200078e0004 */
[----:B------:R-:W-:Y:S01]  /*18440*/  IABS R6, R6 ;  /* 0x0000000600067213 */ /* 0x000fe20000000000 */
[----:B------:R-:W-:Y:S01]  /*18450*/  VIADD R4, R3, 0x1e0 ;  /* 0x000001e003047836 */ /* 0x000fe20000000000 */
[----:B------:R-:W-:Y:S01]  /*18460*/  ISETP.GT.U32.AND P6, PT, R7, R10, PT ;  /* 0x0000000a0700720c */ /* 0x000fe20003fc4070 */
[----:B------:R-:W-:-:S04]  /*18470*/  IMAD.HI.U32 R12, R8, R19, RZ ;  /* 0x00000013080c7227 */ /* 0x000fc800078e00ff */
[----:B------:R-:W-:Y:S02]  /*18480*/  IMAD.MOV R12, RZ, RZ, -R12 ;  /* 0x000000ffff0c7224 */ /* 0x000fe400078e0a0c */
[----:B0-----:R-:W-:Y:S02]  /*18490*/  VIADD R0, R3, 0x1d8 ;  /* 0x000001d803007836 */ /* 0x001fe40000000000 */
[C---:B------:R-:W-:Y:S01]  /*184a0*/  IMAD R19, R7.reuse, R12, R19 ;  /* 0x0000000c07137224 */ /* 0x040fe200078e0213 */
[----:B------:R-:W-:Y:S01]  /*184b0*/  IABS R12, R71 ;  /* 0x00000047000c7213 */ /* 0x000fe20000000000 */
[--C-:B------:R-:W-:Y:S01]  /*184c0*/  @!P2 IMAD.IADD R2, R2, 0x1, -R7.reuse ;  /* 0x000000010202a824 */ /* 0x100fe200078e0a07 */
[----:B------:R-:W-:Y:S01]  /*184d0*/  ISETP.GE.AND P2, PT, R0, RZ, PT ;  /* 0x000000ff0000720c */ /* 0x000fe20003f46270 */
[----:B------:R-:W-:Y:S01]  /*184e0*/  @!P6 IMAD.IADD R10, R10, 0x1, -R7 ;  /* 0x000000010a0ae824 */ /* 0x000fe200078e0a07 */
[----:B------:R-:W-:Y:S01]  /*184f0*/  ISETP.GT.U32.AND P6, PT, R7, R19, PT ;  /* 0x000000130700720c */ /* 0x000fe20003fc4070 */
[----:B------:R-:W-:Y:S01]  /*18500*/  IMAD.MOV.U32 R15, RZ, RZ, R9 ;  /* 0x000000ffff0f7224 */ /* 0x000fe200078e0009 */
[----:B------:R-:W-:Y:S01]  /*18510*/  IABS R0, R0 ;  /* 0x0000000000007213 */ /* 0x000fe20000000000 */
[----:B------:R-:W-:-:S02]  /*18520*/  IMAD.MOV.U32 R9, RZ, RZ, R2 ;  /* 0x000000ffff097224 */ /* 0x000fc400078e0002 */
[----:B------:R-:W-:Y:S02]  /*18530*/  VIADD R2, R3, 0x1d9 ;  /* 0x000001d903027836 */ /* 0x000fe40000000000 */
[----:B------:R-:W-:-:S04]  /*18540*/  IMAD.HI.U32 R11, R8, R0, RZ ;  /* 0x00000000080b7227 */ /* 0x000fc800078e00ff */
[----:B------:R-:W-:Y:S01]  /*18550*/  @!P0 IMAD.MOV R9, RZ, RZ, -R9 ;  /* 0x000000ffff098224 */ /* 0x000fe200078e0a09 */
[----:B------:R-:W-:Y:S01]  /*18560*/  ISETP.GE.AND P0, PT, R2, RZ, PT ;  /* 0x000000ff0200720c */ /* 0x000fe20003f06270 */
[----:B------:R-:W-:Y:S01]  /*18570*/  @!P6 IMAD.IADD R19, R19, 0x1, -R7 ;  /* 0x000000011313e824 */ /* 0x000fe200078e0a07 */
[----:B------:R-:W-:Y:S01]  /*18580*/  IABS R2, R2 ;  /* 0x0000000200027213 */ /* 0x000fe20000000000 */
[----:B------:R-:W-:Y:S02]  /*18590*/  IMAD.MOV R11, RZ, RZ, -R11 ;  /* 0x000000ffff0b7224 */ /* 0x000fe400078e0a0b */
[----:B------:R-:W-:Y:S01]  /*185a0*/  @!P4 IMAD.MOV R15, RZ, RZ, -R15 ;  /* 0x000000ffff0fc224 */ /* 0x000fe200078e0a0f */
[C---:B------:R-:W-:Y:S01]  /*185b0*/  ISETP.GT.U32.AND P6, PT, R7.reuse, R19, PT ;  /* 0x000000130700720c */ /* 0x040fe20003fc4070 */
[C---:B------:R-:W-:Y:S01]  /*185c0*/  IMAD R0, R7.reuse, R11, R0 ;  /* 0x0000000b07007224 */ /* 0x040fe200078e0200 */
[----:B------:R-:W-:Y:S01]  /*185d0*/  ISETP.GT.U32.AND P4, PT, R7, R81, PT ;  /* 0x000000510700720c */ /* 0x000fe20003f84070 */
[----:B------:R-:W-:Y:S01]  /*185e0*/  IMAD.HI.U32 R11, R8, R2, RZ ;  /* 0x00000002080b7227 */ /* 0x000fe200078e00ff */
[----:B------:R-:W-:Y:S03]  /*185f0*/  STL [R1+0x1060], R15 ;  /* 0x0010600f01007387 */ /* 0x000fe60000100800 */
[----:B------:R-:W-:-:S02]  /*18600*/  IMAD.MOV R11, RZ, RZ, -R11 ;  /* 0x000000ffff0b7224 */ /* 0x000fc400078e0a0b */
[----:B------:R-:W-:Y:S01]  /*18610*/  @!P1 IMAD.MOV R14, RZ, RZ, -R14 ;  /* 0x000000ffff0e9224 */ /* 0x000fe200078e0a0e */
[C---:B------:R-:W-:Y:S01]  /*18620*/  ISETP.GT.U32.AND P1, PT, R7.reuse, R79, PT ;  /* 0x0000004f0700720c */ /* 0x040fe20003f24070 */
[----:B------:R-:W-:Y:S02]  /*18630*/  IMAD R2, R7, R11, R2 ;  /* 0x0000000b07027224 */ /* 0x000fe400078e0202 */
[----:B------:R-:W-:Y:S01]  /*18640*/  @!P6 IMAD.IADD R19, R19, 0x1, -R7 ;  /* 0x000000011313e824 */ /* 0x000fe200078e0a07 */
[----:B------:R0:W-:Y:S01]  /*18650*/  STL [R1+0x1068], R14 ;  /* 0x0010680e01007387 */ /* 0x0001e20000100800 */
[----:B------:R-:W-:Y:S01]  /*18660*/  IMAD.HI.U32 R11, R8, R12, RZ ;  /* 0x0000000c080b7227 */ /* 0x000fe200078e00ff */
[----:B------:R-:W-:Y:S02]  /*18670*/  ISETP.GT.U32.AND P6, PT, R7, R2, PT ;  /* 0x000000020700720c */ /* 0x000fe40003fc4070 */
[----:B------:R-:W-:Y:S01]  /*18680*/  STL [R1+0x1070], R9 ;  /* 0x0010700901007387 */ /* 0x000fe20000100800 */
[----:B------:R-:W-:-:S02]  /*18690*/  IMAD.MOV R11, RZ, RZ, -R11 ;  /* 0x000000ffff0b7224 */ /* 0x000fc400078e0a0b */
[----:B------:R-:W-:Y:S01]  /*186a0*/  IMAD.HI.U32 R13, R8, R6, RZ ;  /* 0x00000006080d7227 */ /* 0x000fe200078e00ff */
[----:B------:R1:W-:Y:S03]  /*186b0*/  STL [R1+0x170], R10 ;  /* 0x0001700a01007387 */ /* 0x0003e60000100800 */
[----:B------:R-:W-:Y:S02]  /*186c0*/  IMAD R12, R7, R11, R12 ;  /* 0x0000000b070c7224 */ /* 0x000fe400078e020c */
[----:B0-----:R-:W-:Y:S02]  /*186d0*/  VIADD R14, R3, 0x1e9 ;  /* 0x000001e9030e7836 */ /* 0x001fe40000000000 */
[--C-:B------:R-:W-:Y:S02]  /*186e0*/  @!P6 IMAD.IADD R2, R2, 0x1, -R7.reuse ;  /* 0x000000010202e824 */ /* 0x100fe400078e0a07 */
[----:B------:R-:W-:Y:S01]  /*186f0*/  @!P1 IMAD.IADD R79, R79, 0x1, -R7 ;  /* 0x000000014f4f9824 */ /* 0x000fe200078e0a07 */
[----:B------:R0:W-:Y:S01]  /*18700*/  STL [R1+0xe8], R14 ;  /* 0x0000e80e01007387 */ /* 0x0001e20000100800 */
[----:B------:R-:W-:Y:S01]  /*18710*/  ISETP.GE.AND P1, PT, R4, RZ, PT ;  /* 0x000000ff0400720c */ /* 0x000fe20003f26270 */
[----:B------:R-:W-:Y:S01]  /*18720*/  IMAD.MOV R13, RZ, RZ, -R13 ;  /* 0x000000ffff0d7224 */ /* 0x000fe200078e0a0d */
[----:B------:R-:W-:Y:S01]  /*18730*/  ISETP.GT.U32.AND P6, PT, R7, R2, PT ;  /* 0x000000020700720c */ /* 0x000fe20003fc4070 */
[----:B-1----:R-:W-:Y:S01]  /*18740*/  VIADD R10, R3, 0x1f0 ;  /* 0x000001f0030a7836 */ /* 0x002fe20000000000 */
[----:B------:R-:W-:Y:S01]  /*18750*/  IABS R4, R4 ;  /* 0x0000000400047213 */ /* 0x000fe20000000000 */
[----:B------:R-:W-:Y:S01]  /*18760*/  IMAD R6, R7, R13, R6 ;  /* 0x0000000d07067224 */ /* 0x000fe200078e0206 */
[----:B------:R-:W-:Y:S01]  /*18770*/  IABS R13, R73 ;  /* 0x00000049000d7213 */ /* 0x000fe20000000000 */
[----:B------:R-:W-:Y:S01]  /*18780*/  @!P4 IMAD.IADD R81, R81, 0x1, -R7 ;  /* 0x000000015151c824 */ /* 0x000fe200078e0a07 */
[----:B------:R-:W-:Y:S01]  /*18790*/  IABS R15, R10 ;  /* 0x0000000a000f7213 */ /* 0x000fe20000000000 */
[----:B------:R-:W-:Y:S01]  /*187a0*/  IMAD.HI.U32 R9, R8, R4, RZ ;  /* 0x0000000408097227 */ /* 0x000fe200078e00ff */
[----:B0-----:R-:W-:Y:S01]  /*187b0*/  IABS R14, R14 ;  /* 0x0000000e000e7213 */ /* 0x001fe20000000000 */
[----:B------:R0:W-:Y:S01]  /*187c0*/  STL [R1+0xf8], R10 ;  /* 0x0000f80a01007387 */ /* 0x0001e20000100800 */
[----:B------:R-:W-:Y:S01]  /*187d0*/  ISETP.GT.U32.AND P4, PT, R7, R6, PT ;  /* 0x000000060700720c */ /* 0x000fe20003f84070 */
[----:B------:R-:W-:-:S02]  /*187e0*/  IMAD.MOV R9, RZ, RZ, -R9 ;  /* 0x000000ffff097224 */ /* 0x000fc400078e0a09 */
[----:B------:R-:W-:Y:S01]  /*187f0*/  @!P6 IMAD.IADD R2, R2, 0x1, -R7 ;  /* 0x000000010202e824 */ /* 0x000fe200078e0a07 */
[----:B------:R-:W-:Y:S01]  /*18800*/  ISETP.GT.U32.AND P6, PT, R7, R12, PT ;  /* 0x0000000c0700720c */ /* 0x000fe20003fc4070 */
[----:B------:R-:W-:-:S04]  /*18810*/  IMAD.HI.U32 R11, R8, R14, RZ ;  /* 0x0000000e080b7227 */ /* 0x000fc800078e00ff */
[----:B------:R-:W-:Y:S02]  /*18820*/  IMAD.MOV R11, RZ, RZ, -R11 ;  /* 0x000000ffff0b7224 */ /* 0x000fe400078e0a0b */
[C---:B------:R-:W-:Y:S02]  /*18830*/  IMAD R4, R7.reuse, R9, R4 ;  /* 0x0000000907047224 */ /* 0x040fe400078e0204 */
[----:B------:R-:W-:Y:S02]  /*18840*/  IMAD R14, R7, R11, R14 ;  /* 0x0000000b070e7224 */ /* 0x000fe400078e020e */
[----:B------:R-:W-:-:S04]  /*18850*/  IMAD.HI.U32 R9, R8, R13, RZ ;  /* 0x0000000d08097227 */ /* 0x000fc800078e00ff */
[----:B------:R-:W-:Y:S02]  /*18860*/  @!P6 IMAD.IADD R12, R12, 0x1, -R7 ;  /* 0x000000010c0ce824 */ /* 0x000fe400078e0a07 */
[----:B------:R-:W-:Y:S02]  /*18870*/  IMAD.MOV R9, RZ, RZ, -R9 ;  /* 0x000000ffff097224 */ /* 0x000fe400078e0a09 */
[----:B0-----:R-:W-:Y:S01]  /*18880*/  VIADD R10, R3, 0x1f1 ;  /* 0x000001f1030a7836 */ /* 0x001fe20000000000 */
[C---:B------:R-:W-:Y:S01]  /*18890*/  ISETP.GT.U32.AND P6, PT, R7.reuse, R12, PT ;  /* 0x0000000c0700720c */ /* 0x040fe20003fc4070 */
[----:B------:R-:W-:Y:S02]  /*188a0*/  IMAD R13, R7, R9, R13 ;  /* 0x00000009070d7224 */ /* 0x000fe400078e020d */
[----:B------:R-:W-:Y:S01]  /*188b0*/  IMAD.HI.U32 R9, R8, R15, RZ ;  /* 0x0000000f08097227 */ /* 0x000fe200078e00ff */
[----:B------:R-:W-:Y:S01]  /*188c0*/  IABS R16, R10 ;  /* 0x0000000a00107213 */ /* 0x000fe20000000000 */
[----:B------:R0:W-:Y:S02]  /*188d0*/  STL [R1+0x104], R10 ;  /* 0x0001040a01007387 */ /* 0x0001e40000100800 */
[----:B------:R-:W-:-:S02]  /*188e0*/  IMAD.MOV R9, RZ, RZ, -R9 ;  /* 0x000000ffff097224 */ /* 0x000fc400078e0a09 */
[----:B------:R-:W-:Y:S02]  /*188f0*/  IMAD R86, R86, 0x2, R88 ;  /* 0x0000000256567824 */ /* 0x000fe400078e0258 */
[C---:B------:R-:W-:Y:S02]  /*18900*/  IMAD R15, R7.reuse, R9, R15 ;  /* 0x00000009070f7224 */ /* 0x040fe400078e020f */
[----:B------:R-:W-:Y:S01]  /*18910*/  @!P6 IMAD.IADD R12, R12, 0x1, -R7 ;  /* 0x000000010c0ce824 */ /* 0x000fe200078e0a07 */
[----:B------:R-:W-:Y:S01]  /*18920*/  ISETP.GT.U32.AND P6, PT, R7, R14, PT ;  /* 0x0000000e0700720c */ /* 0x000fe20003fc4070 */
[----:B------:R-:W-:-:S04]  /*18930*/  IMAD.HI.U32 R9, R8, R16, RZ ;  /* 0x0000001008097227 */ /* 0x000fc800078e00ff */
[----:B------:R-:W-:Y:S02]  /*18940*/  IMAD.MOV R9, RZ, RZ, -R9 ;  /* 0x000000ffff097224 */ /* 0x000fe400078e0a09 */
[----:B0-----:R-:W-:Y:S02]  /*18950*/  VIADD R10, R3, 0x1f8 ;  /* 0x000001f8030a7836 */ /* 0x001fe40000000000 */
[C---:B------:R-:W-:Y:S02]  /*18960*/  IMAD R16, R7.reuse, R9, R16 ;  /* 0x0000000907107224 */ /* 0x040fe400078e0210 */
[--C-:B------:R-:W-:Y:S01]  /*18970*/  @!P4 IMAD.IADD R6, R6, 0x1, -R7.reuse ;  /* 0x000000010606c824 */ /* 0x100fe200078e0a07 */
[----:B------:R-:W-:Y:S01]  /*18980*/  IABS R17, R10 ;  /* 0x0000000a00117213 */ /* 0x000fe20000000000 */
[----:B------:R-:W-:Y:S01]  /*18990*/  @!P6 IMAD.IADD R14, R14, 0x1, -R7 ;  /* 0x000000010e0ee824 */ /* 0x000fe200078e0a07 */
[----:B------:R0:W-:Y:S01]  /*189a0*/  STL [R1+0x10c], R10 ;  /* 0x00010c0a01007387 */ /* 0x0001e20000100800 */
[----:B------:R-:W-:Y:S01]  /*189b0*/  IMAD R84, R84, 0x2, R86 ;  /* 0x0000000254547824 */ /* 0x000fe200078e0256 */
[C---:B------:R-:W-:Y:S01]  /*189c0*/  ISETP.GT.U32.AND P4, PT, R7.reuse, R6, PT ;  /* 0x000000060700720c */ /* 0x040fe20003f84070 */
[----:B------:R-:W-:Y:S01]  /*189d0*/  IMAD.HI.U32 R9, R8, R17, RZ ;  /* 0x0000001108097227 */ /* 0x000fe200078e00ff */
[----:B------:R-:W-:-:S03]  /*189e0*/  ISETP.GT.U32.AND P6, PT, R7, R14, PT ;  /* 0x0000000e0700720c */ /* 0x000fc60003fc4070 */
[----:B------:R-:W-:Y:S02]  /*189f0*/  IMAD.MOV R9, RZ, RZ, -R9 ;  /* 0x000000ffff097224 */ /* 0x000fe400078e0a09 */
[----:B------:R-:W-:Y:S02]  /*18a00*/  IMAD R82, R82, 0x2, R84 ;  /* 0x0000000252527824 */ /* 0x000fe400078e0254 */
[----:B0-----:R-:W-:Y:S02]  /*18a10*/  VIADD R10, R3, 0x1f9 ;  /* 0x000001f9030a7836 */ /* 0x001fe40000000000 */
[C---:B------:R-:W-:Y:S02]  /*18a20*/  IMAD R17, R7.reuse, R9, R17 ;  /* 0x0000000907117224 */ /* 0x040fe400078e0211 */
[----:B------:R-:W-:Y:S01]  /*18a30*/  IMAD R80, R80, 0x2, R82 ;  /* 0x0000000250507824 */ /* 0x000fe200078e0252 */
[----:B------:R-:W-:Y:S01]  /*18a40*/  IABS R18, R10 ;  /* 0x0000000a00127213 */ /* 0x000fe20000000000 */
[----:B------:R-:W-:Y:S01]  /*18a50*/  @!P6 IMAD.IADD R14, R14, 0x1, -R7 ;  /* 0x000000010e0ee824 */ /* 0x000fe200078e0a07 */
[----:B------:R-:W-:Y:S01]  /*18a60*/  ISETP.GT.U32.AND P6, PT, R7, R16, PT ;  /* 0x000000100700720c */ /* 0x000fe20003fc4070 */
[----:B------:R-:W-:Y:S01]  /*18a70*/  IMAD R78, R78, 0x2, R80 ;  /* 0x000000024e4e7824 */ /* 0x000fe200078e0250 */
[----:B------:R-:W-:Y:S01]  /*18a80*/  STL [R1+0x114], R10 ;  /* 0x0001140a01007387 */ /* 0x000fe20000100800 */
[----:B------:R-:W-:-:S04]  /*18a90*/  IMAD.HI.U32 R9, R8, R18, RZ ;  /* 0x0000001208097227 */ /* 0x000fc800078e00ff */
[----:B------:R-:W-:Y:S02]  /*18aa0*/  IMAD.MOV R9, RZ, RZ, -R9 ;  /* 0x000000ffff097224 */ /* 0x000fe400078e0a09 */
[--C-:B------:R-:W-:Y:S01]  /*18ab0*/  @!P4 IMAD.IADD R6, R6, 0x1, -R7.reuse ;  /* 0x000000010606c824 */ /* 0x100fe200078e0a07 */
[C---:B------:R-:W-:Y:S01]  /*18ac0*/  ISETP.GT.U32.AND P4, PT, R7.reuse, R0, PT ;  /* 0x000000000700720c */ /* 0x040fe20003f84070 */
[C---:B------:R-:W-:Y:S02]  /*18ad0*/  IMAD R18, R7.reuse, R9, R18 ;  /* 0x0000000907127224 */ /* 0x040fe400078e0212 */
[----:B------:R-:W-:Y:S02]  /*18ae0*/  @!P6 IMAD.IADD R16, R16, 0x1, -R7 ;  /* 0x000000011010e824 */ /* 0x000fe400078e0a07 */
[----:B------:R-:W-:Y:S02]  /*18af0*/  IMAD R76, R76, 0x2, R78 ;  /* 0x000000024c4c7824 */ /* 0x000fe400078e024e */
[----:B------:R-:W-:Y:S01]  /*18b00*/  @!P5 IMAD.MOV R6, RZ, RZ, -R6 ;  /* 0x000000ffff06d224 */ /* 0x000fe200078e0a06 */
[----:B------:R-:W-:Y:S01]  /*18b10*/  ISETP.GT.U32.AND P6, PT, R7, R16, PT ;  /* 0x000000100700720c */ /* 0x000fe20003fc4070 */
[----:B------:R-:W-:-:S02]  /*18b20*/  IMAD R74, R74, 0x2, R76 ;  /* 0x000000024a4a7824 */ /* 0x000fc400078e024c */
[----:B------:R-:W-:Y:S01]  /*18b30*/  IMAD.MOV.U32 R75, RZ, RZ, R19 ;  /* 0x000000ffff4b7224 */ /* 0x000fe200078e0013 */
[----:B------:R0:W-:Y:S01]  /*18b40*/  STL [R1+0xc0], R6 ;  /* 0x0000c00601007387 */ /* 0x0001e20000100800 */
[----:B------:R-:W-:Y:S02]  /*18b50*/  IMAD R72, R72, 0x2, R74 ;  /* 0x0000000248487824 */ /* 0x000fe400078e024a */
[----:B------:R-:W-:Y:S02]  /*18b60*/  @!P3 IMAD.MOV R75, RZ, RZ, -R75 ;  /* 0x000000ffff4bb224 */ /* 0x000fe400078e0a4b */
[----:B------:R-:W-:Y:S02]  /*18b70*/  IMAD R70, R70, 0x2, R72 ;  /* 0x0000000246467824 */ /* 0x000fe400078e0248 */
[--C-:B------:R-:W-:Y:S01]  /*18b80*/  @!P4 IMAD.IADD R0, R0, 0x1, -R7.reuse ;  /* 0x000000010000c824 */ /* 0x100fe200078e0a07 */
[----:B------:R1:W-:Y:S01]  /*18b90*/  STL [R1+0xb4], R75 ;  /* 0x0000b44b01007387 */ /* 0x0003e20000100800 */
[----:B------:R-:W-:Y:S01]  /*18ba0*/  @!P6 IMAD.IADD R16, R16, 0x1, -R7 ;  /* 0x000000011010e824 */ /* 0x000fe200078e0a07 */
[----:B------:R-:W-:Y:S01]  /*18bb0*/  ISETP.GT.U32.AND P6, PT, R7, R17, PT ;  /* 0x000000110700720c */ /* 0x000fe20003fc4070 */
[----:B------:R-:W-:Y:S01]  /*18bc0*/  IMAD R69, R69, 0x2, R70 ;  /* 0x0000000245457824 */ /* 0x000fe200078e0246 */
[----:B------:R-:W-:Y:S01]  /*18bd0*/  ISETP.GT.U32.AND P4, PT, R7, R0, PT ;  /* 0x000000000700720c */ /* 0x000fe20003f84070 */
[----:B------:R-:W-:-:S02]  /*18be0*/  VIADD R11, R3, 0x105 ;  /* 0x00000105030b7836 */ /* 0x000fc40000000000 */
[----:B------:R-:W-:Y:S02]  /*18bf0*/  IMAD R68, R68, 0x2, R69 ;  /* 0x0000000244447824 */ /* 0x000fe400078e0245 */
[----:B0-----:R-:W-:Y:S02]  /*18c00*/  IMAD.U32 R6, RZ, RZ, UR8 ;  /* 0x00000008ff067e24 */ /* 0x001fe4000f8e00ff */
[----:B------:R-:W-:Y:S02]  /*18c10*/  IMAD R67, R67, 0x2, R68 ;  /* 0x0000000243437824 */ /* 0x000fe400078e0244 */
[----:B------:R-:W-:Y:S02]  /*18c20*/  IMAD.U32 R10, RZ, RZ, UR8 ;  /* 0x00000008ff0a7e24 */ /* 0x000fe4000f8e00ff */
[----:B------:R-:W-:Y:S01]  /*18c30*/  @!P6 IMAD.IADD R17, R17, 0x1, -R7 ;  /* 0x000000011111e824 */ /* 0x000fe200078e0a07 */
[----:B------:R-:W-:Y:S01]  /*18c40*/  ISETP.GT.U32.AND P6, PT, R7, R18, PT ;  /* 0x000000120700720c */ /* 0x000fe20003fc4070 */
[----:B------:R-:W-:-:S02]  /*18c50*/  IMAD R66, R66, 0x2, R67 ;  /* 0x0000000242427824 */ /* 0x000fc400078e0243 */
[----:B------:R-:W-:Y:S01]  /*18c60*/  @!P4 IMAD.IADD R0, R0, 0x1, -R7 ;  /* 0x000000010000c824 */ /* 0x000fe200078e0a07 */
[----:B------:R-:W-:Y:S01]  /*18c70*/  ISETP.GT.U32.AND P4, PT, R7, R4, PT ;  /* 0x000000040700720c */ /* 0x000fe20003f84070 */
[----:B------:R-:W-:-:S04]  /*18c80*/  IMAD R65, R65, 0x2, R66 ;  /* 0x0000000241417824 */ /* 0x000fc800078e0242 */
[----:B------:R-:W-:-:S04]  /*18c90*/  IMAD R64, R64, 0x2, R65 ;  /* 0x0000000240407824 */ /* 0x000fc800078e0241 */
[--C-:B------:R-:W-:Y:S01]  /*18ca0*/  @!P6 IMAD.IADD R18, R18, 0x1, -R7.reuse ;  /* 0x000000011212e824 */ /* 0x100fe200078e0a07 */
[----:B------:R-:W-:Y:S01]  /*18cb0*/  ISETP.GT.U32.AND P6, PT, R7, R17, PT ;  /* 0x000000110700720c */ /* 0x000fe20003fc4070 */
[----:B------:R-:W-:Y:S02]  /*18cc0*/  IMAD R63, R63, 0x2, R64 ;  /* 0x000000023f3f7824 */ /* 0x000fe400078e0240 */
[----:B------:R-:W-:Y:S01]  /*18cd0*/  @!P4 IMAD.IADD R4, R4, 0x1, -R7 ;  /* 0x000000010404c824 */ /* 0x000fe200078e0a07 */
[----:B------:R-:W-:Y:S01]  /*18ce0*/  ISETP.GT.U32.AND P5, PT, R7, R18, PT ;  /* 0x000000120700720c */ /* 0x000fe20003fa4070 */
[----:B------:R-:W-:-:S03]  /*18cf0*/  IMAD R62, R62, 0x2, R63 ;  /* 0x000000023e3e7824 */ /* 0x000fc600078e023f */
[----:B------:R-:W-:Y:S01]  /*18d00*/  ISETP.GT.U32.AND P4, PT, R7, R4, PT ;  /* 0x000000040700720c */ /* 0x000fe20003f84070 */
[----:B------:R-:W-:-:S04]  /*18d10*/  IMAD R61, R61, 0x2, R62 ;  /* 0x000000023d3d7824 */ /* 0x000fc800078e023e */
[----:B------:R-:W-:Y:S01]  /*18d20*/  @!P6 IMAD.IADD R17, R17, 0x1, -R7 ;  /* 0x000000011111e824 */ /* 0x000fe200078e0a07 */
[----:B------:R-:W-:Y:S01]  /*18d30*/  LEA R19, P6, R5, UR24, 0x1 ;  /* 0x0000001805137c11 */ /* 0x000fe2000f8c08ff */
[----:B------:R-:W-:Y:S02]  /*18d40*/  IMAD R60, R60, 0x2, R61 ;  /* 0x000000023c3c7824 */ /* 0x000fe400078e023d */
[--C-:B------:R-:W-:Y:S01]  /*18d50*/  @!P5 IMAD.IADD R18, R18, 0x1, -R7.reuse ;  /* 0x000000011212d824 */ /* 0x100fe200078e0a07 */
[----:B-1----:R-:W-:Y:S01]  /*18d60*/  LEA R75, P5, R90, R19, 0x1 ;  /* 0x000000135a4b7211 */ /* 0x002fe200078a08ff */
[----:B------:R-:W-:Y:S01]  /*18d70*/  IMAD R59, R59, 0x2, R60 ;  /* 0x000000023b3b7824 */ /* 0x000fe200078e023c */
[----:B------:R-:W-:Y:S01]  /*18d80*/  LEA.HI.X.SX32 R5, R5, UR25, 0x1, P6 ;  /* 0x0000001905057c11 */ /* 0x000fe2000b0f0eff */
[----:B------:R-:W-:Y:S01]  /*18d90*/  @!P4 IMAD.IADD R4, R4, 0x1, -R7 ;  /* 0x000000010404c824 */ /* 0x000fe200078e0a07 */
[----:B------:R-:W-:Y:S01]  /*18da0*/  ISETP.GT.U32.AND P4, PT, R7, R13, PT ;  /* 0x0000000d0700720c */ /* 0x000fe20003f84070 */
[----:B------:R0:W-:Y:S01]  /*18db0*/  STL [R1+0x48c], R75 ;  /* 0x00048c4b01007387 */ /* 0x0001e20000100800 */
[----:B------:R-:W-:Y:S01]  /*18dc0*/  LEA.HI.X.SX32 R90, R90, R5, 0x1, P5 ;  /* 0x000000055a5a7211 */ /* 0x000fe200028f0eff */
[----:B------:R-:W-:-:S04]  /*18dd0*/  IMAD R58, R58, 0x2, R59 ;  /* 0x000000023a3a7824 */ /* 0x000fc800078e023b */
[----:B------:R-:W-:Y:S01]  /*18de0*/  IMAD R57, R57, 0x2, R58 ;  /* 0x0000000239397824 */ /* 0x000fe200078e023a */
[----:B0-----:R-:W-:-:S03]  /*18df0*/  LEA R75, P6, R88, R19, 0x1 ;  /* 0x00000013584b7211 */ /* 0x001fc600078c08ff */
[----:B------:R-:W-:Y:S02]  /*18e00*/  IMAD R56, R56, 0x2, R57 ;  /* 0x0000000238387824 */ /* 0x000fe400078e0239 */
[----:B------:R-:W-:Y:S01]  /*18e10*/  @!P4 IMAD.IADD R13, R13, 0x1, -R7 ;  /* 0x000000010d0dc824 */ /* 0x000fe200078e0a07 */
[----:B------:R0:W-:Y:S01]  /*18e20*/  STL [R1+0x494], R75 ;  /* 0x0004944b01007387 */ /* 0x0001e20000100800 */
[----:B------:R-:W-:Y:S01]  /*18e30*/  LEA.HI.X.SX32 R88, R88, R5, 0x1, P6 ;  /* 0x0000000558587211 */ /* 0x000fe200030f0eff */
[----:B------:R-:W-:Y:S02]  /*18e40*/  IMAD R55, R55, 0x2, R56 ;  /* 0x0000000237377824 */ /* 0x000fe400078e0238 */
[----:B------:R-:W-:Y:S02]  /*18e50*/  ISETP.GT.U32.AND P4, PT, R7, R13, PT ;  /* 0x0000000d0700720c */ /* 0x000fe40003f84070 */
[----:B------:R-:W-:Y:S01]  /*18e60*/  IMAD R54, R54, 0x2, R55 ;  /* 0x0000000236367824 */ /* 0x000fe200078e0237 */
[----:B0-----:R-:W-:-:S03]  /*18e70*/  LEA R75, P3, R86, R19, 0x1 ;  /* 0x00000013564b7211 */ /* 0x001fc600078608ff */
[----:B------:R-:W-:Y:S02]  /*18e80*/  IMAD R53, R53, 0x2, R54 ;  /* 0x0000000235357824 */ /* 0x000fe400078e0236 */
[----:B------:R0:W-:Y:S01]  /*18e90*/  STL [R1+0x49c], R75 ;  /* 0x00049c4b01007387 */ /* 0x0001e20000100800 */
[----:B------:R-:W-:Y:S01]  /*18ea0*/  LEA.HI.X.SX32 R86, R86, R5, 0x1, P3 ;  /* 0x0000000556567211 */ /* 0x000fe200018f0eff */
[----:B------:R-:W-:-:S03]  /*18eb0*/  IMAD R52, R52, 0x2, R53 ;  /* 0x0000000234347824 */ /* 0x000fc600078e0235 */
[----:B------:R-:W-:Y:S01]  /*18ec0*/  @!P4 IMAD.IADD R13, R13, 0x1, -R7 ;  /* 0x000000010d0dc824 */ /* 0x000fe200078e0a07 */
[----:B------:R-:W-:Y:S01]  /*18ed0*/  ISETP.GT.U32.AND P4, PT, R7, R15, PT ;  /* 0x0000000f0700720c */ /* 0x000fe20003f84070 */
[----:B------:R-:W-:Y:S01]  /*18ee0*/  IMAD R51, R51, 0x2, R52 ;  /* 0x0000000233337824 */ /* 0x000fe200078e0234 */
[----:B0-----:R0:W5:Y:S03]  /*18ef0*/  LDL.LU R75, [R1+0x17cc] ;  /* 0x0017cc00014b7983 */ /* 0x0011660000300800 */
[----:B------:R-:W-:Y:S01]  /*18f00*/  IMAD R50, R50, 0x2, R51 ;  /* 0x0000000232327824 */ /* 0x000fe200078e0233 */
[----:B------:R1:W-:Y:S03]  /*18f10*/  STL [R1+0x488], R90 ;  /* 0x0004885a01007387 */ /* 0x0003e60000100800 */
[----:B------:R-:W-:-:S04]  /*18f20*/  IMAD R49, R49, 0x2, R50 ;  /* 0x0000000231317824 */ /* 0x000fc800078e0232 */
[----:B------:R-:W-:Y:S02]  /*18f30*/  @!P4 IMAD.IADD R15, R15, 0x1, -R7 ;  /* 0x000000010f0fc824 */ /* 0x000fe400078e0a07 */
[----:B------:R-:W-:-:S03]  /*18f40*/  IMAD R48, R48, 0x2, R49 ;  /* 0x0000000230307824 */ /* 0x000fc600078e0231 */
[----:B------:R-:W-:Y:S01]  /*18f50*/  ISETP.GT.U32.AND P4, PT, R7, R15, PT ;  /* 0x0000000f0700720c */ /* 0x000fe20003f84070 */
[----:B------:R-:W-:Y:S01]  /*18f60*/  IMAD R47, R47, 0x2, R48 ;  /* 0x000000022f2f7824 */ /* 0x000fe200078e0230 */
[----:B-1----:R-:W-:-:S03]  /*18f70*/  LEA R90, P5, R84, R19, 0x1 ;  /* 0x00000013545a7211 */ /* 0x002fc600078a08ff */
[----:B------:R-:W-:Y:S02]  /*18f80*/  IMAD R46, R46, 0x2, R47 ;  /* 0x000000022e2e7824 */ /* 0x000fe400078e022f */
[----:B------:R1:W-:Y:S01]  /*18f90*/  STL [R1+0x4a4], R90 ;  /* 0x0004a45a01007387 */ /* 0x0003e20000100800 */
[----:B------:R-:W-:Y:S01]  /*18fa0*/  LEA.HI.X.SX32 R84, R84, R5, 0x1, P5 ;  /* 0x0000000554547211 */ /* 0x000fe200028f0eff */
[----:B------:R-:W-:Y:S02]  /*18fb0*/  IMAD R45, R45, 0x2, R46 ;  /* 0x000000022d2d7824 */ /* 0x000fe400078e022e */
[----:B------:R2:W-:Y:S02]  /*18fc0*/  STL [R1+0x490], R88 ;  /* 0x0004905801007387 */ /* 0x0005e40000100800 */
[----:B------:R-:W-:Y:S02]  /*18fd0*/  IMAD R44, R44, 0x2, R45 ;  /* 0x000000022c2c7824 */ /* 0x000fe400078e022d */
[----:B------:R-:W-:Y:S01]  /*18fe0*/  @!P4 IMAD.IADD R15, R15, 0x1, -R7 ;  /* 0x000000010f0fc824 */ /* 0x000fe200078e0a07 */
[----:B------:R-:W-:Y:S01]  /*18ff0*/  ISETP.GE.AND P4, PT, R11, RZ, PT ;  /* 0x000000ff0b00720c */ /* 0x000fe20003f86270 */
[----:B------:R-:W-:Y:S01]  /*19000*/  IMAD R43, R43, 0x2, R44 ;  /* 0x000000022b2b7824 */ /* 0x000fe200078e022c */
[----:B-1----:R-:W-:-:S02]  /*19010*/  LEA R90, P6, R82, R19, 0x1 ;  /* 0x00000013525a7211 */ /* 0x002fc400078c08ff */
[----:B------:R-:W-:Y:S01]  /*19020*/  IABS R11, R11 ;  /* 0x0000000b000b7213 */ /* 0x000fe20000000000 */
[----:B------:R-:W-:Y:S01]  /*19030*/  IMAD R42, R42, 0x2, R43 ;  /* 0x000000022a2a7824 */ /* 0x000fe200078e022b */
[----:B--2---:R-:W-:Y:S01]  /*19040*/  LEA R88, P3, R80, R19, 0x1 ;  /* 0x0000001350587211 */ /* 0x004fe200078608ff */
[----:B------:R-:W-:Y:S01]  /*19050*/  STL [R1+0x4ac], R90 ;  /* 0x0004ac5a01007387 */ /* 0x000fe20000100800 */
[-C--:B------:R-:W-:Y:S01]  /*19060*/  LEA.HI.X.SX32 R82, R82, R5.reuse, 0x1, P6 ;  /* 0x0000000552527211 */ /* 0x080fe200030f0eff */
[----:B------:R-:W-:Y:S02]  /*19070*/  IMAD R41, R41, 0x2, R42 ;  /* 0x0000000229297824 */ /* 0x000fe400078e022a */
[----:B------:R1:W-:Y:S01]  /*19080*/  STL [R1+0x498], R86 ;  /* 0x0004985601007387 */ /* 0x0003e20000100800 */
[----:B------:R-:W-:Y:S01]  /*19090*/  LEA.HI.X.SX32 R80, R80, R5, 0x1, P3 ;  /* 0x0000000550507211 */ /* 0x000fe200018f0eff */
[----:B------:R-:W-:Y:S02]  /*190a0*/  IMAD R40, R40, 0x2, R41 ;  /* 0x0000000228287824 */ /* 0x000fe400078e0229 */
[----:B------:R-:W-:Y:S01]  /*190b0*/  STL [R1+0x4b4], R88 ;  /* 0x0004b45801007387 */ /* 0x000fe20000100800 */
[----:B------:R-:W-:Y:S01]  /*190c0*/  IMAD.HI.U32 R9, R8, R11, RZ ;  /* 0x0000000b08097227 */ /* 0x000fe200078e00ff */
[----:B-1----:R-:W-:-:S02]  /*190d0*/  LEA R86, P5, R78, R19, 0x1 ;  /* 0x000000134e567211 */ /* 0x002fc400078a08ff */
[----:B------:R1:W-:Y:S01]  /*190e0*/  STL [R1+0x4a0], R84 ;  /* 0x0004a05401007387 */ /* 0x0003e20000100800 */
[----:B------:R-:W-:Y:S02]  /*190f0*/  IMAD R39, R39, 0x2, R40 ;  /* 0x0000000227277824 */ /* 0x000fe400078e0228 */
[----:B------:R-:W-:Y:S01]  /*19100*/  IMAD.MOV R9, RZ, RZ, -R9 ;  /* 0x000000ffff097224 */ /* 0x000fe200078e0a09 */
[----:B------:R-:W-:Y:S01]  /*19110*/  STL [R1+0x4bc], R86 ;  /* 0x0004bc5601007387 */ /* 0x000fe20000100800 */
[----:B------:R-:W-:Y:S01]  /*19120*/  LEA.HI.X.SX32 R78, R78, R5, 0x1, P5 ;  /* 0x000000054e4e7211 */ /* 0x000fe200028f0eff */
[----:B------:R-:W-:Y:S02]  /*19130*/  IMAD R38, R38, 0x2, R39 ;  /* 0x0000000226267824 */ /* 0x000fe400078e0227 */
[----:B------:R2:W-:Y:S01]  /*19140*/  STL [R1+0x4a8], R82 ;  /* 0x0004a85201007387 */ /* 0x0005e20000100800 */
[----:B------:R-:W-:Y:S01]  /*19150*/  IMAD R11, R7, R9, R11 ;  /* 0x00000009070b7224 */ /* 0x000fe200078e020b */
[----:B-1----:R-:W-:Y:S01]  /*19160*/  LEA R84, P6, R76, R19, 0x1 ;  /* 0x000000134c547211 */ /* 0x002fe200078c08ff */
[----:B------:R-:W-:-:S02]  /*19170*/  IMAD R37, R37, 0x2, R38 ;  /* 0x0000000225257824 */ /* 0x000fc400078e0226 */
[----:B------:R-:W-:Y:S02]  /*19180*/  IMAD.U32 R9, RZ, RZ, UR8 ;  /* 0x00000008ff097e24 */ /* 0x000fe4000f8e00ff */
[----:B------:R-:W-:Y:S01]  /*19190*/  STL [R1+0x4c4], R84 ;  /* 0x0004c45401007387 */ /* 0x000fe20000100800 */
[----:B--2---:R-:W-:-:S03]  /*191a0*/  LEA R82, P3, R74, R19, 0x1 ;  /* 0x000000134a527211 */ /* 0x004fc600078608ff */
[----:B------:R1:W-:Y:S01]  /*191b0*/  STL [R1+0x4b0], R80 ;  /* 0x0004b05001007387 */ /* 0x0003e20000100800 */
[-C--:B------:R-:W-:Y:S01]  /*191c0*/  LEA.HI.X.SX32 R76, R76, R5.reuse, 0x1, P6 ;  /* 0x000000054c4c7211 */ /* 0x080fe200030f0eff */
[----:B------:R-:W-:Y:S02]  /*191d0*/  IMAD R36, R36, 0x2, R37 ;  /* 0x0000000224247824 */ /* 0x000fe400078e0225 */
[----:B------:R-:W-:Y:S01]  /*191e0*/  STL [R1+0x4cc], R82 ;  /* 0x0004cc5201007387 */ /* 0x000fe20000100800 */
[----:B------:R-:W-:Y:S01]  /*191f0*/  LEA.HI.X.SX32 R74, R74, R5, 0x1, P3 ;  /* 0x000000054a4a7211 */ /* 0x000fe200018f0eff */
[----:B------:R-:W-:Y:S02]  /*19200*/  IMAD R35, R35, 0x2, R36 ;  /* 0x0000000223237824 */ /* 0x000fe400078e0224 */
[----:B------:R2:W-:Y:S01]  /*19210*/  STL [R1+0x4b8], R78 ;  /* 0x0004b84e01007387 */ /* 0x0005e20000100800 */
[----:B-1----:R-:W-:Y:S01]  /*19220*/  LEA R80, P5, R72, R19, 0x1 ;  /* 0x0000001348507211 */ /* 0x002fe200078a08ff */
[----:B------:R-:W-:-:S04]  /*19230*/  IMAD R34, R34, 0x2, R35 ;  /* 0x0000000222227824 */ /* 0x000fc800078e0223 */
        /* <DEDUP_REMOVED lines=58> */
[----:B------:R-:W-:-:S03]  /*195e0*/  LEA.HI.X.SX32 R61, R61, R5, 0x1, P6 ;  /* 0x000000053d3d7211 */ /* 0x000fc600030f0eff */
[----:B------:R-:W-:Y:S04]  /*195f0*/  STL [R1+0x1668], R64 ;  /* 0x0016684001007387 */ /* 0x000fe80000100800 */
[----:B------:R2:W-:Y:S01]  /*19600*/  STL [R1+0x504], R62 ;  /* 0x0005043e01007387 */ /* 0x0005e20000100800 */
[----:B-1----:R-:W-:Y:S02]  /*19610*/  LEA R63, P5, R59, R19, 0x1 ;  /* 0x000000133b3f7211 */ /* 0x002fe400078a08ff */
[----:B------:R-:W-:Y:S02]  /*19620*/  LEA.HI.X.SX32 R60, R60, R5, 0x1, P3 ;  /* 0x000000053c3c7211 */ /* 0x000fe400018f0eff */
[-C--:B--2---:R-:W-:Y:S01]  /*19630*/  LEA R62, P6, R58, R19.reuse, 0x1 ;  /* 0x000000133a3e7211 */ /* 0x084fe200078c08ff */
[----:B------:R1:W-:Y:S04]  /*19640*/  STL [R1+0x1664], R63 ;  /* 0x0016643f01007387 */ /* 0x0003e80000100800 */
[----:B------:R2:W-:Y:S04]  /*19650*/  STL [R1+0x1660], R62 ;  /* 0x0016603e01007387 */ /* 0x0005e80000100800 */
[----:B------:R-:W-:Y:S01]  /*19660*/  STL [R1+0x508], R61 ;  /* 0x0005083d01007387 */ /* 0x000fe20000100800 */
[----:B-1----:R-:W-:-:S02]  /*19670*/  LEA R63, P3, R57, R19, 0x1 ;  /* 0x00000013393f7211 */ /* 0x002fc400078608ff */
[-C--:B--2---:R-:W-:Y:S01]  /*19680*/  LEA.HI.X.SX32 R62, R59, R5.reuse, 0x1, P5 ;  /* 0x000000053b3e7211 */ /* 0x084fe200028f0eff */
[----:B------:R1:W-:Y:S01]  /*19690*/  STL [R1+0x50c], R60 ;  /* 0x00050c3c01007387 */ /* 0x0003e20000100800 */
[----:B------:R-:W-:Y:S02]  /*196a0*/  LEA.HI.X.SX32 R59, R58, R5, 0x1, P6 ;  /* 0x000000053a3b7211 */ /* 0x000fe400030f0eff */
[-C--:B------:R-:W-:Y:S01]  /*196b0*/  LEA R58, P6, R55, R19.reuse, 0x1 ;  /* 0x00000013373a7211 */ /* 0x080fe200078c08ff */
[----:B------:R2:W-:Y:S01]  /*196c0*/  STL [R1+0x510], R62 ;  /* 0x0005103e01007387 */ /* 0x0005e20000100800 */
[----:B-1----:R-:W-:-:S03]  /*196d0*/  LEA R60, P5, R56, R19, 0x1 ;  /* 0x00000013383c7211 */ /* 0x002fc600078a08ff */
[----:B------:R-:W-:Y:S01]  /*196e0*/  STL [R1+0x165c], R63 ;  /* 0x00165c3f01007387 */ /* 0x000fe20000100800 */
[----:B--2---:R-:W-:Y:S02]  /*196f0*/  LEA.HI.X.SX32 R62, R57, R5, 0x1, P3 ;  /* 0x00000005393e7211 */ /* 0x004fe400018f0eff */
[----:B------:R-:W-:Y:S01]  /*19700*/  LEA R57, P3, R54, R19, 0x1 ;  /* 0x0000001336397211 */ /* 0x000fe200078608ff */
[----:B------:R-:W-:Y:S01]  /*19710*/  STL [R1+0x1658], R60 ;  /* 0x0016583c01007387 */ /* 0x000fe20000100800 */
[----:B------:R-:W-:-:S03]  /*19720*/  LEA.HI.X.SX32 R56, R56, R5, 0x1, P5 ;  /* 0x0000000538387211 */ /* 0x000fc600028f0eff */
[----:B------:R-:W-:Y:S01]  /*19730*/  STL [R1+0x514], R59 ;  /* 0x0005143b01007387 */ /* 0x000fe20000100800 */
[----:B------:R-:W-:-:S03]  /*19740*/  LEA R65, P5, R53, R19, 0x1 ;  /* 0x0000001335417211 */ /* 0x000fc600078a08ff */
[----:B------:R-:W-:Y:S04]  /*19750*/  STL [R1+0x1654], R58 ;  /* 0x0016543a01007387 */ /* 0x000fe80000100800 */
[----:B------:R1:W-:Y:S04]  /*19760*/  STL [R1+0x1650], R57 ;  /* 0x0016503901007387 */ /* 0x0003e80000100800 */
[----:B------:R-:W-:Y:S01]  /*19770*/  STL [R1+0x518], R62 ;  /* 0x0005183e01007387 */ /* 0x000fe20000100800 */
[----:B------:R-:W-:-:S03]  /*19780*/  LEA.HI.X.SX32 R64, R53, R5, 0x1, P5 ;  /* 0x0000000535407211 */ /* 0x000fc600028f0eff */
[----:B------:R2:W-:Y:S01]  /*19790*/  STL [R1+0x51c], R56 ;  /* 0x00051c3801007387 */ /* 0x0005e20000100800 */
[-C--:B-1----:R-:W-:Y:S02]  /*197a0*/  LEA.HI.X.SX32 R57, R55, R5.reuse, 0x1, P6 ;  /* 0x0000000537397211 */ /* 0x082fe400030f0eff */
[----:B------:R-:W-:Y:S02]  /*197b0*/  LEA.HI.X.SX32 R55, R54, R5, 0x1, P3 ;  /* 0x0000000536377211 */ /* 0x000fe400018f0eff */
[-C--:B------:R-:W-:Y:S01]  /*197c0*/  LEA R54, P3, R51, R19.reuse, 0x1 ;  /* 0x0000001333367211 */ /* 0x080fe200078608ff */
[----:B------:R-:W-:Y:S01]  /*197d0*/  STL [R1+0x520], R57 ;  /* 0x0005203901007387 */ /* 0x000fe20000100800 */
[----:B--2---:R-:W-:-:S03]  /*197e0*/  LEA R56, P6, R52, R19, 0x1 ;  /* 0x0000001334387211 */ /* 0x004fc600078c08ff */
[----:B------:R-:W-:Y:S01]  /*197f0*/  STL [R1+0x164c], R65 ;  /* 0x00164c4101007387 */ /* 0x000fe20000100800 */
[----:B------:R-:W-:Y:S02]  /*19800*/  LEA R53, P5, R50, R19, 0x1 ;  /* 0x0000001332357211 */ /* 0x000fe400078a08ff */
[----:B------:R-:W-:Y:S01]  /*19810*/  LEA.HI.X.SX32 R52, R52, R5, 0x1, P6 ;  /* 0x0000000534347211 */ /* 0x000fe200030f0eff */
[----:B------:R-:W-:Y:S01]  /*19820*/  STL [R1+0x1648], R56 ;  /* 0x0016483801007387 */ /* 0x000fe20000100800 */
[----:B------:R-:W-:-:S03]  /*19830*/  LEA R67, P6, R49, R19, 0x1 ;  /* 0x0000001331437211 */ /* 0x000fc600078c08ff */
[----:B------:R-:W-:Y:S04]  /*19840*/  STL [R1+0x524], R55 ;  /* 0x0005243701007387 */ /* 0x000fe80000100800 */
        /* <DEDUP_REMOVED lines=13> */
[----:B------:R-:W-:Y:S04]  /*19920*/  STL [R1+0x1638], R52 ;  /* 0x0016383401007387 */ /* 0x000fe80000100800 */
[----:B------:R-:W-:Y:S01]  /*19930*/  STL [R1+0x534], R51 ;  /* 0x0005343301007387 */ /* 0x000fe20000100800 */
[----:B------:R-:W-:-:S03]  /*19940*/  LEA R69, P3, R45, R19, 0x1 ;  /* 0x000000132d457211 */ /* 0x000fc600078608ff */
[----:B------:R-:W-:Y:S04]  /*19950*/  STL [R1+0x1634], R50 ;  /* 0x0016343201007387 */ /* 0x000fe80000100800 */
[----:B------:R1:W-:Y:S04]  /*19960*/  STL [R1+0x1630], R49 ;  /* 0x0016303101007387 */ /* 0x0003e80000100800 */
[----:B------:R-:W-:Y:S01]  /*19970*/  STL [R1+0x538], R66 ;  /* 0x0005384201007387 */ /* 0x000fe20000100800 */
[----:B------:R-:W-:-:S03]  /*19980*/  LEA.HI.X.SX32 R68, R45, R5, 0x1, P3 ;  /* 0x000000052d447211 */ /* 0x000fc600018f0eff */
[----:B------:R2:W-:Y:S01]  /*19990*/  STL [R1+0x53c], R48 ;  /* 0x00053c3001007387 */ /* 0x0005e20000100800 */
[----:B-1----:R-:W-:Y:S02]  /*199a0*/  LEA.HI.X.SX32 R49, R47, R5, 0x1, P5 ;  /* 0x000000052f317211 */ /* 0x002fe400028f0eff */
[----:B------:R-:W-:-:S03]  /*199b0*/  LEA R47, P5, R44, R19, 0x1 ;  /* 0x000000132c2f7211 */ /* 0x000fc600078a08ff */
[----:B------:R1:W-:Y:S01]  /*199c0*/  STL [R1+0x540], R49 ;  /* 0x0005403101007387 */ /* 0x0003e20000100800 */
[----:B--2---:R-:W-:Y:S02]  /*199d0*/  LEA.HI.X.SX32 R48, R46, R5, 0x1, P6 ;  /* 0x000000052e307211 */ /* 0x004fe400030f0eff */
[----:B------:R-:W-:Y:S01]  /*199e0*/  LEA R46, P6, R43, R19, 0x1 ;  /* 0x000000132b2e7211 */ /* 0x000fe200078c08ff */
[----:B------:R-:W-:Y:S01]  /*199f0*/  STL [R1+0x162c], R69 ;  /* 0x00162c4501007387 */ /* 0x000fe20000100800 */
[----:B------:R-:W-:-:S03]  /*19a00*/  LEA.HI.X.SX32 R44, R44, R5, 0x1, P5 ;  /* 0x000000052c2c7211 */ /* 0x000fc600028f0eff */
[----:B------:R-:W-:Y:S01]  /*19a10*/  STL [R1+0x1628], R47 ;  /* 0x0016282f01007387 */ /* 0x000fe20000100800 */
[----:B------:R-:W-:-:S03]  /*19a20*/  LEA R50, P3, R42, R19, 0x1 ;  /* 0x000000132a327211 */ /* 0x000fc600078608ff */
[----:B------:R-:W-:Y:S04]  /*19a30*/  STL [R1+0x544], R48 ;  /* 0x0005443001007387 */ /* 0x000fe80000100800 */
[----:B------:R-:W-:Y:S01]  /*19a40*/  STL [R1+0x1624], R46 ;  /* 0x0016242e01007387 */ /* 0x000fe20000100800 */
[----:B------:R-:W-:-:S03]  /*19a50*/  LEA R72, P5, R41, R19, 0x1 ;  /* 0x0000001329487211 */ /* 0x000fc600078a08ff */
[----:B------:R-:W-:Y:S04]  /*19a60*/  STL [R1+0x548], R68 ;  /* 0x0005484401007387 */ /* 0x000fe80000100800 */
[----:B------:R2:W-:Y:S01]  /*19a70*/  STL [R1+0x54c], R44 ;  /* 0x00054c2c01007387 */ /* 0x0005e20000100800 */
[----:B-1----:R-:W-:Y:S02]  /*19a80*/  LEA.HI.X.SX32 R49, R42, R5, 0x1, P3 ;  /* 0x000000052a317211 */ /* 0x002fe400018f0eff */
[----:B------:R-:W-:Y:S01]  /*19a90*/  LEA R42, P3, R39, R19, 0x1 ;  /* 0x00000013272a7211 */ /* 0x000fe200078608ff */
[----:B------:R-:W-:Y:S01]  /*19aa0*/  STL [R1+0x1620], R50 ;  /* 0x0016203201007387 */ /* 0x000fe20000100800 */
[-C--:B------:R-:W-:Y:S02]  /*19ab0*/  LEA.HI.X.SX32 R70, R41, R5.reuse, 0x1, P5 ;  /* 0x0000000529467211 */ /* 0x080fe400028f0eff */
[----:B--2---:R-:W-:-:S02]  /*19ac0*/  LEA.HI.X.SX32 R44, R43, R5, 0x1, P6 ;  /* 0x000000052b2c7211 */ /* 0x004fc400030f0eff */
[----:B------:R-:W-:-:S03]  /*19ad0*/  LEA R43, P6, R40, R19, 0x1 ;  /* 0x00000013282b7211 */ /* 0x000fc600078c08ff */
[----:B------:R-:W-:Y:S01]  /*19ae0*/  STL [R1+0x550], R44 ;  /* 0x0005502c01007387 */ /* 0x000fe20000100800 */
[----:B------:R-:W-:-:S03]  /*19af0*/  LEA.HI.X.SX32 R40, R40, R5, 0x1, P6 ;  /* 0x0000000528287211 */ /* 0x000fc600030f0eff */
[----:B------:R-:W-:Y:S04]  /*19b00*/  STL [R1+0x161c], R72 ;  /* 0x00161c4801007387 */ /* 0x000fe80000100800 */
[----:B------:R-:W-:Y:S01]  /*19b10*/  STL [R1+0x1618], R43 ;  /* 0x0016182b01007387 */ /* 0x000fe20000100800 */
[----:B------:R-:W-:-:S03]  /*19b20*/  LEA R52, P5, R38, R19, 0x1 ;  /* 0x0000001326347211 */ /* 0x000fc600078a08ff */
[----:B------:R-:W-:Y:S04]  /*19b30*/  STL [R1+0x554], R49 ;  /* 0x0005543101007387 */ /* 0x000fe80000100800 */
[----:B------:R-:W-:Y:S01]  /*19b40*/  STL [R1+0x1614], R42 ;  /* 0x0016142a01007387 */ /* 0x000fe20000100800 */
[----:B------:R-:W-:-:S03]  /*19b50*/  LEA R76, P6, R37, R19, 0x1 ;  /* 0x00000013254c7211 */ /* 0x000fc600078c08ff */
[----:B------:R-:W-:Y:S04]  /*19b60*/  STL [R1+0x558], R70 ;  /* 0x0005584601007387 */ /* 0x000fe80000100800 */
[----:B------:R1:W-:Y:S01]  /*19b70*/  STL [R1+0x55c], R40 ;  /* 0x00055c2801007387 */ /* 0x0003e20000100800 */
[----:B------:R-:W-:Y:S02]  /*19b80*/  LEA.HI.X.SX32 R51, R38, R5, 0x1, P5 ;  /* 0x0000000526337211 */ /* 0x000fe400028f0eff */
[----:B------:R-:W-:Y:S01]  /*19b90*/  LEA R38, P5, R35, R19, 0x1 ;  /* 0x0000001323267211 */ /* 0x000fe200078a08ff */
[----:B------:R-:W-:Y:S01]  /*19ba0*/  STL [R1+0x1610], R52 ;  /* 0x0016103401007387 */ /* 0x000fe20000100800 */
[-C--:B------:R-:W-:Y:S02]  /*19bb0*/  LEA.HI.X.SX32 R74, R37, R5.reuse, 0x1, P6 ;  /* 0x00000005254a7211 */ /* 0x080fe400030f0eff */
[----:B-1----:R-:W-:-:S02]  /*19bc0*/  LEA.HI.X.SX32 R40, R39, R5, 0x1, P3 ;  /* 0x0000000527287211 */ /* 0x002fc400018f0eff */
        /* <DEDUP_REMOVED lines=34> */
[----:B------:R-:W-:Y:S02]  /*19df0*/  LEA.HI.X.SX32 R28, R28, R5, 0x1, P6 ;  /* 0x000000051c1c7211 */ /* 0x000fe400030f0eff */
[-C--:B------:R-:W-:Y:S01]  /*19e00*/  LEA R58, P5, R26, R19.reuse, 0x1 ;  /* 0x000000131a3a7211 */ /* 0x080fe200078a08ff */
[----:B------:R-:W-:Y:S01]  /*19e10*/  STL [R1+0x15ec], R84 ;  /* 0x0015ec5401007387 */ /* 0x000fe20000100800 */
[----:B------:R-:W-:Y:S02]  /*19e20*/  LEA R88, P6, R25, R19, 0x1 ;  /* 0x0000001319587211 */ /* 0x000fe400078c08ff */
[----:B------:R-:W-:Y:S01]  /*19e30*/  LEA.HI.X.SX32 R39, R27, R5, 0x1, P3 ;  /* 0x000000051b277211 */ /* 0x000fe200018f0eff */
[----:B------:R-:W-:Y:S01]  /*19e40*/  STL [R1+0x15e8], R31 ;  /* 0x0015e81f01007387 */ /* 0x000fe20000100800 */
[----:B------:R-:W-:-:S03]  /*19e50*/  LEA R27, P3, R24, R19, 0x1 ;  /* 0x00000013181b7211 */ /* 0x000fc600078608ff */
[----:B------:R-:W-:Y:S01]  /*19e60*/  STL [R1+0x584], R55 ;  /* 0x0005843701007387 */ /* 0x000fe20000100800 */
[----:B------:R-:W-:-:S03]  /*19e70*/  LEA.HI.X.SX32 R57, R26, R5, 0x1, P5 ;  /* 0x000000051a397211 */ /* 0x000fc600028f0eff */
[----:B------:R-:W-:Y:S01]  /*19e80*/  STL [R1+0x15e4], R42 ;  /* 0x0015e42a01007387 */ /* 0x000fe20000100800 */
[----:B------:R-:W-:-:S03]  /*19e90*/  LEA R26, P5, R23, R19, 0x1 ;  /* 0x00000013171a7211 */ /* 0x000fc600078a08ff */
[----:B------:R-:W-:Y:S01]  /*19ea0*/  STL [R1+0x588], R82 ;  /* 0x0005885201007387 */ /* 0x000fe20000100800 */
[----:B------:R-:W-:-:S03]  /*19eb0*/  LEA.HI.X.SX32 R86, R25, R5, 0x1, P6 ;  /* 0x0000000519567211 */ /* 0x000fc600030f0eff */
[----:B------:R-:W-:Y:S01]  /*19ec0*/  STL [R1+0x58c], R28 ;  /* 0x00058c1c01007387 */ /* 0x000fe20000100800 */
[----:B------:R-:W-:-:S03]  /*19ed0*/  LEA.HI.X.SX32 R24, R24, R5, 0x1, P3 ;  /* 0x0000000518187211 */ /* 0x000fc600018f0eff */
[----:B------:R-:W-:Y:S04]  /*19ee0*/  STL [R1+0x15e0], R58 ;  /* 0x0015e03a01007387 */ /* 0x000fe80000100800 */
[----:B------:R-:W-:Y:S04]  /*19ef0*/  STL [R1+0x15dc], R88 ;  /* 0x0015dc5801007387 */ /* 0x000fe80000100800 */
[----:B------:R-:W-:Y:S04]  /*19f00*/  STL [R1+0x15d8], R27 ;  /* 0x0015d81b01007387 */ /* 0x000fe80000100800 */
[----:B------:R-:W-:Y:S04]  /*19f10*/  STL [R1+0x590], R39 ;  /* 0x0005902701007387 */ /* 0x000fe80000100800 */
[----:B------:R-:W-:Y:S01]  /*19f20*/  STL [R1+0x594], R57 ;  /* 0x0005943901007387 */ /* 0x000fe20000100800 */
[----:B------:R-:W-:-:S03]  /*19f30*/  LEA R60, P6, R20, R19, 0x1 ;  /* 0x00000013143c7211 */ /* 0x000fc600078c08ff */
[----:B------:R-:W-:Y:S01]  /*19f40*/  STL [R1+0x15d4], R26 ;  /* 0x0015d41a01007387 */ /* 0x000fe20000100800 */
[----:B------:R-:W-:-:S03]  /*19f50*/  LEA R90, P3, R22, R19, 0x1 ;  /* 0x00000013165a7211 */ /* 0x000fc600078608ff */
[----:B------:R-:W-:Y:S04]  /*19f60*/  STL [R1+0x598], R86 ;  /* 0x0005985601007387 */ /* 0x000fe80000100800 */
[----:B------:R1:W-:Y:S01]  /*19f70*/  STL [R1+0x59c], R24 ;  /* 0x00059c1801007387 */ /* 0x0003e20000100800 */
[----:B------:R-:W2:Y:S01]  /*19f80*/  S2R R44, SR_TID.X ;  /* 0x00000000002c7919 */ /* 0x000ea20000002100 */
[-C--:B------:R-:W-:Y:S02]  /*19f90*/  LEA.HI.X.SX32 R59, R20, R5.reuse, 0x1, P6 ;  /* 0x00000005143b7211 */ /* 0x080fe400030f0eff */
[----:B-1----:R-:W-:Y:S02]  /*19fa0*/  LEA.HI.X.SX32 R24, R23, R5, 0x1, P5 ;  /* 0x0000000517187211 */ /* 0x002fe400028f0eff */
[----:B------:R-:W-:Y:S01]  /*19fb0*/  LEA R23, P5, R6, R19, 0x1 ;  /* 0x0000001306177211 */ /* 0x000fe200078a08ff */
[----:B------:R-:W-:Y:S01]  /*19fc0*/  STL [R1+0x15d0], R60 ;  /* 0x0015d03c01007387 */ /* 0x000fe20000100800 */
[-C--:B------:R-:W-:Y:S01]  /*19fd0*/  LEA.HI.X.SX32 R27, R22, R5.reuse, 0x1, P3 ;  /* 0x00000005161b7211 */ /* 0x080fe200018f0eff */
[----:B------:R-:W-:Y:S01]  /*19fe0*/  IMAD R20, R9, 0x2, R21 ;  /* 0x0000000209147824 */ /* 0x000fe200078e0215 */
[----:B------:R-:W-:Y:S01]  /*19ff0*/  LEA.HI.X.SX32 R22, R6, R5, 0x1, P5 ;  /* 0x0000000506167211 */ /* 0x000fe200028f0eff */
[----:B------:R-:W-:Y:S01]  /*1a000*/  STL [R1+0x5a0], R24 ;  /* 0x0005a01801007387 */ /* 0x000fe20000100800 */
[----:B------:R-:W1:Y:S01]  /*1a010*/  LDC R9, c[0x0][0x3a0] ;  /* 0x0000e800ff097b82 */ /* 0x000e620000000800 */
[----:B------:R-:W-:-:S02]  /*1a020*/  LEA R6, P3, R21, R19, 0x1 ;  /* 0x0000001315067211 */ /* 0x000fc400078608ff */
[----:B------:R-:W-:Y:S04]  /*1a030*/  STL [R1+0x15cc], R90 ;  /* 0x0015cc5a01007387 */ /* 0x000fe80000100800 */
[----:B------:R-:W-:Y:S04]  /*1a040*/  STL [R1+0x15c8], R23 ;  /* 0x0015c81701007387 */ /* 0x000fe80000100800 */
[----:B------:R-:W-:Y:S04]  /*1a050*/  STL [R1+0x15c4], R59 ;  /* 0x0015c43b01007387 */ /* 0x000fe80000100800 */
[----:B------:R-:W-:Y:S01]  /*1a060*/  STL [R1+0x15b8], R22 ;  /* 0x0015b81601007387 */ /* 0x000fe20000100800 */
[----:B------:R-:W-:-:S03]  /*1a070*/  ISETP.GT.U32.AND P6, PT, R7, R11, PT ;  /* 0x0000000b0700720c */ /* 0x000fc60003fc4070 */
[----:B------:R-:W-:Y:S04]  /*1a080*/  STL [R1+0x5a4], R27 ;  /* 0x0005a41b01007387 */ /* 0x000fe80000100800 */
[----:B------:R0:W-:Y:S02]  /*1a090*/  STL [R1+0x15bc], R6 ;  /* 0x0015bc0601007387 */ /* 0x0001e40000100800 */
[----:B0-----:R-:W-:Y:S02]  /*1a0a0*/  IMAD R6, R10, 0x2, R20 ;  /* 0x000000020a067824 */ /* 0x001fe400078e0214 */
[----:B------:R-:W0:Y:S01]  /*1a0b0*/  S2R R10, SR_TID.X ;  /* 0x00000000000a7919 */ /* 0x000e220000002100 */
[----:B------:R-:W-:Y:S02]  /*1a0c0*/  LEA R45, P5, R20, R19, 0x1 ;  /* 0x00000013142d7211 */ /* 0x000fe400078a08ff */
[----:B------:R-:W-:Y:S01]  /*1a0d0*/  LEA.HI.X.SX32 R21, R21, R5, 0x1, P3 ;  /* 0x0000000515157211 */ /* 0x000fe200018f0eff */
[----:B------:R-:W-:Y:S01]  /*1a0e0*/  @!P6 IMAD.IADD R11, R11, 0x1, -R7 ;  /* 0x000000010b0be824 */ /* 0x000fe200078e0a07 */
[----:B------:R-:W-:Y:S01]  /*1a0f0*/  LEA R19, P3, R6, R19, 0x1 ;  /* 0x0000001306137211 */ /* 0x000fe200078608ff */
[----:B------:R-:W-:Y:S01]  /*1a100*/  STL [R1+0x15c0], R45 ;  /* 0x0015c02d01007387 */ /* 0x000fe20000100800 */
[-C--:B------:R-:W-:Y:S01]  /*1a110*/  LEA.HI.X.SX32 R46, R20, R5.reuse, 0x1, P5 ;  /* 0x00000005142e7211 */ /* 0x080fe200028f0eff */
[----:B-1----:R-:W-:Y:S01]  /*1a120*/  VIADD R20, R9, 0x7f ;  /* 0x0000007f09147836 */ /* 0x002fe20000000000 */
[----:B------:R-:W-:Y:S01]  /*1a130*/  LEA.HI.X.SX32 R5, R6, R5, 0x1, P3 ;  /* 0x0000000506057211 */ /* 0x000fe200018f0eff */
[----:B------:R-:W-:Y:S01]  /*1a140*/  STL [R1+0x5a8], R21 ;  /* 0x0005a81501007387 */ /* 0x000fe20000100800 */
[----:B------:R-:W-:Y:S01]  /*1a150*/  IMAD.MOV.U32 R25, RZ, RZ, R2 ;  /* 0x000000ffff197224 */ /* 0x000fe200078e0002 */
[----:B------:R-:W-:-:S02]  /*1a160*/  ISETP.GT.U32.AND P6, PT, R7, R11, PT ;  /* 0x0000000b0700720c */ /* 0x000fc40003fc4070 */
[----:B------:R1:W-:Y:S01]  /*1a170*/  STL [R1+0x15b4], R19 ;  /* 0x0015b41301007387 */ /* 0x0003e20000100800 */
[----:B------:R-:W-:Y:S01]  /*1a180*/  IMAD.MOV.U32 R26, RZ, RZ, R0 ;  /* 0x000000ffff1a7224 */ /* 0x000fe200078e0000 */
[----:B--2---:R-:W-:Y:S01]  /*1a190*/  LOP3.LUT R0, R44, 0x7f, RZ, 0xc0, !PT ;  /* 0x0000007f2c007812 */ /* 0x004fe200078ec0ff */
[----:B------:R-:W-:Y:S01]  /*1a1a0*/  @!P0 IMAD.MOV R25, RZ, RZ, -R25 ;  /* 0x000000ffff198224 */ /* 0x000fe200078e0a19 */
[----:B------:R-:W-:Y:S01]  /*1a1b0*/  STL [R1+0x5ac], R46 ;  /* 0x0005ac2e01007387 */ /* 0x000fe20000100800 */
[----:B------:R-:W-:Y:S02]  /*1a1c0*/  ISETP.GT.AND P0, PT, R20, 0x7f, PT ;  /* 0x0000007f1400780c */ /* 0x000fe40003f04270 */
[----:B-1----:R-:W-:Y:S01]  /*1a1d0*/  SHF.R.U32.HI R19, RZ, 0x6, R44 ;  /* 0x00000006ff137819 */ /* 0x002fe2000001162c */
[----:B------:R1:W-:Y:S01]  /*1a1e0*/  STL [R1+0x5b0], R5 ;  /* 0x0005b00501007387 */ /* 0x0003e20000100800 */
[----:B------:R-:W-:Y:S01]  /*1a1f0*/  @!P2 IMAD.MOV R26, RZ, RZ, -R26 ;  /* 0x000000ffff1aa224 */ /* 0x000fe200078e0a1a */
[----:B------:R-:W-:-:S02]  /*1a200*/  LOP3.LUT R47, R44, 0x3f, RZ, 0xc0, !PT ;  /* 0x0000003f2c2f7812 */ /* 0x000fc400078ec0ff */
[----:B------:R-:W-:Y:S02]  /*1a210*/  SHF.R.S32.HI R2, RZ, 0x6, R44 ;  /* 0x00000006ff027819 */ /* 0x000fe4000001142c */
[----:B-1----:R-:W-:Y:S01]  /*1a220*/  SGXT.U32 R5, R19, 0x1 ;  /* 0x000000011305781a */ /* 0x002fe20000000000 */
[----:B------:R-:W-:-:S03]  /*1a230*/  IMAD.MOV.U32 R24, RZ, RZ, R4 ;  /* 0x000000ffff187224 */ /* 0x000fc600078e0004 */
[----:B------:R-:W-:Y:S01]  /*1a240*/  ISETP.LT.AND P2, PT, R5, R9, P0 ;  /* 0x000000090500720c */ /* 0x000fe20000741270 */
[----:B------:R-:W-:Y:S01]  /*1a250*/  IMAD R5, R0, UR9, RZ ;  /* 0x0000000900057c24 */ /* 0x000fe2000f8e02ff */
[----:B------:R-:W-:Y:S01]  /*1a260*/  LOP3.LUT R19, R44, 0x40, RZ, 0xc0, !PT ;  /* 0x000000402c137812 */ /* 0x000fe200078ec0ff */
[----:B------:R-:W-:Y:S01]  /*1a270*/  IMAD.SHL.U32 R4, R47, 0x2, RZ ;  /* 0x000000022f047824 */ /* 0x000fe200078e00ff */
[----:B------:R-:W-:Y:S01]  /*1a280*/  SGXT R2, R2, 0x1 ;  /* 0x000000010202781a */ /* 0x000fe20000000200 */
[----:B------:R-:W-:Y:S01]  /*1a290*/  @!P6 IMAD.IADD R11, R11, 0x1, -R7 ;  /* 0x000000010b0be824 */ /* 0x000fe200078e0a07 */
[----:B0-----:R-:W-:Y:S02]  /*1a2a0*/  SHF.R.U32.HI R10, RZ, 0x6, R10 ;  /* 0x00000006ff0a7819 */ /* 0x001fe4000001160a */
[----:B------:R-:W-:Y:S01]  /*1a2b0*/  LEA R6, P6, R5, UR26, 0x1 ;  /* 0x0000001a05067c11 */ /* 0x000fe2000f8c08ff */
[----:B------:R-:W-:Y:S01]  /*1a2c0*/  @!P1 IMAD.MOV R24, RZ, RZ, -R24 ;  /* 0x000000ffff189224 */ /* 0x000fe200078e0a18 */
[----:B------:R-:W-:Y:S01]  /*1a2d0*/  LOP3.LUT R2, R4, 0x90, R2, 0x78, !PT ;  /* 0x0000009004027812 */ /* 0x000fe200078e7802 */
[----:B------:R-:W-:Y:S01]  /*1a2e0*/  IMAD R4, R19, 0x200, R4 ;  /* 0x0000020013047824 */ /* 0x000fe200078e0204 */
[----:B------:R-:W-:-:S02]  /*1a2f0*/  SGXT.U32 R10, R10, 0x1 ;  /* 0x000000010a0a781a */ /* 0x000fc40000000000 */
[----:B------:R-:W-:Y:S02]  /*1a300*/  ISETP.GE.AND P5, PT, R71, RZ, PT ;  /* 0x000000ff4700720c */ /* 0x000fe40003fa6270 */
[----:B------:R-:W-:Y:S02]  /*1a310*/  ISETP.GE.AND P3, PT, R73, RZ, PT ;  /* 0x000000ff4900720c */ /* 0x000fe40003f66270 */
[----:B------:R-:W-:Y:S02]  /*1a320*/  ISETP.NE.U32.AND P1, PT, R0, RZ, PT ;  /* 0x000000ff0000720c */ /* 0x000fe40003f25070 */
[----:B------:R-:W-:Y:S01]  /*1a330*/  LEA.HI.X.SX32 R5, R5, UR27, 0x1, P6 ;  /* 0x0000001b05057c11 */ /* 0x000fe2000b0f0eff */
[----:B------:R-:W0:Y:S01]  /*1a340*/  LDCU.64 UR16, c[0x0][0x358] ;  /* 0x00006b00ff1077ac */ /* 0x000e220008000a00 */
[----:B------:R-:W-:Y:S01]  /*1a350*/  UIADD3 UR77, UPT, UPT, UR5, 0x48000, URZ ;  /* 0x00048000054d7890 */ /* 0x000fe2000fffe0ff */
[----:B------:R-:W-:Y:S01]  /*1a360*/  UMOV UR10, 0x1 ;  /* 0x00000001000a7882 */ /* 0x000fe20000000000 */
[----:B---34-:R-:W-:Y:S10]  /*1a370*/  BRA.U UP0, `(.L_x_5) ;  /* 0x0000000100187547 */ /* 0x018ff4000b800000 */
[----:B------:R-:W-:Y:S01]  /*1a380*/  ELECT P6, URZ, PT ;  /* 0x0000000000ff782f */ /* 0x000fe200038c0000 */
[----:B------:R-:W-:Y:S01]  /*1a390*/  IMAD.MOV.U32 R19, RZ, RZ, 0x1 ;  /* 0x00000001ff137424 */ /* 0x000fe200078e00ff */
[----:B------:R-:W-:Y:S01]  /*1a3a0*/  UMOV UR7, 0x40 ;  /* 0x0000004000077882 */ /* 0x000fe20000000000 */
[----:B------:R-:W-:Y:S01]  /*1a3b0*/  UVIRTCOUNT.DEALLOC.SMPOOL 0x80 ;  /* 0x000000800000784c */ /* 0x000fe20000000000 */
[----:B------:R-:W-:-:S09]  /*1a3c0*/  ULEA UR7, UR6, UR7, 0x18 ;  /* 0x0000000706077291 */ /* 0x000fd2000f8ec0ff */
[----:B------:R1:W-:Y:S03]  /*1a3d0*/  @P6 STS.U8 [UR7], R19 ;  /* 0x00000013ff006988 */ /* 0x0003e60008000007 */
.L_x_5:
[----:B------:R-:W2:Y:S04]  /*1a3e0*/  LDL R21, [R1+0x488] ;  /* 0x0004880001157983 */ /* 0x000ea80000100800 */
[----:B------:R-:W2:Y:S01]  /*1a3f0*/  LDL R20, [R1+0x48c] ;  /* 0x00048c0001147983 */ /* 0x000ea20000100800 */
[----:B------:R-:W-:Y:S01]  /*1a400*/  UIADD3 UR6, UPT, UPT, UR4, UR11, URZ ;  /* 0x0000000b04067290 */ /* 0x000fe2000fffe0ff */
[----:B------:R-:W-:Y:S01]  /*1a410*/  IMAD.MOV.U32 R23, RZ, RZ, R12 ;  /* 0x000000ffff177224 */ /* 0x000fe200078e000c */
[----:B------:R-:W-:Y:S01]  /*1a420*/  VOTEU.ALL UP1, P1 ;  /* 0x0000000000ff7886 */ /* 0x000fe20000820000 */
[----:B------:R-:W-:Y:S01]  /*1a430*/  VOTEU.ALL UP2, P1 ;  /* 0x0000000000ff7886 */ /* 0x000fe20000840000 */
[----:B------:R3:W-:Y:S01]  /*1a440*/  STL [R1+0x1ed0], R74 ;  /* 0x001ed04a01007387 */ /* 0x0007e20000100800 */
[----:B------:R-:W-:Y:S01]  /*1a450*/  @!P5 IMAD.MOV R23, RZ, RZ, -R23 ;  /* 0x000000ffff17d224 */ /* 0x000fe200078e0a17 */
[----:B------:R-:W-:Y:S01]  /*1a460*/  PRMT R71, RZ, 0x7610, R71 ;  /* 0x00007610ff477816 */ /* 0x000fe20000000047 */
[----:B------:R-:W4:Y:S01]  /*1a470*/  LDCU UR42, c[0x0][0x3b0] ;  /* 0x00007600ff2a77ac */ /* 0x000f220008000800 */
[----:B------:R-:W-:-:S04]  /*1a480*/  @!UP1 UIADD3 UR22, UPT, UPT, -UR10, 0x100000, URZ ;  /* 0x001000000a169890 */ /* 0x000fc8000fffe1ff */
[----:B------:R-:W-:Y:S02]  /*1a490*/  @!UP1 USHF.L.U32 UR23, UR22, 0xb, URZ ;  /* 0x0000000b16179899 */ /* 0x000fe400080006ff */
[----:B------:R-:W-:Y:S01]  /*1a4a0*/  @!UP1 USHF.L.U32 UR22, UR22, 0x1, URZ ;  /* 0x0000000116169899 */ /* 0x000fe200080006ff */
[----:B------:R-:W-:Y:S01]  /*1a4b0*/  STTM.x64 tmem[UR6], RZ ;  /* 0x000000ff000079ed */ /* 0x000fe20008340006 */
[----:B------:R-:W-:Y:S01]  /*1a4c0*/  STTM.x64 tmem[UR6+0x40], RZ ;  /* 0x000040ff000079ed */ /* 0x000fe20008340006 */
[----:B------:R-:W-:Y:S01]  /*1a4d0*/  STTM.x64 tmem[UR6+0x80], RZ ;  /* 0x000080ff000079ed */ /* 0x000fe20008340006 */
[----:B------:R-:W-:Y:S01]  /*1a4e0*/  STTM.x64 tmem[UR6+0xc0], RZ ;  /* 0x0000c0ff000079ed */ /* 0x000fe20008340006 */
[----:B------:R-:W1:Y:S02]  /*1a4f0*/  FENCE.VIEW.ASYNC.T ;  /* 0x00000000000073c6 */ /* 0x000e640000000200 */
[----:B-1----:R-:W-:Y:S01]  /*1a500*/  BAR.SYNC.DEFER_BLOCKING 0x0 ;  /* 0x0000000000007b1d */ /* 0x002fe20000010000 */
[----:B---3--:R-:W-:-:S02]  /*1a510*/  PRMT R74, RZ, 0x7610, R74 ;  /* 0x00007610ff4a7816 */ /* 0x008fc4000000004a */
[----:B------:R-:W-:Y:S02]  /*1a520*/  PRMT R47, RZ, 0x7610, R47 ;  /* 0x00007610ff2f7816 */ /* 0x000fe4000000002f */
[----:B------:R-:W-:Y:S01]  /*1a530*/  PRMT R43, RZ, 0x7610, R43 ;  /* 0x00007610ff2b7816 */ /* 0x000fe2000000002b */
[----:B------:R-:W1:Y:S01]  /*1a540*/  LDCU UR41, c[0x0][0x3b0] ;  /* 0x00007600ff2977ac */ /* 0x000e620008000800 */
[----:B------:R3:W-:Y:S01]  /*1a550*/  STL [R1+0x1ecc], R80 ;  /* 0x001ecc5001007387 */ /* 0x0007e20000100800 */
[----:B------:R-:W-:Y:S01]  /*1a560*/  PRMT R0, RZ, 0x7610, R0 ;  /* 0x00007610ff007816 */ /* 0x000fe20000000000 */
[----:B------:R-:W0:Y:S02]  /*1a570*/  LDCU UR40, c[0x0][0x3b0] ;  /* 0x00007600ff2877ac */ /* 0x000e240008000800 */
        /* <DEDUP_REMOVED lines=9> */
[----:B------:R-:W0:Y:S02]  /*1a610*/  FENCE.VIEW.ASYNC.S ;  /* 0x00000000000073c6 */ /* 0x000e240000000000 */
[----:B0-----:R0:W0:Y:S02]  /*1a620*/  @!UP2 SYNCS.EXCH.64 URZ, [UR77], UR22 ;  /* 0x000000164dffa5b2 */ /* 0x0010240008000100 */
[----:B0-----:R-:W-:Y:S01]  /*1a630*/  BAR.SYNC.DEFER_BLOCKING 0x0 ;  /* 0x0000000000007b1d */ /* 0x001fe20000010000 */
[----:B------:R-:W-:-:S02]  /*1a640*/  PRMT R36, RZ, 0x7610, R36 ;  /* 0x00007610ff247816 */ /* 0x000fc40000000024 */
[----:B------:R-:W-:Y:S02]  /*1a650*/  PRMT R37, RZ, 0x7610, R37 ;  /* 0x00007610ff257816 */ /* 0x000fe40000000025 */
[----:B------:R-:W-:Y:S01]  /*1a660*/  PRMT R32, RZ, 0x7610, R32 ;  /* 0x00007610ff207816 */ /* 0x000fe20000000020 */
[----:B------:R-:W0:Y:S01]  /*1a670*/  LDCU UR36, c[0x0][0x3b0] ;  /* 0x00007600ff2477ac */ /* 0x000e220008000800 */
[----:B------:R-:W-:Y:S01]  /*1a680*/  STL [R1+0x1ebc], R82 ;  /* 0x001ebc5201007387 */ /* 0x000fe20000100800 */
[----:B---3--:R-:W-:Y:S01]  /*1a690*/  PRMT R80, RZ, 0x7610, R80 ;  /* 0x00007610ff507816 */ /* 0x008fe20000000050 */
[----:B------:R-:W3:Y:S02]  /*1a6a0*/  LDCU UR35, c[0x0][0x3b0] ;  /* 0x00007600ff2377ac */ /* 0x000ee40008000800 */
[----:B------:R-:W-:Y:S01]  /*1a6b0*/  STL [R1+0x1eb8], R88 ;  /* 0x001eb85801007387 */ /* 0x000fe20000100800 */
[----:B------:R-:W-:Y:S01]  /*1a6c0*/  PRMT R78, RZ, 0x7610, R78 ;  /* 0x00007610ff4e7816 */ /* 0x000fe2000000004e */
[----:B------:R-:W0:Y:S02]  /*1a6d0*/  LDCU UR34, c[0x0][0x3b0] ;  /* 0x00007600ff2277ac */ /* 0x000e240008000800 */
[----:B------:R-:W-:Y:S01]  /*1a6e0*/  STL [R1+0x1eb4], R86 ;  /* 0x001eb45601007387 */ /* 0x000fe20000100800 */
[----:B------:R-:W-:Y:S01]  /*1a6f0*/  PRMT R16, RZ, 0x7610, R16 ;  /* 0x00007610ff107816 */ /* 0x000fe20000000010 */
[----:B------:R-:W0:Y:S02]  /*1a700*/  LDCU UR33, c[0x0][0x3b0] ;  /* 0x00007600ff2177ac */ /* 0x000e240008000800 */
[----:B------:R1:W-:Y:S01]  /*1a710*/  STL [R1+0x1eb0], R90 ;  /* 0x001eb05a01007387 */ /* 0x0003e20000100800 */
[----:B------:R-:W-:Y:S01]  /*1a720*/  PRMT R84, RZ, 0x7610, R84 ;  /* 0x00007610ff547816 */ /* 0x000fe20000000054 */
[----:B------:R-:W0:Y:S02]  /*1a730*/  LDCU UR32, c[0x0][0x3b0] ;  /* 0x00007600ff2077ac */ /* 0x000e240008000800 */
[----:B------:R-:W-:Y:S01]  /*1a740*/  STL [R1+0x1eac], R27 ;  /* 0x001eac1b01007387 */ /* 0x000fe20000100800 */
[----:B------:R-:W-:Y:S01]  /*1a750*/  PRMT R33, RZ, 0x7610, R33 ;  /* 0x00007610ff217816 */ /* 0x000fe20000000021 */
[----:B------:R-:W0:Y:S02]  /*1a760*/  LDCU UR31, c[0x0][0x3b0] ;  /* 0x00007600ff1f77ac */ /* 0x000e240008000800 */
[----:B------:R-:W-:Y:S01]  /*1a770*/  STL [R1+0x1ea8], R17 ;  /* 0x001ea81101007387 */ /* 0x000fe20000100800 */
[C---:B-1----:R-:W-:Y:S01]  /*1a780*/  LOP3.LUT R90, R10.reuse, 0x8, RZ, 0xfc, !PT ;  /* 0x000000080a5a7812 */ /* 0x042fe200078efcff */
[----:B------:R-:W1:Y:S01]  /*1a790*/  LDCU UR30, c[0x0][0x3b0] ;  /* 0x00007600ff1e77ac */ /* 0x000e620008000800 */
[----:B------:R-:W-:Y:S01]  /*1a7a0*/  LOP3.LUT R90, R10, 0x10, RZ, 0xfc, !PT ;  /* 0x000000100a5a7812 */ /* 0x000fe200078efcff */
[----:B------:R-:W-:Y:S01]  /*1a7b0*/  STL [R1+0x1ea4], R18 ;  /* 0x001ea41201007387 */ /* 0x000fe20000100800 */
[----:B------:R-:W-:Y:S01]  /*1a7c0*/  PRMT R28, RZ, 0x7610, R28 ;  /* 0x00007610ff1c7816 */ /* 0x000fe2000000001c */
[----:B------:R-:W0:Y:S01]  /*1a7d0*/  LDCU UR29, c[0x0][0x3b0] ;  /* 0x00007600ff1d77ac */ /* 0x000e220008000800 */
[-C--:B------:R-:W-:Y:S01]  /*1a7e0*/  ISETP.LT.AND P6, PT, R90, R9.reuse, P0 ;  /* 0x000000095a00720c */ /* 0x080fe200007c1270 */
[----:B------:R-:W0:Y:S01]  /*1a7f0*/  S2R R10, SR_TID.X ;  /* 0x00000000000a7919 */ /* 0x000e220000002100 */
[----:B------:R-:W-:Y:S01]  /*1a800*/  PRMT R29, RZ, 0x7610, R29 ;  /* 0x00007610ff1d7816 */ /* 0x000fe2000000001d */
[----:B------:R-:W0:Y:S01]  /*1a810*/  LDCU UR28, c[0x0][0x3b0] ;  /* 0x00007600ff1c77ac */ /* 0x000e220008000800 */
[----:B------:R-:W-:Y:S01]  /*1a820*/  STL [R1+0x1ea0], R11 ;  /* 0x001ea00b01007387 */ /* 0x000fe20000100800 */
[----:B------:R-:W-:Y:S01]  /*1a830*/  PRMT R19, RZ, 0x7610, R19 ;  /* 0x00007610ff137816 */ /* 0x000fe20000000013 */
[----:B------:R-:W0:Y:S02]  /*1a840*/  LDCU UR27, c[0x0][0x3b0] ;  /* 0x00007600ff1b77ac */ /* 0x000e240008000800 */
        /* <DEDUP_REMOVED lines=8> */
[----:B------:R-:W1:Y:S02]  /*1a8d0*/  LDCU UR24, c[0x0][0x3b0] ;  /* 0x00007600ff1877ac */ /* 0x000e640008000800 */
        /* <DEDUP_REMOVED lines=8> */
[----:B------:R-:W-:Y:S01]  /*1a960*/  @!P3 IMAD.MOV R13, RZ, RZ, -R13 ;  /* 0x000000ffff0db224 */ /* 0x000fe200078e0a0d */
[----:B------:R-:W-:Y:S01]  /*1a970*/  PRMT R12, RZ, 0x7610, R12 ;  /* 0x00007610ff0c7816 */ /* 0x000fe2000000000c */
[----:B------:R-:W-:Y:S01]  /*1a980*/  STL [R1+0x1da8], R81 ;  /* 0x001da85101007387 */ /* 0x000fe20000100800 */
[----:B0-----:R-:W-:Y:S01]  /*1a990*/  SHF.R.U32.HI R10, RZ, 0x6, R10 ;  /* 0x00000006ff0a7819 */ /* 0x001fe2000001160a */
[----:B------:R-:W0:Y:S02]  /*1a9a0*/  LDCU UR23, c[0x0][0x3b0] ;  /* 0x00007600ff1777ac */ /* 0x000e240008000800 */
[----:B------:R-:W-:Y:S01]  /*1a9b0*/  STL [R1+0x1da4], R79 ;  /* 0x001da44f01007387 */ /* 0x000fe20000100800 */
[----:B------:R-:W-:Y:S01]  /*1a9c0*/  SGXT.U32 R10, R10, 0x1 ;  /* 0x000000010a0a781a */ /* 0x000fe20000000000 */
[----:B------:R-:W0:Y:S02]  /*1a9d0*/  LDCU UR22, c[0x0][0x3b0] ;  /* 0x00007600ff1677ac */ /* 0x000e240008000800 */
[----:B------:R-:W-:Y:S01]  /*1a9e0*/  STL [R1+0x1cdc], R8 ;  /* 0x001cdc0801007387 */ /* 0x000fe20000100800 */
[----:B------:R-:W-:Y:S01]  /*1a9f0*/  LOP3.LUT R10, R10, 0x8, RZ, 0xfc, !PT ;  /* 0x000000080a0a7812 */ /* 0x000fe200078efcff */
[----:B------:R-:W0:Y:S02]  /*1aa00*/  LDCU UR11, c[0x0][0x3b0] ;  /* 0x00007600ff0b77ac */ /* 0x000e240008000800 */
[----:B------:R-:W-:Y:S01]  /*1aa10*/  STL [R1+0x1cd8], R7 ;  /* 0x001cd80701007387 */ /* 0x000fe20000100800 */
[----:B------:R-:W-:Y:S01]  /*1aa20*/  ISETP.LT.AND P5, PT, R10, R9, P0 ;  /* 0x000000090a00720c */ /* 0x000fe200007a1270 */
[----:B------:R-:W0:Y:S01]  /*1aa30*/  LDCU UR71, c[0x0][0x3b0] ;  /* 0x00007600ff4777ac */ /* 0x000e220008000800 */
[----:B------:R-:W0:Y:S01]  /*1aa40*/  S2R R10, SR_TID.X ;  /* 0x00000000000a7919 */ /* 0x000e220000002100 */
[----:B------:R-:W0:Y:S01]  /*1aa50*/  LDCU UR69, c[0x0][0x3b0] ;  /* 0x00007600ff4577ac */ /* 0x000e220008000800 */
        /* <DEDUP_REMOVED lines=29> */
[----:B--2---:R-:W2:Y:S01]  /*1ac30*/  @P2 LDG.E.U16 R74, desc[UR16][R20.64] ;  /* 0x00000010144a2981 */ /* 0x004ea2000c1e1500 */
[----:B------:R-:W-:-:S02]  /*1ac40*/  PRMT R9, RZ, 0x7610, R9 ;  /* 0x00007610ff097816 */ /* 0x000fc40000000009 */
[----:B0-----:R-:W-:Y:S01]  /*1ac50*/  SHF.R.U32.HI R10, RZ, 0x6, R10 ;  /* 0x00000006ff0a7819 */ /* 0x001fe2000001160a */
[----:B------:R-:W-:Y:S03]  /*1ac60*/  STL [R1+0x1cd4], R2 ;  /* 0x001cd40201007387 */ /* 0x000fe60000100800 */
[----:B------:R-:W-:Y:S01]  /*1ac70*/  SGXT.U32 R10, R10, 0x1 ;  /* 0x000000010a0a781a */ /* 0x000fe20000000000 */
[----:B------:R-:W-:Y:S04]  /*1ac80*/  STL [R1+0x1cd0], R4 ;  /* 0x001cd00401007387 */ /* 0x000fe80000100800 */
[----:B------:R-:W3:Y:S04]  /*1ac90*/  LDL R90, [R1+0x1678] ;  /* 0x00167800015a7983 */ /* 0x000ee80000100800 */
[----:B------:R-:W3:Y:S04]  /*1aca0*/  LDL R20, [R1+0x4a8] ;  /* 0x0004a80001147983 */ /* 0x000ee80000100800 */
[----:B------:R-:W3:Y:S04]  /*1acb0*/  LDL R21, [R1+0x4ac] ;  /* 0x0004ac0001157983 */ /* 0x000ee80000100800 */
[----:B--2---:R-:W-:Y:S04]  /*1acc0*/  STL [R1+0x1058], R74 ;  /* 0x0010584a01007387 */ /* 0x004fe80000100800 */
[----:B------:R0:W-:Y:S02]  /*1acd0*/  STL.S16 [R1+0x1054], R9 ;  /* 0x0010540901007387 */ /* 0x0001e40000100600 */
[----:B0-----:R-:W0:Y:S01]  /*1ace0*/  LDC R9, c[0x0][0x3a0] ;  /* 0x0000e800ff097b82 */ /* 0x001e220000000800 */
[----:B------:R-:W-:-:S04]  /*1acf0*/  LOP3.LUT R74, R10, 0x18, RZ, 0xfc, !PT ;  /* 0x000000180a4a7812 */ /* 0x000fc800078efcff */
[----:B0-----:R-:W-:Y:S02]  /*1ad00*/  ISETP.LT.AND P2, PT, R74, R9, P0 ;  /* 0x000000094a00720c */ /* 0x001fe40000741270 */
[----:B------:R-:W2:Y:S04]  /*1ad10*/  LDL.LU R74, [R1+0x1ed0] ;  /* 0x001ed000014a7983 */ /* 0x000ea80000300800 */
[----:B------:R-:W2:Y:S01]  /*1ad20*/  LDL R9, [R1+0x1054] ;  /* 0x0010540001097983 */ /* 0x000ea20000100800 */
[----:B---3--:R-:W-:-:S04]  /*1ad30*/  @P5 LOP3.LUT R21, R21, R20, RZ, 0x3c, !PT ;  /* 0x0000001415155212 */ /* 0x008fc800078e3cff */
[----:B------:R-:W-:-:S04]  /*1ad40*/  @P5 LOP3.LUT R20, R21, R20, RZ, 0x3c, !PT ;  /* 0x0000001415145212 */ /* 0x000fc800078e3cff */
[----:B------:R-:W-:-:S05]  /*1ad50*/  @P5 LOP3.LUT R21, R21, R20, RZ, 0x3c, !PT ;  /* 0x0000001415155212 */ /* 0x000fca00078e3cff */
[----:B--2---:R-:W2:Y:S04]  /*1ad60*/  @P5 LDG.E.U16 R9, desc[UR16][R20.64] ;  /* 0x0000001014095981 */ /* 0x004ea8000c1e1500 */
[----:B--2---:R0:W-:Y:S04]  /*1ad70*/  @P5 STL [R1+0x1054], R9 ;  /* 0x0010540901005387 */ /* 0x0041e80000100800 */
[----:B------:R-:W2:Y:S04]  /*1ad80*/  LDL R20, [R1+0x4c8] ;  /* 0x0004c80001147983 */ /* 0x000ea80000100800 */
[----:B------:R-:W2:Y:S01]  /*1ad90*/  LDL R21, [R1+0x4cc] ;  /* 0x0004cc0001157983 */ /* 0x000ea20000100800 */
[----:B0-----:R-:W0:Y:S01]  /*1ada0*/  LDC R9, c[0x0][0x3a0] ;  /* 0x0000e800ff097b82 */ /* 0x001e220000000800 */
[----:B------:R-:W-:-:S04]  /*1adb0*/  LOP3.LUT R10, R10, 0x20, RZ, 0xfc, !PT ;  /* 0x000000200a0a7812 */ /* 0x000fc800078efcff */
[----:B0-----:R-:W-:Y:S02]  /*1adc0*/  ISETP.LT.AND P5, PT, R10, R9, P0 ;  /* 0x000000090a00720c */ /* 0x001fe400007a1270 */
[----:B--2---:R-:W-:-:S04]  /*1add0*/  @P6 LOP3.LUT R21, R21, R20, RZ, 0x3c, !PT ;  /* 0x0000001415156212 */ /* 0x004fc800078e3cff */
[----:B------:R-:W-:-:S04]  /*1ade0*/  @P6 LOP3.LUT R20, R21, R20, RZ, 0x3c, !PT ;  /* 0x0000001415146212 */ /* 0x000fc800078e3cff */
[----:B------:R-:W-:-:S05]  /*1adf0*/  @P6 LOP3.LUT R21, R21, R20, RZ, 0x3c, !PT ;  /* 0x0000001415156212 */ /* 0x000fca00078e3cff */
[----:B------:R-:W2:Y:S01]  /*1ae00*/  @P6 LDG.E.U16 R80, desc[UR16][R20.64] ;  /* 0x0000001014506981 */ /* 0x000ea2000c1e1500 */
[----:B------:R-:W0:Y:S03]  /*1ae10*/  S2R R10, SR_TID.X ;  /* 0x00000000000a7919 */ /* 0x000e260000002100 */
[----:B------:R-:W3:Y:S04]  /*1ae20*/  LDL R20, [R1+0x4e8] ;  /* 0x0004e80001147983 */ /* 0x000ee80000100800 */
[----:B------:R-:W3:Y:S01]  /*1ae30*/  LDL R21, [R1+0x4ec] ;  /* 0x0004ec0001157983 */ /* 0x000ee20000100800 */
[----:B------:R-:W-:Y:S02]  /*1ae40*/  PRMT R9, RZ, 0x7610, R9 ;  /* 0x00007610ff097816 */ /* 0x000fe40000000009 */
[----:B0-----:R-:W-:-:S04]  /*1ae50*/  SHF.R.U32.HI R10, RZ, 0x6, R10 ;  /* 0x00000006ff0a7819 */ /* 0x001fc8000001160a */
[----:B------:R-:W-:Y:S01]  /*1ae60*/  SGXT.U32 R10, R10, 0x1 ;  /* 0x000000010a0a781a */ /* 0x000fe20000000000 */
[----:B--2---:R0:W-:Y:S04]  /*1ae70*/  STL [R1+0x1050], R80 ;  /* 0x0010505001007387 */ /* 0x0041e80000100800 */
[----:B------:R2:W-:Y:S01]  /*1ae80*/  STL.S16 [R1+0x104c], R9 ;  /* 0x00104c0901007387 */ /* 0x0005e20000100600 */
[C---:B0-----:R-:W-:Y:S02]  /*1ae90*/  LOP3.LUT R80, R10.reuse, 0x28, RZ, 0xfc, !PT ;  /* 0x000000280a507812 */ /* 0x041fe400078efcff */
[----:B------:R-:W-:Y:S02]  /*1aea0*/  LOP3.LUT R10, R10, 0x30, RZ, 0xfc, !PT ;  /* 0x000000300a0a7812 */ /* 0x000fe400078efcff */
[-C--:B---3--:R-:W-:Y:S01]  /*1aeb0*/  @P2 LOP3.LUT R21, R21, R20.reuse, RZ, 0x3c, !PT ;  /* 0x0000001415152212 */ /* 0x088fe200078e3cff */
[----:B--2---:R-:W0:Y:S03]  /*1aec0*/  LDC R9, c[0x0][0x3a0] ;  /* 0x0000e800ff097b82 */ /* 0x004e260000000800 */
[----:B------:R-:W2:Y:S01]  /*1aed0*/  LDL R10, [R1+0x104c] ;  /* 0x00104c00010a7983 */ /* 0x000ea20000100800 */
[----:B------:R-:W-:-:S04]  /*1aee0*/  @P2 LOP3.LUT R20, R21, R20, RZ, 0x3c, !PT ;  /* 0x0000001415142212 */ /* 0x000fc800078e3cff */
[----:B------:R-:W-:-:S05]  /*1aef0*/  @P2 LOP3.LUT R21, R21, R20, RZ, 0x3c, !PT ;  /* 0x0000001415152212 */ /* 0x000fca00078e3cff */
[----:B--2---:R-:W2:Y:S01]  /*1af00*/  @P2 LDG.E.U16 R10, desc[UR16][R20.64] ;  /* 0x00000010140a2981 */ /* 0x004ea2000c1e1500 */
[----:B0-----:R-:W-:-:S03]  /*1af10*/  ISETP.LT.AND P6, PT, R80, R9, P0 ;  /* 0x000000095000720c */ /* 0x001fc600007c1270 */
[----:B------:R-:W3:Y:S04]  /*1af20*/  LDL.LU R80, [R1+0x1ecc] ;  /* 0x001ecc0001507983 */ /* 0x000ee80000300800 */
[----:B--2---:R0:W-:Y:S04]  /*1af30*/  @P2 STL [R1+0x104c], R10 ;  /* 0x00104c0a01002387 */ /* 0x0041e80000100800 */
[----:B------:R-:W2:Y:S01]  /*1af40*/  LDL R21, [R1+0x4fc] ;  /* 0x0004fc0001157983 */ /* 0x000ea20000100800 */
[----:B0-----:R-:W0:Y:S02]  /*1af50*/  S2R R10, SR_TID.X ;  /* 0x00000000000a7919 */ /* 0x001e240000002100 */
[----:B0-----:R-:W-:-:S04]  /*1af60*/  SHF.R.U32.HI R10, RZ, 0x6, R10 ;  /* 0x00000006ff0a7819 */ /* 0x001fc8000001160a */
[----:B------:R-:W-:-:S04]  /*1af70*/  SGXT.U32 R10, R10, 0x1 ;  /* 0x000000010a0a781a */ /* 0x000fc80000000000 */
[----:B------:R-:W-:-:S04]  /*1af80*/  LOP3.LUT R20, R10, 0x30, RZ, 0xfc, !PT ;  /* 0x000000300a147812 */ /* 0x000fc800078efcff */
[----:B------:R-:W-:Y:S01]  /*1af90*/  ISETP.LT.AND P2, PT, R20, R9, P0 ;  /* 0x000000091400720c */ /* 0x000fe20000741270 */
[----:B------:R-:W-:Y:S01]  /*1afa0*/  @P5 IMAD.MOV.U32 R20, RZ, RZ, R90 ;  /* 0x000000ffff145224 */ /* 0x000fe200078e005a */
[----:B------:R-:W-:Y:S01]  /*1afb0*/  PRMT R9, RZ, 0x7610, R9 ;  /* 0x00007610ff097816 */ /* 0x000fe20000000009 */
[----:B------:R-:W3:Y:S04]  /*1afc0*/  LDL R90, [R1+0x1618] ;  /* 0x00161800015a7983 */ /* 0x000ee80000100800 */
[----:B--2---:R-:W2:Y:S04]  /*1afd0*/  @P5 LDG.E.U16 R78, desc[UR16][R20.64] ;  /* 0x00000010144e5981 */ /* 0x004ea8000c1e1500 */
        /* <DEDUP_REMOVED lines=17> */
[----:B------:R-:W-:-:S02]  /*1b0f0*/  LOP3.LUT R10, R10, 0x40, RZ, 0xfc, !PT ;  /* 0x000000400a0a7812 */ /* 0x000fc400078efcff */
[----:B--2---:R-:W-:-:S04]  /*1b100*/  @P2 LOP3.LUT R21, R21, R20, RZ, 0x3c, !PT ;  /* 0x0000001415152212 */ /* 0x004fc800078e3cff */
[----:B------:R-:W-:-:S04]  /*1b110*/  @P2 LOP3.LUT R20, R21, R20, RZ, 0x3c, !PT ;  /* 0x0000001415142212 */ /* 0x000fc800078e3cff */
[----:B------:R-:W-:-:S05]  /*1b120*/  @P2 LOP3.LUT R21, R21, R20, RZ, 0x3c, !PT ;  /* 0x0000001415152212 */ /* 0x000fca00078e3cff */
[----:B------:R-:W2:Y:S01]  /*1b130*/  @P2 LDG.E.U16 R16, desc[UR16][R20.64] ;  /* 0x0000001014102981 */ /* 0x000ea2000c1e1500 */
[----:B0-----:R-:W-:Y:S02]  /*1b140*/  ISETP.LT.AND P6, PT, R10, R9, P0 ;  /* 0x000000090a00720c */ /* 0x001fe400007c1270 */
[----:B------:R-:W0:Y:S01]  /*1b150*/  S2R R10, SR_TID.X ;  /* 0x00000000000a7919 */ /* 0x000e220000002100 */
[----:B------:R-:W-:Y:S01]  /*1b160*/  PRMT R9, RZ, 0x7610, R9 ;  /* 0x00007610ff097816 */ /* 0x000fe20000000009 */
[----:B------:R-:W3:Y:S04]  /*1b170*/  LDL R20, [R1+0x52c] ;  /* 0x00052c0001147983 */ /* 0x000ee80000100800 */
[----:B------:R-:W3:Y:S01]  /*1b180*/  LDL R21, [R1+0x1648] ;  /* 0x0016480001157983 */ /* 0x000ee20000100800 */
[----:B0-----:R-:W-:-:S04]  /*1b190*/  SHF.R.U32.HI R10, RZ, 0x6, R10 ;  /* 0x00000006ff0a7819 */ /* 0x001fc8000001160a */
[----:B------:R-:W-:Y:S01]  /*1b1a0*/  SGXT.U32 R10, R10, 0x1 ;  /* 0x000000010a0a781a */ /* 0x000fe20000000000 */
        /* <DEDUP_REMOVED lines=38> */
[----:B------:R-:W3:Y:S01]  /*1b410*/  LDL.LU R84, [R1+0x1ec0] ;  /* 0x001ec00001547983 */ /* 0x000ee20000300800 */
[----:B------:R-:W-:-:S03]  /*1b420*/  PRMT R82, RZ, 0x7610, R82 ;  /* 0x00007610ff527816 */ /* 0x000fc60000000052 */
        /* <DEDUP_REMOVED lines=27> */
[----:B------:R-:W-:Y:S01]  /*1b5e0*/  PRMT R88, RZ, 0x7610, R88 ;  /* 0x00007610ff587816 */ /* 0x000fe20000000058 */
        /* <DEDUP_REMOVED lines=60> */
[----:B------:R-:W-:-:S05]  /*1b9b0*/  @P5 IMAD.MOV.U32 R20, RZ, RZ, R90 ;  /* 0x000000ffff145224 */ /* 0x000fca00078e005a */
[----:B--2---:R-:W2:Y:S01]  /*1b9c0*/  @P5 LDG.E.U16 R71, desc[UR16][R20.64] ;  /* 0x0000001014475981 */ /* 0x004ea2000c1e1500 */
[----:B------:R-:W-:-:S03]  /*1b9d0*/  PRMT R9, RZ, 0x7610, R9 ;  /* 0x00007610ff097816 */ /* 0x000fc60000000009 */
[----:B------:R-:W3:Y:S04]  /*1b9e0*/  LDL R20, [R1+0x4b0] ;  /* 0x0004b00001147983 */ /* 0x000ee80000100800 */
[----:B------:R-:W3:Y:S01]  /*1b9f0*/  LDL R21, [R1+0x4b4] ;  /* 0x0004b40001157983 */ /* 0x000ee20000100800 */
[----:B------:R-:W-:-:S03]  /*1ba00*/  LOP3.LUT R90, R10, 0x1a, RZ, 0xfc, !PT ;  /* 0x0000001a0a5a7812 */ /* 0x000fc600078efcff */
[----:B--2---:R0:W-:Y:S04]  /*1ba10*/  STL [R1+0x101c], R71 ;  /* 0x00101c4701007387 */ /* 0x0041e80000100800 */
[----:B0-----:R-:W2:Y:S04]  /*1ba20*/  LDL R71, [R1+0x1654] ;  /* 0x0016540001477983 */ /* 0x001ea80000100800 */
[----:B------:R0:W-:Y:S02]  /*1ba30*/  STL.S16 [R1+0x1014], R9 ;  /* 0x0010140901007387 */ /* 0x0001e40000100600 */
[----:B0-----:R-:W0:Y:S02]  /*1ba40*/  LDC R9, c[0x0][0x3a0] ;  /* 0x0000e800ff097b82 */ /* 0x001e240000000800 */
[----:B0-----:R-:W-:-:S02]  /*1ba50*/  ISETP.LT.AND P5, PT, R90, R9, P0 ;  /* 0x000000095a00720c */ /* 0x001fc400007a1270 */
        /* <DEDUP_REMOVED lines=121> */
[----:B--2---:R-:W-:-:S04]  /*1c1f0*/  @P6 LOP3.LUT R21, R21, R20, RZ, 0x3c, !PT ;  /* 0x0000001415156212 */ /* 0x004fc800078e3cff */
[----:B------:R-:W-:-:S04]  /*1c200*/  @P6 LOP3.LUT R20, R21, R20, RZ, 0x3c, !PT ;  /* 0x0000001415146212 */ /* 0x000fc800078e3cff */
[----:B------:R-:W-:-:S05]  /*1c210*/  @P6 LOP3.LUT R21, R21, R20, RZ, 0x3c, !PT ;  /* 0x0000001415156212 */ /* 0x000fca00078e3cff */
[----:B------:R-:W2:Y:S04]  /*1c220*/  @P6 LDG.E.U16 R26, desc[UR16][R20.64] ;  /* 0x00000010141a6981 */ /* 0x000ea8000c1e1500 */
[----:B--2---:R2:W-:Y:S04]  /*1c230*/  STL [R1+0xff0], R26 ;  /* 0x000ff01a01007387 */ /* 0x0045e80000100800 */
[----:B--2---:R-:W2:Y:S04]  /*1c240*/  LDL.LU R26, [R1+0x1e9c] ;  /* 0x001e9c00011a7983 */ /* 0x004ea80000300800 */
[----:B------:R-:W3:Y:S04]  /*1c250*/  LDL R20, [R1+0x570] ;  /* 0x0005700001147983 */ /* 0x000ee80000100800 */
[----:B------:R-:W3:Y:S01]  /*1c260*/  LDL R21, [R1+0x1604] ;  /* 0x0016040001157983 */ /* 0x000ee20000100800 */
[----:B------:R-:W-:-:S02]  /*1c270*/  PRMT R81, RZ, 0x7610, R81 ;  /* 0x00007610ff517816 */ /* 0x000fc40000000051 */
[----:B------:R-:W-:-:S04]  /*1c280*/  LOP3.LUT R10, R10, 0x62, RZ, 0xfc, !PT ;  /* 0x000000620a0a7812 */ /* 0x000fc800078efcff */
[----:B0-----:R-:W-:Y:S02]  /*1c290*/  ISETP.LT.AND P5, PT, R10, R9, P0 ;  /* 0x000000090a00720c */ /* 0x001fe400007a1270 */
[----:B------:R-:W0:Y:S02]  /*1c2a0*/  S2R R10, SR_TID.X ;  /* 0x00000000000a7919 */ /* 0x000e240000002100 */
[----:B0-----:R-:W-:-:S04]  /*1c2b0*/  SHF.R.U32.HI R10, RZ, 0x6, R10 ;  /* 0x00000006ff0a7819 */ /* 0x001fc8000001160a */
[----:B------:R-:W-:-:S04]  /*1c2c0*/  SGXT.U32 R10, R10, 0x1 ;  /* 0x000000010a0a781a */ /* 0x000fc80000000000 */
[C---:B------:R-:W-:Y:S02]  /*1c2d0*/  LOP3.LUT R9, R10.reuse, 0x6a, RZ, 0xfc, !PT ;  /* 0x0000006a0a097812 */ /* 0x040fe400078efcff */
[----:B------:R-:W-:-:S04]  /*1c2e0*/  LOP3.LUT R10, R10, 0x72, RZ, 0xfc, !PT ;  /* 0x000000720a0a7812 */ /* 0x000fc800078efcff */
[----:B------:R-:W0:Y:S02]  /*1c2f0*/  LDC R9, c[0x0][0x3a0] ;  /* 0x0000e800ff097b82 */ /* 0x000e240000000800 */
[----:B------:R-:W0:Y:S01]  /*1c300*/  S2R R10, SR_TID.X ;  /* 0x00000000000a7919 */ /* 0x000e220000002100 */
[----:B---3--:R-:W-:-:S04]  /*1c310*/  @P2 LOP3.LUT R21, R21, R20, RZ, 0x3c, !PT ;  /* 0x0000001415152212 */ /* 0x008fc800078e3cff */
[----:B------:R-:W-:-:S04]  /*1c320*/  @P2 LOP3.LUT R20, R21, R20, RZ, 0x3c, !PT ;  /* 0x0000001415142212 */ /* 0x000fc800078e3cff */
[----:B------:R-:W-:-:S05]  /*1c330*/  @P2 LOP3.LUT R21, R21, R20, RZ, 0x3c, !PT ;  /* 0x0000001415152212 */ /* 0x000fca00078e3cff */
[----:B------:R3:W2:Y:S04]  /*1c340*/  @P2 LDG.E.U16 R81, desc[UR16][R20.64] ;  /* 0x0000001014512981 */ /* 0x0006a8000c1e1500 */
[----:B------:R-:W2:Y:S01]  /*1c350*/  LDL R21, [R1+0x580] ;  /* 0x0005800001157983 */ /* 0x000ea20000100800 */
[----:B0-----:R-:W-:-:S04]  /*1c360*/  SHF.R.U32.HI R10, RZ, 0x6, R10 ;  /* 0x00000006ff0a7819 */ /* 0x001fc8000001160a */
[----:B------:R-:W-:-:S04]  /*1c370*/  SGXT.U32 R10, R10, 0x1 ;  /* 0x000000010a0a781a */ /* 0x000fc80000000000 */
[----:B------:R-:W-:-:S04]  /*1c380*/  LOP3.LUT R10, R10, 0x6a, RZ, 0xfc, !PT ;  /* 0x0000006a0a0a7812 */ /* 0x000fc800078efcff */
[----:B------:R-:W-:Y:S02]  /*1c390*/  ISETP.LT.AND P6, PT, R10, R9, P0 ;  /* 0x000000090a00720c */ /* 0x000fe400007c1270 */
[----:B------:R-:W0:Y:S02]  /*1c3a0*/  S2R R10, SR_TID.X ;  /* 0x00000000000a7919 */ /* 0x000e240000002100 */
[----:B0-----:R-:W-:-:S04]  /*1c3b0*/  SHF.R.U32.HI R10, RZ, 0x6, R10 ;  /* 0x00000006ff0a7819 */ /* 0x001fc8000001160a */
[----:B------:R-:W-:-:S04]  /*1c3c0*/  SGXT.U32 R10, R10, 0x1 ;  /* 0x000000010a0a781a */ /* 0x000fc80000000000 */
[----:B---3--:R-:W-:-:S04]  /*1c3d0*/  LOP3.LUT R20, R10, 0x72, RZ, 0xfc, !PT ;  /* 0x000000720a147812 */ /* 0x008fc800078efcff */
[----:B------:R-:W-:Y:S01]  /*1c3e0*/  ISETP.LT.AND P2, PT, R20, R9, P0 ;  /* 0x000000091400720c */ /* 0x000fe20000741270 */
[----:B------:R-:W-:-:S05]  /*1c3f0*/  @P5 IMAD.MOV.U32 R20, RZ, RZ, R71 ;  /* 0x000000ffff145224 */ /* 0x000fca00078e0047 */
[----:B--2---:R0:W2:Y:S04]  /*1c400*/  @P5 LDG.E.U16 R47, desc[UR16][R20.64] ;  /* 0x00000010142f5981 */ /* 0x0040a8000c1e1500 */
[----:B------:R3:W-:Y:S04]  /*1c410*/  STL [R1+0xfe8], R81 ;  /* 0x000fe85101007387 */ /* 0x0007e80000100800 */
[----:B------:R-:W4:Y:S01]  /*1c420*/  LDL R71, [R1+0x4b8] ;  /* 0x0004b80001477983 */ /* 0x000f220000100800 */
[----:B0-----:R-:W-:Y:S02]  /*1c430*/  PRMT R20, RZ, 0x7610, R20 ;  /* 0x00007610ff147816 */ /* 0x001fe40000000014 */
[----:B------:R-:W-:Y:S01]  /*1c440*/  LOP3.LUT R21, R10, 0x7a, RZ, 0xfc, !PT ;  /* 0x0000007a0a157812 */ /* 0x000fe200078efcff */
[----:B---3--:R-:W3:Y:S03]  /*1c450*/  LDL R81, [R1+0x49c] ;  /* 0x00049c0001517983 */ /* 0x008ee60000100800 */
[----:B------:R-:W-:Y:S01]  /*1c460*/  ISETP.LT.AND P5, PT, R21, R9, P0 ;  /* 0x000000091500720c */ /* 0x000fe200007a1270 */
[----:B--2---:R0:W-:Y:S04]  /*1c470*/  STL [R1+0xfec], R47 ;  /* 0x000fec2f01007387 */ /* 0x0041e80000100800 */
[----:B0-----:R-:W2:Y:S04]  /*1c480*/  LDL R47, [R1+0x4bc] ;  /* 0x0004bc00012f7983 */ /* 0x001ea80000100800 */
[----:B------:R0:W-:Y:S04]  /*1c490*/  STL.S16 [R1+0xfe4], R20 ;  /* 0x000fe41401007387 */ /* 0x0001e80000100600 */
[----:B------:R-:W2:Y:S01]  /*1c4a0*/  LDL R9, [R1+0xfe4] ;  /* 0x000fe40001097983 */ /* 0x000ea20000100800 */
[----:B------:R-:W-:-:S03]  /*1c4b0*/  @P6 IMAD.MOV.U32 R21, RZ, RZ, R39 ;  /* 0x000000ffff156224 */ /* 0x000fc600078e0027 */
[----:B------:R-:W3:Y:S01]  /*1c4c0*/  LDL R39, [R1+0x4dc] ;  /* 0x0004dc0001277983 */ /* 0x000ee20000100800 */
[----:B0-----:R-:W-:-:S03]  /*1c4d0*/  @P6 IMAD.MOV.U32 R20, RZ, RZ, R42 ;  /* 0x000000ffff146224 */ /* 0x001fc600078e002a */
[----:B------:R-:W3:Y:S04]  /*1c4e0*/  LDL R42, [R1+0x4d8] ;  /* 0x0004d800012a7983 */ /* 0x000ee80000100800 */
        /* <DEDUP_REMOVED lines=37> */
[----:B------:R-:W-:Y:S02]  /*1c740*/  @P6 IMAD.MOV.U32 R20, RZ, RZ, R81 ;  /* 0x000000ffff146224 */ /* 0x000fe400078e0051 */
[----:B------:R-:W3:Y:S04]  /*1c750*/  LDL R81, [R1+0x1660] ;  /* 0x0016600001517983 */ /* 0x000ee80000100800 */
[----:B--2---:R0:W2:Y:S02]  /*1c760*/  @P6 LDG.E.U16 R43, desc[UR16][R20.64] ;  /* 0x00000010142b6981 */ /* 0x0040a4000c1e1500 */
[----:B0-----:R-:W-:Y:S02]  /*1c770*/  PRMT R20, RZ, 0x7610, R20 ;  /* 0x00007610ff147816 */ /* 0x001fe40000000014 */
[C---:B------:R-:W-:Y:S01]  /*1c780*/  LOP3.LUT R21, R10.reuse, 0x1c, RZ, 0xfc, !PT ;  /* 0x0000001c0a157812 */ /* 0x040fe200078efcff */
[----:B--2---:R0:W-:Y:S04]  /*1c790*/  STL [R1+0xfdc], R43 ;  /* 0x000fdc2b01007387 */ /* 0x0041e80000100800 */
[----:B------:R2:W-:Y:S01]  /*1c7a0*/  STL.S16 [R1+0xfd4], R20 ;  /* 0x000fd41401007387 */ /* 0x0005e20000100600 */
[----:B0-----:R-:W-:-:S03]  /*1c7b0*/  LOP3.LUT R43, R10, 0x24, RZ, 0xfc, !PT ;  /* 0x000000240a2b7812 */ /* 0x001fc600078efcff */
[----:B------:R-:W3:Y:S01]  /*1c7c0*/  LDL R10, [R1+0xfd4] ;  /* 0x000fd400010a7983 */ /* 0x000ee20000100800 */
[----:B------:R-:W-:Y:S01]  /*1c7d0*/  ISETP.LT.AND P6, PT, R21, R9, P0 ;  /* 0x000000091500720c */ /* 0x000fe200007c1270 */
[----:B--2---:R-:W-:Y:S02]  /*1c7e0*/  @P2 IMAD.MOV.U32 R20, RZ, RZ, R47 ;  /* 0x000000ffff142224 */ /* 0x004fe400078e002f */
[----:B----4-:R-:W-:Y:S01]  /*1c7f0*/  @P2 IMAD.MOV.U32 R21, RZ, RZ, R71 ;  /* 0x000000ffff152224 */ /* 0x010fe200078e0047 */
[----:B------:R-:W-:Y:S01]  /*1c800*/  PRMT R24, RZ, 0x7610, R24 ;  /* 0x00007610ff187816 */ /* 0x000fe20000000018 */
[----:B------:R-:W2:Y:S04]  /*1c810*/  LDL R71, [R1+0x524] ;  /* 0x0005240001477983 */ /* 0x000ea80000100800 */
[----:B------:R-:W4:Y:S04]  /*1c820*/  LDL R47, [R1+0x1650] ;  /* 0x00165000012f7983 */ /* 0x000f280000100800 */
[----:B---3--:R0:W3:Y:S02]  /*1c830*/  @P2 LDG.E.U16 R10, desc[UR16][R20.64] ;  /* 0x00000010140a2981 */ /* 0x0080e4000c1e1500 */
[----:B0-----:R-:W-:-:S02]  /*1c840*/  @P5 IMAD.MOV.U32 R20, RZ, RZ, R39 ;  /* 0x000000ffff145224 */ /* 0x001fc400078e0027 */
[----:B------:R-:W-:-:S05]  /*1c850*/  @P5 IMAD.MOV.U32 R21, RZ, RZ, R42 ;  /* 0x000000ffff155224 */ /* 0x000fca00078e002a */
[----:B------:R-:W2:Y:S04]  /*1c860*/  @P5 LDG.E.U16 R24, desc[UR16][R20.64] ;  /* 0x0000001014185981 */ /* 0x000ea8000c1e1500 */
[----:B---3--:R0:W-:Y:S04]  /*1c870*/  @P2 STL [R1+0xfd4], R10 ;  /* 0x000fd40a01002387 */ /* 0x0081e80000100800 */
[----:B------:R-:W3:Y:S04]  /*1c880*/  LDL R20, [R1+0x4f4] ;  /* 0x0004f40001147983 */ /* 0x000ee80000100800 */
[----:B------:R-:W3:Y:S01]  /*1c890*/  LDL R21, [R1+0x1680] ;  /* 0x0016800001157983 */ /* 0x000ee20000100800 */
[----:B0-----:R-:W0:Y:S01]  /*1c8a0*/  S2R R10, SR_TID.X ;  /* 0x00000000000a7919 */ /* 0x001e220000002100 */
[----:B------:R-:W-:-:S02]  /*1c8b0*/  ISETP.LT.AND P2, PT, R43, R9, P0 ;  /* 0x000000092b00720c */ /* 0x000fc40000741270 */
[----:B------:R-:W4:Y:S04]  /*1c8c0*/  LDL R43, [R1+0x534] ;  /* 0x00053400012b7983 */ /* 0x000f280000100800 */
[----:B------:R-:W4:Y:S04]  /*1c8d0*/  LDL R42, [R1+0x1640] ;  /* 0x00164000012a7983 */ /* 0x000f280000100800 */
[----:B------:R-:W4:Y:S04]  /*1c8e0*/  LDL R39, [R1+0x1630] ;  /* 0x0016300001277983 */ /* 0x000f280000100800 */
[----:B--2---:R2:W-:Y:S04]  /*1c8f0*/  STL [R1+0xfd0], R24 ;  /* 0x000fd01801007387 */ /* 0x0045e80000100800 */
[----:B------:R0:W-:Y:S02]  /*1c900*/  STL.S16 [R1+0xfcc], R0 ;  /* 0x000fcc0001007387 */ /* 0x0001e40000100600 */
[----:B0-----:R-:W-:-:S04]  /*1c910*/  SHF.R.U32.HI R10, RZ, 0x6, R10 ;  /* 0x00000006ff0a7819 */ /* 0x001fc8000001160a */
[----:B------:R-:W-:-:S04]  /*1c920*/  SGXT.U32 R10, R10, 0x1 ;  /* 0x000000010a0a781a */ /* 0x000fc80000000000 */
[C---:B--2---:R-:W-:Y:S02]  /*1c930*/  LOP3.LUT R24, R10.reuse, 0x2c, RZ, 0xfc, !PT ;  /* 0x0000002c0a187812 */ /* 0x044fe400078efcff */
[----:B------:R-:W-:Y:S02]  /*1c940*/  LOP3.LUT R0, R10, 0x34, RZ, 0xfc, !PT ;  /* 0x000000340a007812 */ /* 0x000fe400078efcff */
[----:B------:R-:W2:Y:S01]  /*1c950*/  LDL R10, [R1+0xfcc] ;  /* 0x000fcc00010a7983 */ /* 0x000ea20000100800 */
[----:B---3--:R-:W-:-:S04]  /*1c960*/  @P6 LOP3.LUT R21, R21, R20, RZ, 0x3c, !PT ;  /* 0x0000001415156212 */ /* 0x008fc800078e3cff */
[----:B------:R-:W-:-:S04]  /*1c970*/  @P6 LOP3.LUT R20, R21, R20, RZ, 0x3c, !PT ;  /* 0x0000001415146212 */ /* 0x000fc800078e3cff */
[----:B------:R-:W-:-:S05]  /*1c980*/  @P6 LOP3.LUT R21, R21, R20, RZ, 0x3c, !PT ;  /* 0x0000001415156212 */ /* 0x000fca00078e3cff */
[----:B--2---:R-:W2:Y:S01]  /*1c990*/  @P6 LDG.E.U16 R10, desc[UR16][R20.64] ;  /* 0x00000010140a6981 */ /* 0x004ea2000c1e1500 */
[----:B------:R-:W-:-:S03]  /*1c9a0*/  ISETP.LT.AND P5, PT, R24, R9, P0 ;  /* 0x000000091800720c */ /* 0x000fc600007a1270 */
[----:B------:R-:W3:Y:S04]  /*1c9b0*/  LDL.LU R24, [R1+0x1e94] ;  /* 0x001e940001187983 */ /* 0x000ee80000300800 */
[----:B--2---:R0:W-:Y:S04]  /*1c9c0*/  @P6 STL [R1+0xfcc], R10 ;  /* 0x000fcc0a01006387 */ /* 0x0041e80000100800 */
[----:B------:R-:W2:Y:S04]  /*1c9d0*/  LDL R20, [R1+0x504] ;  /* 0x0005040001147983 */ /* 0x000ea80000100800 */
[----:B------:R-:W2:Y:S01]  /*1c9e0*/  LDL R21, [R1+0x1670] ;  /* 0x0016700001157983 */ /* 0x000ea20000100800 */
[----:B0-----:R-:W0:Y:S01]  /*1c9f0*/  S2R R10, SR_TID.X ;  /* 0x00000000000a7919 */ /* 0x001e220000002100 */
[----:B--2---:R-:W-:-:S04]  /*1ca00*/  @P2 LOP3.LUT R21, R21, R20, RZ, 0x3c, !PT ;  /* 0x0000001415152212 */ /* 0x004fc800078e3cff */
[----:B------:R-:W-:-:S04]  /*1ca10*/  @P2 LOP3.LUT R20, R21, R20, RZ, 0x3c, !PT ;  /* 0x0000001415142212 */ /* 0x000fc800078e3cff */
[----:B------:R-:W-:-:S05]  /*1ca20*/  @P2 LOP3.LUT R21, R21, R20, RZ, 0x3c, !PT ;  /* 0x0000001415152212 */ /* 0x000fca00078e3cff */
[----:B------:R2:W3:Y:S04]  /*1ca30*/  @P2 LDG.E.U16 R73, desc[UR16][R20.64] ;  /* 0x0000001014492981 */ /* 0x0004e8000c1e1500 */
[----:B------:R-:W3:Y:S01]  /*1ca40*/  LDL R21, [R1+0x514] ;  /* 0x0005140001157983 */ /* 0x000ee20000100800 */
[----:B0-----:R-:W-:Y:S02]  /*1ca50*/  SHF.R.U32.HI R10, RZ, 0x6, R10 ;  /* 0x00000006ff0a7819 */ /* 0x001fe4000001160a */
[----:B------:R-:W-:Y:S02]  /*1ca60*/  ISETP.LT.AND P6, PT, R0, R9, P0 ;  /* 0x000000090000720c */ /* 0x000fe400007c1270 */
[----:B------:R-:W-:-:S04]  /*1ca70*/  SGXT.U32 R10, R10, 0x1 ;  /* 0x000000010a0a781a */ /* 0x000fc80000000000 */
[----:B--2---:R-:W-:Y:S02]  /*1ca80*/  LOP3.LUT R20, R10, 0x3c, RZ, 0xfc, !PT ;  /* 0x0000003c0a147812 */ /* 0x004fe400078efcff */
[----:B------:R-:W-:Y:S02]  /*1ca90*/  PRMT R79, RZ, 0x7610, R79 ;  /* 0x00007610ff4f7816 */ /* 0x000fe4000000004f */
[----:B------:R-:W-:Y:S01]  /*1caa0*/  ISETP.LT.AND P2, PT, R20, R9, P0 ;  /* 0x000000091400720c */ /* 0x000fe20000741270 */
[----:B------:R-:W-:-:S05]  /*1cab0*/  @P5 IMAD.MOV.U32 R20, RZ, RZ, R81 ;  /* 0x000000ffff145224 */ /* 0x000fca00078e0051 */
[----:B---3--:R4:W2:Y:S02]  /*1cac0*/  @P5 LDG.E.U16 R79, desc[UR16][R20.64] ;  /* 0x00000010144f5981 */ /* 0x0088a4000c1e1500 */
[----:B----4-:R-:W-:Y:S02]  /*1cad0*/  @P6 IMAD.MOV.U32 R20, RZ, RZ, R47 ;  /* 0x000000ffff146224 */ /* 0x010fe400078e002f */
[----:B------:R-:W-:-:S05]  /*1cae0*/  @P6 IMAD.MOV.U32 R21, RZ, RZ, R71 ;  /* 0x000000ffff156224 */ /* 0x000fca00078e0047 */
[----:B------:R0:W3:Y:S04]  /*1caf0*/  @P6 LDG.E.U16 R40, desc[UR16][R20.64] ;  /* 0x0000001014286981 */ /* 0x0000e8000c1e1500 */
[----:B------:R4:W-:Y:S02]  /*1cb00*/  STL [R1+0xfc8], R73 ;  /* 0x000fc84901007387 */ /* 0x0009e40000100800 */
[----:B----4-:R-:W-:-:S04]  /*1cb10*/  LOP3.LUT R73, R10, 0x44, RZ, 0xfc, !PT ;  /* 0x000000440a497812 */ /* 0x010fc800078efcff */
[----:B------:R-:W-:Y:S01]  /*1cb20*/  ISETP.LT.AND P5, PT, R73, R9, P0 ;  /* 0x000000094900720c */ /* 0x000fe200007a1270 */
[----:B0-----:R-:W-:Y:S02]  /*1cb30*/  @P2 IMAD.MOV.U32 R20, RZ, RZ, R42 ;  /* 0x000000ffff142224 */ /* 0x001fe400078e002a */
[----:B------:R-:W-:-:S05]  /*1cb40*/  @P2 IMAD.MOV.U32 R21, RZ, RZ, R43 ;  /* 0x000000ffff152224 */ /* 0x000fca00078e002b */
[----:B------:R0:W4:Y:S05]  /*1cb50*/  @P2 LDG.E.U16 R41, desc[UR16][R20.64] ;  /* 0x0000001014292981 */ /* 0x00012a000c1e1500 */
[----:B0-----:R-:W-:Y:S02]  /*1cb60*/  @P5 IMAD.MOV.U32 R20, RZ, RZ, R39 ;  /* 0x000000ffff145224 */ /* 0x001fe400078e0027 */
[----:B------:R-:W-:-:S05]  /*1cb70*/  @P5 IMAD.MOV.U32 R21, RZ, RZ, R48 ;  /* 0x000000ffff155224 */ /* 0x000fca00078e0030 */
[----:B------:R0:W2:Y:S01]  /*1cb80*/  @P5 LDG.E.U16 R36, desc[UR16][R20.64] ;  /* 0x0000001014245981 */ /* 0x0000a2000c1e1500 */
[----:B------:R-:W-:-:S04]  /*1cb90*/  LOP3.LUT R47, R10, 0x4c, RZ, 0xfc, !PT ;  /* 0x0000004c0a2f7812 */ /* 0x000fc800078efcff */
[----:B------:R-:W-:-:S13]  /*1cba0*/  ISETP.LT.AND P6, PT, R47, R9, P0 ;  /* 0x000000092f00720c */ /* 0x000fda00007c1270 */
[----:B0-----:R-:W-:Y:S02]  /*1cbb0*/  @P6 IMAD.MOV.U32 R20, RZ, RZ, R50 ;  /* 0x000000ffff146224 */ /* 0x001fe400078e0032 */
[----:B------:R-:W-:-:S05]  /*1cbc0*/  @P6 IMAD.MOV.U32 R21, RZ, RZ, R49 ;  /* 0x000000ffff156224 */ /* 0x000fca00078e0031 */
[----:B------:R0:W4:Y:S04]  /*1cbd0*/  @P6 LDG.E.U16 R37, desc[UR16][R20.64] ;  /* 0x0000001014256981 */ /* 0x000128000c1e1500 */
[----:B---3--:R3:W-:Y:S02]  /*1cbe0*/  STL [R1+0xfc0], R40 ;  /* 0x000fc02801007387 */ /* 0x0087e40000100800 */
[----:B---3--:R-:W-:-:S04]  /*1cbf0*/  LOP3.LUT R40, R10, 0x54, RZ, 0xfc, !PT ;  /* 0x000000540a287812 */ /* 0x008fc800078efcff */
[----:B------:R-:W-:-:S13]  /*1cc00*/  ISETP.LT.AND P2, PT, R40, R9, P0 ;  /* 0x000000092800720c */ /* 0x000fda0000741270 */
[----:B0-----:R-:W-:Y:S02]  /*1cc10*/  @P2 IMAD.MOV.U32 R20, RZ, RZ, R52 ;  /* 0x000000ffff142224 */ /* 0x001fe400078e0034 */
[----:B------:R-:W-:-:S05]  /*1cc20*/  @P2 IMAD.MOV.U32 R21, RZ, RZ, R51 ;  /* 0x000000ffff152224 */ /* 0x000fca00078e0033 */
[----:B------:R0:W3:Y:S01]  /*1cc30*/  @P2 LDG.E.U16 R32, desc[UR16][R20.64] ;  /* 0x0000001014202981 */ /* 0x0000e2000c1e1500 */
[----:B------:R-:W-:-:S04]  /*1cc40*/  LOP3.LUT R39, R10, 0x5c, RZ, 0xfc, !PT ;  /* 0x0000005c0a277812 */ /* 0x000fc800078efcff */
[----:B------:R-:W-:Y:S01]  /*1cc50*/  ISETP.LT.AND P5, PT, R39, R9, P0 ;  /* 0x000000092700720c */ /* 0x000fe200007a1270 */
[----:B--2---:R2:W-:Y:S02]  /*1cc60*/  STL [R1+0xfb8], R36 ;  /* 0x000fb82401007387 */ /* 0x0045e40000100800 */
[----:B--2---:R-:W-:-:S04]  /*1cc70*/  LOP3.LUT R36, R10, 0x64, RZ, 0xfc, !PT ;  /* 0x000000640a247812 */ /* 0x004fc800078efcff */
[----:B------:R-:W-:-:S06]  /*1cc80*/  ISETP.LT.AND P6, PT, R36, R9, P0 ;  /* 0x000000092400720c */ /* 0x000fcc00007c1270 */
[----:B0-----:R-:W-:Y:S02]  /*1cc90*/  @P5 IMAD.MOV.U32 R20, RZ, RZ, R54 ;  /* 0x000000ffff145224 */ /* 0x001fe400078e0036 */
[----:B------:R-:W-:-:S05]  /*1cca0*/  @P5 IMAD.MOV.U32 R21, RZ, RZ, R53 ;  /* 0x000000ffff155224 */ /* 0x000fca00078e0035 */
[----:B------:R0:W2:Y:S02]  /*1ccb0*/  @P5 LDG.E.U16 R33, desc[UR16][R20.64] ;  /* 0x0000001014215981 */ /* 0x0000a4000c1e1500 */
[----:B0-----:R-:W-:Y:S02]  /*1ccc0*/  @P6 IMAD.MOV.U32 R20, RZ, RZ, R56 ;  /* 0x000000ffff146224 */ /* 0x001fe400078e0038 */
[----:B------:R-:W-:-:S05]  /*1ccd0*/  @P6 IMAD.MOV.U32 R21, RZ, RZ, R55 ;  /* 0x000000ffff156224 */ /* 0x000fca00078e0037 */
[----:B------:R0:W2:Y:S01]  /*1cce0*/  @P6 LDG.E.U16 R28, desc[UR16][R20.64] ;  /* 0x00000010141c6981 */ /* 0x0000a2000c1e1500 */
[----:B------:R-:W-:-:S03]  /*1ccf0*/  LOP3.LUT R36, R10, 0x6c, RZ, 0xfc, !PT ;  /* 0x0000006c0a247812 */ /* 0x000fc600078efcff */
[----:B------:R-:W-:Y:S01]  /*1cd00*/  STL [R1+0xfc4], R79 ;  /* 0x000fc44f01007387 */ /* 0x000fe20000100800 */
[----:B------:R-:W-:-:S13]  /*1cd10*/  ISETP.LT.AND P2, PT, R36, R9, P0 ;  /* 0x000000092400720c */ /* 0x000fda0000741270 */
[----:B0-----:R-:W-:Y:S02]  /*1cd20*/  @P2 IMAD.MOV.U32 R20, RZ, RZ, R58 ;  /* 0x000000ffff142224 */ /* 0x001fe400078e003a */
[----:B------:R-:W-:-:S05]  /*1cd30*/  @P2 IMAD.MOV.U32 R21, RZ, RZ, R57 ;  /* 0x000000ffff152224 */ /* 0x000fca00078e0039 */
[----:B------:R0:W2:Y:S04]  /*1cd40*/  @P2 LDG.E.U16 R29, desc[UR16][R20.64] ;  /* 0x00000010141d2981 */ /* 0x0000a8000c1e1500 */
[----:B---3--:R-:W-:Y:S04]  /*1cd50*/  STL [R1+0xfb0], R32 ;  /* 0x000fb02001007387 */ /* 0x008fe80000100800 */
[----:B----4-:R3:W-:Y:S04]  /*1cd60*/  STL [R1+0xfbc], R41 ;  /* 0x000fbc2901007387 */ /* 0x0107e80000100800 */
[----:B------:R-:W4:Y:S04]  /*1cd70*/  LDL R42, [R1+0x4a0] ;  /* 0x0004a000012a7983 */ /* 0x000f280000100800 */
[----:B---3--:R-:W3:Y:S01]  /*1cd80*/  LDL R41, [R1+0x4a4] ;  /* 0x0004a40001297983 */ /* 0x008ee20000100800 */
[----:B------:R-:W-:-:S04]  /*1cd90*/  LOP3.LUT R32, R10, 0x74, RZ, 0xfc, !PT ;  /* 0x000000740a207812 */ /* 0x000fc800078efcff */
[----:B------:R-:W-:Y:S02]  /*1cda0*/  ISETP.LT.AND P5, PT, R32, R9, P0 ;  /* 0x000000092000720c */ /* 0x000fe400007a1270 */
[----:B------:R-:W-:-:S04]  /*1cdb0*/  LOP3.LUT R32, R10, 0x7c, RZ, 0xfc, !PT ;  /* 0x0000007c0a207812 */ /* 0x000fc800078efcff */
[----:B------:R-:W-:-:S07]  /*1cdc0*/  ISETP.LT.AND P6, PT, R32, R9, P0 ;  /* 0x000000092000720c */ /* 0x000fce00007c1270 */
[----:B0-----:R-:W-:Y:S02]  /*1cdd0*/  @P5 IMAD.MOV.U32 R20, RZ, RZ, R60 ;  /* 0x000000ffff145224 */ /* 0x001fe400078e003c */
[----:B------:R-:W-:-:S05]  /*1cde0*/  @P5 IMAD.MOV.U32 R21, RZ, RZ, R59 ;  /* 0x000000ffff155224 */ /* 0x000fca00078e003b */
[----:B------:R0:W3:Y:S04]  /*1cdf0*/  @P5 LDG.E.U16 R19, desc[UR16][R20.64] ;  /* 0x0000001014135981 */ /* 0x0000e8000c1e1500 */
[----:B--2---:R2:W-:Y:S01]  /*1ce00*/  STL [R1+0xfac], R28 ;  /* 0x000fac1c01007387 */ /* 0x0045e20000100800 */
[----:B0-----:R-:W-:Y:S02]  /*1ce10*/  @P6 IMAD.MOV.U32 R20, RZ, RZ, R45 ;  /* 0x000000ffff146224 */ /* 0x001fe400078e002d */
[----:B------:R-:W-:Y:S01]  /*1ce20*/  @P6 IMAD.MOV.U32 R21, RZ, RZ, R46 ;  /* 0x000000ffff156224 */ /* 0x000fe200078e002e */
[----:B------:R-:W3:Y:S04]  /*1ce30*/  LDL R40, [R1+0x4c0] ;  /* 0x0004c00001287983 */ /* 0x000ee80000100800 */
[----:B------:R4:W3:Y:S01]  /*1ce40*/  @P6 LDG.E.U16 R44, desc[UR16][R20.64] ;  /* 0x00000010142c6981 */ /* 0x0008e2000c1e1500 */
[----:B--2---:R-:W-:-:S04]  /*1ce50*/  LOP3.LUT R28, R10, 0x6, RZ, 0xfc, !PT ;  /* 0x000000060a1c7812 */ /* 0x004fc800078efcff */
[----:B------:R-:W-:Y:S01]  /*1ce60*/  ISETP.LT.AND P2, PT, R28, R9, P0 ;  /* 0x000000091c00720c */ /* 0x000fe20000741270 */
[----:B------:R0:W-:Y:S04]  /*1ce70*/  STL [R1+0xfb4], R37 ;  /* 0x000fb42501007387 */ /* 0x0001e80000100800 */
[----:B------:R-:W2:Y:S04]  /*1ce80*/  LDL R39, [R1+0x4c4] ;  /* 0x0004c40001277983 */ /* 0x000ea80000100800 */
[----:B------:R-:W2:Y:S04]  /*1ce90*/  LDL R36, [R1+0x4e4] ;  /* 0x0004e40001247983 */ /* 0x000ea80000100800 */
[----:B0-----:R-:W2:Y:S04]  /*1cea0*/  LDL R37, [R1+0x4e0] ;  /* 0x0004e00001257983 */ /* 0x001ea80000100800 */
[----:B------:R0:W-:Y:S04]  /*1ceb0*/  STL [R1+0xfa8], R33 ;  /* 0x000fa82101007387 */ /* 0x0001e80000100800 */
[----:B------:R-:W2:Y:S04]  /*1cec0*/  LDL R32, [R1+0x167c] ;  /* 0x00167c0001207983 */ /* 0x000ea80000100800 */
[----:B0-----:R-:W2:Y:S04]  /*1ced0*/  LDL R33, [R1+0x4f8] ;  /* 0x0004f80001217983 */ /* 0x001ea80000100800 */
[----:B------:R0:W-:Y:S04]  /*1cee0*/  STL [R1+0xfa4], R29 ;  /* 0x000fa41d01007387 */ /* 0x0001e80000100800 */
[----:B0-----:R-:W2:Y:S04]  /*1cef0*/  LDL.LU R29, [R1+0xe8] ;  /* 0x0000e800011d7983 */ /* 0x001ea80000300800 */
[----:B------:R-:W2:Y:S01]  /*1cf00*/  LDL R28, [R1+0x166c] ;  /* 0x00166c00011c7983 */ /* 0x000ea20000100800 */
[----:B----4-:R-:W-:-:S02]  /*1cf10*/  @P2 IMAD.MOV.U32 R21, RZ, RZ, R42 ;  /* 0x000000ffff152224 */ /* 0x010fc400078e002a */
[----:B---3--:R-:W-:-:S05]  /*1cf20*/  @P2 IMAD.MOV.U32 R20, RZ, RZ, R41 ;  /* 0x000000ffff142224 */ /* 0x008fca00078e0029 */
[----:B------:R0:W3:Y:S01]  /*1cf30*/  @P2 LDG.E.U16 R34, desc[UR16][R20.64] ;  /* 0x0000001014222981 */ /* 0x0000e2000c1e1500 */
[----:B------:R-:W-:-:S04]  /*1cf40*/  LOP3.LUT R43, R10, 0x16, RZ, 0xfc, !PT ;  /* 0x000000160a2b7812 */ /* 0x000fc800078efcff */
[----:B------:R-:W-:Y:S01]  /*1cf50*/  ISETP.LT.AND P6, PT, R43, R9, P0 ;  /* 0x000000092b00720c */ /* 0x000fe200007c1270 */
[----:B------:R4:W-:Y:S02]  /*1cf60*/  STL [R1+0xfa0], R19 ;  /* 0x000fa01301007387 */ /* 0x0009e40000100800 */
[----:B----4-:R-:W-:-:S04]  /*1cf70*/  LOP3.LUT R19, R10, 0xe, RZ, 0xfc, !PT ;  /* 0x0000000e0a137812 */ /* 0x010fc800078efcff */
[-C--:B------:R-:W-:Y:S02]  /*1cf80*/  ISETP.LT.AND P5, PT, R19, R9.reuse, P0 ;  /* 0x000000091300720c */ /* 0x080fe400007a1270 */
[----:B------:R-:W-:Y:S01]  /*1cf90*/  LOP3.LUT R41, R10, 0x1e, RZ, 0xfc, !PT ;  /* 0x0000001e0a297812 */ /* 0x000fe200078efcff */
[----:B------:R-:W4:Y:S03]  /*1cfa0*/  LDL.LU R19, [R1+0xf8] ;  /* 0x0000f80001137983 */ /* 0x000f260000300800 */
[----:B------:R-:W-:-:S07]  /*1cfb0*/  ISETP.LT.AND P2, PT, R41, R9, P0 ;  /* 0x000000092900720c */ /* 0x000fce0000741270 */
[----:B0-----:R-:W-:Y:S02]  /*1cfc0*/  @P5 IMAD.MOV.U32 R21, RZ, RZ, R40 ;  /* 0x000000ffff155224 */ /* 0x001fe400078e0028 */
[----:B--2---:R-:W-:-:S05]  /*1cfd0*/  @P5 IMAD.MOV.U32 R20, RZ, RZ, R39 ;  /* 0x000000ffff145224 */ /* 0x004fca00078e0027 */
[----:B------:R0:W2:Y:S02]  /*1cfe0*/  @P5 LDG.E.U16 R38, desc[UR16][R20.64] ;  /* 0x0000001014265981 */ /* 0x0000a4000c1e1500 */
[----:B0-----:R-:W-:Y:S02]  /*1cff0*/  @P6 IMAD.MOV.U32 R20, RZ, RZ, R36 ;  /* 0x000000ffff146224 */ /* 0x001fe400078e0024 */
[----:B------:R-:W-:-:S05]  /*1d000*/  @P6 IMAD.MOV.U32 R21, RZ, RZ, R37 ;  /* 0x000000ffff156224 */ /* 0x000fca00078e0025 */
[----:B------:R0:W2:Y:S02]  /*1d010*/  @P6 LDG.E.U16 R35, desc[UR16][R20.64] ;  /* 0x0000001014236981 */ /* 0x0000a4000c1e1500 */
[----:B0-----:R-:W-:Y:S02]  /*1d020*/  @P2 IMAD.MOV.U32 R20, RZ, RZ, R32 ;  /* 0x000000ffff142224 */ /* 0x001fe400078e0020 */
[----:B------:R-:W-:-:S05]  /*1d030*/  @P2 IMAD.MOV.U32 R21, RZ, RZ, R33 ;  /* 0x000000ffff152224 */ /* 0x000fca00078e0021 */
[----:B------:R0:W2:Y:S04]  /*1d040*/  @P2 LDG.E.U16 R30, desc[UR16][R20.64] ;  /* 0x00000010141e2981 */ /* 0x0000a8000c1e1500 */
[----:B---3--:R3:W-:Y:S02]  /*1d050*/  STL [R1+0xf9c], R34 ;  /* 0x000f9c2201007387 */ /* 0x0087e40000100800 */
[----:B---3--:R-:W-:-:S04]  /*1d060*/  LOP3.LUT R34, R10, 0x26, RZ, 0xfc, !PT ;  /* 0x000000260a227812 */ /* 0x008fc800078efcff */
[----:B------:R-:W-:Y:S02]  /*1d070*/  ISETP.LT.AND P5, PT, R34, R9, P0 ;  /* 0x000000092200720c */ /* 0x000fe400007a1270 */
[----:B------:R-:W-:-:S04]  /*1d080*/  LOP3.LUT R34, R10, 0x2e, RZ, 0xfc, !PT ;  /* 0x0000002e0a227812 */ /* 0x000fc800078efcff */
[----:B------:R-:W-:-:S07]  /*1d090*/  ISETP.LT.AND P6, PT, R34, R9, P0 ;  /* 0x000000092200720c */ /* 0x000fce00007c1270 */
[----:B0-----:R-:W-:Y:S02]  /*1d0a0*/  @P5 IMAD.MOV.U32 R20, RZ, RZ, R28 ;  /* 0x000000ffff145224 */ /* 0x001fe400078e001c */
[----:B------:R-:W-:-:S05]  /*1d0b0*/  @P5 IMAD.MOV.U32 R21, RZ, RZ, R61 ;  /* 0x000000ffff155224 */ /* 0x000fca00078e003d */
[----:B------:R0:W3:Y:S02]  /*1d0c0*/  @P5 LDG.E.U16 R22, desc[UR16][R20.64] ;  /* 0x0000001014165981 */ /* 0x0000e4000c1e1500 */
[----:B0-----:R-:W-:Y:S02]  /*1d0d0*/  @P6 IMAD.MOV.U32 R20, RZ, RZ, R63 ;  /* 0x000000ffff146224 */ /* 0x001fe400078e003f */
[----:B------:R-:W-:-:S05]  /*1d0e0*/  @P6 IMAD.MOV.U32 R21, RZ, RZ, R62 ;  /* 0x000000ffff156224 */ /* 0x000fca00078e003e */
[----:B------:R0:W2:Y:S04]  /*1d0f0*/  @P6 LDG.E.U16 R12, desc[UR16][R20.64] ;  /* 0x00000010140c6981 */ /* 0x0000a8000c1e1500 */
[----:B------:R-:W-:Y:S01]  /*1d100*/  STL [R1+0xf98], R44 ;  /* 0x000f982c01007387 */ /* 0x000fe20000100800 */
[----:B------:R-:W-:Y:S02]  /*1d110*/  ISETP.NE.AND P3, PT, RZ, UR21, PT ;  /* 0x00000015ff007c0c */ /* 0x000fe4000bf65270 */
[----:B------:R-:W-:Y:S02]  /*1d120*/  ISETP.GE.AND P2, PT, R29, RZ, PT ;  /* 0x000000ff1d00720c */ /* 0x000fe40003f46270 */
[----:B----4-:R-:W-:Y:S02]  /*1d130*/  ISETP.GE.AND P5, PT, R19, RZ, PT ;  /* 0x000000ff1300720c */ /* 0x010fe40003fa6270 */
[----:B0-----:R-:W-:-:S02]  /*1d140*/  LOP3.LUT R21, R10, 0x3e, RZ, 0xfc, !PT ;  /* 0x0000003e0a157812 */ /* 0x001fc400078efcff */
[----:B------:R-:W-:-:S07]  /*1d150*/  PRMT R4, RZ, 0x7610, R4 ;  /* 0x00007610ff047816 */ /* 0x000fce0000000004 */
[----:B------:R-:W-:Y:S01]  /*1d160*/  @!P2 IMAD.MOV R14, RZ, RZ, -R14 ;  /* 0x000000ffff0ea224 */ /* 0x000fe200078e0a0e */
[----:B------:R-:W-:Y:S01]  /*1d170*/  ISETP.LT.AND P2, PT, R21, R9, P0 ;  /* 0x000000091500720c */ /* 0x000fe20000741270 */
[----:B--2---:R0:W-:Y:S04]  /*1d180*/  STL [R1+0xf84], R12 ;  /* 0x000f840c01007387 */ /* 0x0041e80000100800 */
[----:B------:R-:W-:Y:S04]  /*1d190*/  STL [R1+0xf94], R38 ;  /* 0x000f942601007387 */ /* 0x000fe80000100800 */
[----:B---3--:R2:W-:Y:S01]  /*1d1a0*/  STL [R1+0xf88], R22 ;  /* 0x000f881601007387 */ /* 0x0085e20000100800 */
[----:B0-----:R-:W-:-:S02]  /*1d1b0*/  LOP3.LUT R12, RZ, UR21, RZ, 0x33, !PT ;  /* 0x00000015ff0c7c12 */ /* 0x001fc4000f8e33ff */
[----:B------:R-:W-:Y:S02]  /*1d1c0*/  PRMT R31, RZ, 0x7610, R31 ;  /* 0x00007610ff1f7816 */ /* 0x000fe4000000001f */
[----:B--2---:R-:W-:Y:S01]  /*1d1d0*/  LOP3.LUT R22, R10, 0x36, RZ, 0xfc, !PT ;  /* 0x000000360a167812 */ /* 0x004fe200078efcff */
[----:B------:R-:W-:Y:S01]  /*1d1e0*/  STL [R1+0xf90], R35 ;  /* 0x000f902301007387 */ /* 0x000fe20000100800 */
[----:B-----5:R-:W-:Y:S02]  /*1d1f0*/  SEL R19, R12, R75, !P3 ;  /* 0x0000004b0c137207 */ /* 0x020fe40005800000 */
[----:B------:R-:W-:Y:S01]  /*1d200*/  PRMT R8, RZ, 0x7610, R8 ;  /* 0x00007610ff087816 */ /* 0x000fe20000000008 */
[----:B------:R-:W2:Y:S01]  /*1d210*/  LDL.LU R29, [R1+0x104] ;  /* 0x00010400011d7983 */ /* 0x000ea20000300800 */
[----:B------:R-:W-:Y:S02]  /*1d220*/  ISETP.LT.AND P6, PT, R22, R9, P0 ;  /* 0x000000091600720c */ /* 0x000fe400007c1270 */
[----:B------:R-:W-:Y:S01]  /*1d230*/  PRMT R7, RZ, 0x7610, R7 ;  /* 0x00007610ff077816 */ /* 0x000fe20000000007 */
[----:B------:R-:W-:Y:S01]  /*1d240*/  @!P5 IMAD.MOV R15, RZ, RZ, -R15 ;  /* 0x000000ffff0fd224 */ /* 0x000fe200078e0a0f */
[C---:B------:R-:W-:Y:S01]  /*1d250*/  SEL R20, R12.reuse, R77, !P3 ;  /* 0x0000004d0c147207 */ /* 0x040fe20005800000 */
[----:B------:R-:W-:Y:S01]  /*1d260*/  IMAD R19, R19, UR20, RZ ;  /* 0x0000001413137c24 */ /* 0x000fe2000f8e02ff */
[----:B------:R-:W-:-:S02]  /*1d270*/  SEL R22, R12, R85, !P3 ;  /* 0x000000550c167207 */ /* 0x000fc40005800000 */
[----:B------:R-:W-:Y:S01]  /*1d280*/  PRMT R6, RZ, 0x7610, R6 ;  /* 0x00007610ff067816 */ /* 0x000fe20000000006 */
[----:B------:R-:W-:Y:S01]  /*1d290*/  IMAD R20, R20, UR19, RZ ;  /* 0x0000001314147c24 */ /* 0x000fe2000f8e02ff */
[----:B------:R-:W-:Y:S01]  /*1d2a0*/  STL [R1+0x1b4], R19 ;  /* 0x0001b41301007387 */ /* 0x000fe20000100800 */
[----:B------:R-:W-:Y:S01]  /*1d2b0*/  PRMT R5, RZ, 0x7610, R5 ;  /* 0x00007610ff057816 */ /* 0x000fe20000000005 */
[----:B------:R-:W0:Y:S02]  /*1d2c0*/  LDCU UR21, c[0x0][0x3b0] ;  /* 0x00007600ff1577ac */ /* 0x000e240008000800 */
[----:B------:R-:W-:Y:S01]  /*1d2d0*/  STL [R1+0xf8c], R30 ;  /* 0x000f8c1e01007387 */ /* 0x000fe20000100800 */
[----:B------:R-:W-:Y:S01]  /*1d2e0*/  @P6 IMAD.MOV.U32 R21, RZ, RZ, R64 ;  /* 0x000000ffff156224 */ /* 0x000fe200078e0040 */
[----:B------:R-:W-:Y:S01]  /*1d2f0*/  PRMT R3, RZ, 0x7610, R3 ;  /* 0x00007610ff037816 */ /* 0x000fe20000000003 */
[----:B------:R-:W3:Y:S01]  /*1d300*/  LDCU UR20, c[0x0][0x3b0] ;  /* 0x00007600ff1477ac */ /* 0x000ee20008000800 */
[----:B------:R4:W-:Y:S01]  /*1d310*/  STL [R1+0x228], R20 ;  /* 0x0002281401007387 */ /* 0x0009e20000100800 */
[----:B------:R-:W-:Y:S01]  /*1d320*/  PRMT R2, RZ, 0x7610, R2 ;  /* 0x00007610ff027816 */ /* 0x000fe20000000002 */
[----:B------:R-:W0:Y:S01]  /*1d330*/  S2R R0, SR_TID.X ;  /* 0x0000000000007919 */ /* 0x000e220000002100 */
[----:B------:R-:W-:Y:S01]  /*1d340*/  SEL R26, R12, R26, !P3 ;  /* 0x0000001a0c1a7207 */ /* 0x000fe20005800000 */
[----:B------:R-:W0:Y:S01]  /*1d350*/  LDCU UR19, c[0x0][0x3b0] ;  /* 0x00007600ff1377ac */ /* 0x000e220008000800 */
[----:B----4-:R-:W-:-:S05]  /*1d360*/  @P6 IMAD.MOV.U32 R20, RZ, RZ, R65 ;  /* 0x000000ffff146224 */ /* 0x010fca00078e0041 */
[----:B------:R4:W2:Y:S01]  /*1d370*/  @P6 LDG.E.U16 R4, desc[UR16][R20.64] ;  /* 0x0000001014046981 */ /* 0x0008a2000c1e1500 */
[----:B------:R-:W-:-:S05]  /*1d380*/  SEL R19, R12, R83, !P3 ;  /* 0x000000530c137207 */ /* 0x000fca0005800000 */
[----:B------:R-:W-:Y:S01]  /*1d390*/  IMAD R19, R19, UR18, RZ ;  /* 0x0000001213137c24 */ /* 0x000fe2000f8e02ff */
[----:B------:R-:W-:Y:S01]  /*1d3a0*/  SEL R13, R12, R13, !P3 ;  /* 0x0000000d0c0d7207 */ /* 0x000fe20005800000 */
[----:B------:R-:W0:Y:S01]  /*1d3b0*/  LDCU UR18, c[0x0][0x3b0] ;  /* 0x00007600ff1277ac */ /* 0x000e220008000800 */
[----:B----4-:R-:W-:Y:S02]  /*1d3c0*/  IMAD R20, R22, UR15, RZ ;  /* 0x0000000f16147c24 */ /* 0x010fe4000f8e02ff */
[----:B------:R4:W-:Y:S01]  /*1d3d0*/  STL [R1+0x1ac], R19 ;  /* 0x0001ac1301007387 */ /* 0x0009e20000100800 */
[----:B------:R-:W-:Y:S01]  /*1d3e0*/  @P2 IMAD.MOV.U32 R21, RZ, RZ, R66 ;  /* 0x000000ffff152224 */ /* 0x000fe200078e0042 */
[C---:B------:R-:W-:Y:S01]  /*1d3f0*/  SEL R22, R12.reuse, R93, !P3 ;  /* 0x0000005d0c167207 */ /* 0x040fe20005800000 */
[----:B------:R-:W0:Y:S01]  /*1d400*/  LDCU UR15, c[0x0][0x3b0] ;  /* 0x00007600ff0f77ac */ /* 0x000e220008000800 */
[----:B------:R-:W3:Y:S04]  /*1d410*/  LDL.LU R33, [R1] ;  /* 0x0000000001217983 */ /* 0x000ee80000300800 */
[----:B--2---:R-:W-:Y:S04]  /*1d420*/  STL [R1+0x1ce0], R4 ;  /* 0x001ce00401007387 */ /* 0x004fe80000100800 */
[----:B------:R-:W2:Y:S04]  /*1d430*/  LDL.LU R30, [R1+0x4] ;  /* 0x00000400011e7983 */ /* 0x000ea80000300800 */
[----:B------:R0:W-:Y:S01]  /*1d440*/  STL [R1+0x224], R20 ;  /* 0x0002241401007387 */ /* 0x0001e20000100800 */
[----:B----4-:R-:W-:-:S03]  /*1d450*/  SEL R19, R12, R87, !P3 ;  /* 0x000000570c137207 */ /* 0x010fc60005800000 */
[----:B------:R-:W4:Y:S01]  /*1d460*/  LDL.LU R28, [R1+0x8] ;  /* 0x00000800011c7983 */ /* 0x000f220000300800 */
[----:B0-----:R-:W-:-:S04]  /*1d470*/  LOP3.LUT R20, R10, 0x46, RZ, 0xfc, !PT ;  /* 0x000000460a147812 */ /* 0x001fc800078efcff */
[----:B------:R-:W-:Y:S01]  /*1d480*/  ISETP.LT.AND P6, PT, R20, R9, P0 ;  /* 0x000000091400720c */ /* 0x000fe200007c1270 */
[----:B------:R-:W-:-:S05]  /*1d490*/  @P2 IMAD.MOV.U32 R20, RZ, RZ, R67 ;  /* 0x000000ffff142224 */ /* 0x000fca00078e0043 */
[----:B------:R0:W2:Y:S01]  /*1d4a0*/  @P2 LDG.E.U16 R31, desc[UR16][R20.64] ;  /* 0x00000010141f2981 */ /* 0x0000a2000c1e1500 */
[----:B------:R-:W-:Y:S01]  /*1d4b0*/  IMAD R19, R19, UR14, RZ ;  /* 0x0000000e13137c24 */ /* 0x000fe2000f8e02ff */
[----:B0-----:R-:W-:-:S04]  /*1d4c0*/  SEL R20, R12, R91, !P3 ;  /* 0x0000005b0c147207 */ /* 0x001fc80005800000 */
[----:B------:R0:W-:Y:S01]  /*1d4d0*/  STL [R1+0x1a8], R19 ;  /* 0x0001a81301007387 */ /* 0x0001e20000100800 */
[----:B------:R-:W-:Y:S01]  /*1d4e0*/  @P6 IMAD.MOV.U32 R21, RZ, RZ, R68 ;  /* 0x000000ffff156224 */ /* 0x000fe200078e0044 */
[----:B------:R-:W-:Y:S01]  /*1d4f0*/  ISETP.GE.AND P2, PT, R29, RZ, PT ;  /* 0x000000ff1d00720c */ /* 0x000fe20003f46270 */
[----:B------:R-:W1:Y:S01]  /*1d500*/  LDCU UR14, c[0x0][0x3b0] ;  /* 0x00007600ff0e77ac */ /* 0x000e620008000800 */
[----:B------:R-:W-:Y:S01]  /*1d510*/  IMAD R20, R20, UR12, RZ ;  /* 0x0000000c14147c24 */ /* 0x000fe2000f8e02ff */
[----:B------:R-:W3:Y:S01]  /*1d520*/  LDL.LU R32, [R1+0xc] ;  /* 0x00000c0001207983 */ /* 0x000ee20000300800 */
[----:B------:R-:W-:Y:S01]  /*1d530*/  PRMT R4, RZ, 0x7610, R4 ;  /* 0x00007610ff047816 */ /* 0x000fe20000000004 */
[----:B------:R-:W1:Y:S01]  /*1d540*/  LDCU UR12, c[0x0][0x3b0] ;  /* 0x00007600ff0c77ac */ /* 0x000e620008000800 */
[----:B0-----:R-:W-:-:S05]  /*1d550*/  SEL R19, R12, R89, !P3 ;  /* 0x000000590c137207 */ /* 0x001fca0005800000 */
[----:B------:R-:W-:Y:S01]  /*1d560*/  IMAD R19, R19, UR13, RZ ;  /* 0x0000000d13137c24 */ /* 0x000fe2000f8e02ff */
[----:B------:R-:W-:Y:S01]  /*1d570*/  LOP3.LUT R0, R0, 0x7f, RZ, 0xc0, !PT ;  /* 0x0000007f00007812 */ /* 0x000fe200078ec0ff */
[----:B------:R-:W-:Y:S01]  /*1d580*/  @!P2 IMAD.MOV R16, RZ, RZ, -R16 ;  /* 0x000000ffff10a224 */ /* 0x000fe200078e0a10 */
[----:B------:R-:W-:Y:S01]  /*1d590*/  SEL R14, R12, R14, !P3 ;  /* 0x0000000e0c0e7207 */ /* 0x000fe20005800000 */
[----:B------:R-:W0:Y:S01]  /*1d5a0*/  LDCU UR13, c[0x0][0x3b0] ;  /* 0x00007600ff0d77ac */ /* 0x000e220008000800 */
[----:B------:R-:W-:Y:S04]  /*1d5b0*/  STL [R1+0x21c], R19 ;  /* 0x00021c1301007387 */ /* 0x000fe80000100800 */
[----:B--2---:R2:W-:Y:S04]  /*1d5c0*/  STL [R1+0xf7c], R31 ;  /* 0x000f7c1f01007387 */ /* 0x0045e80000100800 */
[----:B--2---:R-:W2:Y:S04]  /*1d5d0*/  LDL.LU R31, [R1+0x10] ;  /* 0x00001000011f7983 */ /* 0x004ea80000300800 */
[----:B------:R0:W-:Y:S02]  /*1d5e0*/  STL [R1+0x1a4], R20 ;  /* 0x0001a41401007387 */ /* 0x0001e40000100800 */
[----:B0-----:R-:W-:-:S05]  /*1d5f0*/  @P6 IMAD.MOV.U32 R20, RZ, RZ, R69 ;  /* 0x000000ffff146224 */ /* 0x001fca00078e0045 */
[----:B------:R3:W2:Y:S01]  /*1d600*/  @P6 LDG.E.U16 R8, desc[UR16][R20.64] ;  /* 0x0000001014086981 */ /* 0x0006a2000c1e1500 */
[----:B------:R-:W-:-:S05]  /*1d610*/  SEL R19, R12, R92, !P3 ;  /* 0x0000005c0c137207 */ /* 0x000fca0005800000 */
[----:B------:R-:W-:Y:S01]  /*1d620*/  IMAD R19, R19, UR42, RZ ;  /* 0x0000002a13137c24 */ /* 0x000fe2000f8e02ff */
[C---:B------:R-:W-:Y:S01]  /*1d630*/  SEL R15, R12.reuse, R15, !P3 ;  /* 0x0000000f0c0f7207 */ /* 0x040fe20005800000 */
[----:B------:R-:W0:Y:S01]  /*1d640*/  LDCU UR42, c[0x0][0x3b0] ;  /* 0x00007600ff2a77ac */ /* 0x000e220008000800 */
[----:B---3--:R-:W-:Y:S02]  /*1d650*/  SEL R20, R12, R33, !P3 ;  /* 0x000000210c147207 */ /* 0x008fe40005800000 */
[----:B------:R3:W-:Y:S04]  /*1d660*/  STL [R1+0x218], R19 ;  /* 0x0002181301007387 */ /* 0x0007e80000100800 */
[----:B------:R-:W4:Y:S01]  /*1d670*/  LDL.LU R29, [R1+0x14] ;  /* 0x00001400011d7983 */ /* 0x000f220000300800 */
[----:B------:R-:W-:Y:S01]  /*1d680*/  IMAD R20, R20, UR40, RZ ;  /* 0x0000002814147c24 */ /* 0x000fe2000f8e02ff */
[----:B------:R-:W-:Y:S01]  /*1d690*/  SEL R16, R12, R16, !P3 ;  /* 0x000000100c107207 */ /* 0x000fe20005800000 */
[----:B------:R-:W0:Y:S01]  /*1d6a0*/  LDCU UR40, c[0x0][0x3b0] ;  /* 0x00007600ff2877ac */ /* 0x000e220008000800 */
[----:B---3--:R-:W-:Y:S01]  /*1d6b0*/  IMAD R19, R22, UR41, RZ ;  /* 0x0000002916137c24 */ /* 0x008fe2000f8e02ff */
[----:B------:R-:W3:Y:S01]  /*1d6c0*/  LDCU UR41, c[0x0][0x3b0] ;  /* 0x00007600ff2977ac */ /* 0x000ee20008000800 */
[----:B--2---:R2:W-:Y:S04]  /*1d6d0*/  STL [R1+0xf78], R8 ;  /* 0x000f780801007387 */ /* 0x0045e80000100800 */
[----:B------:R0:W-:Y:S01]  /*1d6e0*/  STL [R1+0x19c], R19 ;  /* 0x00019c1301007387 */ /* 0x0001e20000100800 */
[----:B--2---:R-:W-:-:S02]  /*1d6f0*/  LOP3.LUT R8, R10, 0x4e, RZ, 0xfc, !PT ;  /* 0x0000004e0a087812 */ /* 0x004fc400078efcff */
[----:B0-----:R-:W-:Y:S02]  /*1d700*/  SEL R19, R12, R30, !P3 ;  /* 0x0000001e0c137207 */ /* 0x001fe40005800000 */
[----:B------:R-:W2:Y:S01]  /*1d710*/  LDL.LU R30, [R1+0x18] ;  /* 0x00001800011e7983 */ /* 0x000ea20000300800 */
[----:B------:R-:W-:-:S03]  /*1d720*/  ISETP.LT.AND P6, PT, R8, R9, P0 ;  /* 0x000000090800720c */ /* 0x000fc600007c1270 */
[----:B------:R4:W-:Y:S01]  /*1d730*/  STL [R1+0x214], R20 ;  /* 0x0002141401007387 */ /* 0x0009e20000100800 */
[----:B------:R-:W-:Y:S01]  /*1d740*/  IMAD R8, R19, UR39, RZ ;  /* 0x0000002713087c24 */ /* 0x000fe2000f8e02ff */
[C---:B------:R-:W-:Y:S02]  /*1d750*/  SEL R19, R12.reuse, R32, !P3 ;  /* 0x000000200c137207 */ /* 0x040fe40005800000 */
[----:B------:R-:W-:Y:S01]  /*1d760*/  SEL R22, R12, R31, !P3 ;  /* 0x0000001f0c167207 */ /* 0x000fe20005800000 */
[----:B------:R-:W-:Y:S01]  /*1d770*/  IMAD R26, R26, UR13, RZ ;  /* 0x0000000d1a1a7c24 */ /* 0x000fe2000f8e02ff */
[----:B------:R-:W0:Y:S01]  /*1d780*/  LDCU UR39, c[0x0][0x3b0] ;  /* 0x00007600ff2777ac */ /* 0x000e220008000800 */
[----:B----4-:R-:W-:-:S03]  /*1d790*/  SEL R20, R12, R28, !P3 ;  /* 0x0000001c0c147207 */ /* 0x010fc60005800000 */
[----:B------:R-:W-:Y:S01]  /*1d7a0*/  @P6 IMAD.MOV.U32 R21, RZ, RZ, R70 ;  /* 0x000000ffff156224 */ /* 0x000fe200078e0046 */
[----:B------:R-:W4:Y:S01]  /*1d7b0*/  LDL.LU R28, [R1+0x1c] ;  /* 0x00001c00011c7983 */ /* 0x000f220000300800 */
[----:B------:R-:W-:Y:S01]  /*1d7c0*/  IMAD R13, R13, UR42, RZ ;  /* 0x0000002a0d0d7c24 */ /* 0x000fe2000f8e02ff */
[----:B------:R-:W0:Y:S01]  /*1d7d0*/  LDCU UR13, c[0x0][0x3b0] ;  /* 0x00007600ff0d77ac */ /* 0x000e220008000800 */
[----:B------:R-:W-:Y:S01]  /*1d7e0*/  IMAD R20, R20, UR38, RZ ;  /* 0x0000002614147c24 */ /* 0x000fe2000f8e02ff */
[----:B------:R-:W4:Y:S01]  /*1d7f0*/  LDL.LU R34, [R1+0x10c] ;  /* 0x00010c0001227983 */ /* 0x000f220000300800 */
[----:B---3--:R-:W-:Y:S01]  /*1d800*/  IMAD R15, R15, UR41, RZ ;  /* 0x000000290f0f7c24 */ /* 0x008fe2000f8e02ff */
[----:B------:R-:W3:Y:S02]  /*1d810*/  LDCU UR38, c[0x0][0x3b0] ;  /* 0x00007600ff2677ac */ /* 0x000ee40008000800 */
[----:B------:R-:W3:Y:S01]  /*1d820*/  LDL.LU R33, [R1+0x20] ;  /* 0x0000200001217983 */ /* 0x000ee20000300800 */
[----:B------:R-:W0:Y:S03]  /*1d830*/  LDCU UR41, c[0x0][0x3b0] ;  /* 0x00007600ff2977ac */ /* 0x000e260008000800 */
[----:B------:R1:W-:Y:S01]  /*1d840*/  STL [R1+0x198], R8 ;  /* 0x0001980801007387 */ /* 0x0003e20000100800 */
[----:B------:R-:W0:Y:S03]  /*1d850*/  LDCU UR42, c[0x0][0x3b0] ;  /* 0x00007600ff2a77ac */ /* 0x000e260008000800 */
[----:B------:R-:W3:Y:S04]  /*1d860*/  LDL.LU R32, [R1+0x24] ;  /* 0x0000240001207983 */ /* 0x000ee80000300800 */
[----:B------:R0:W-:Y:S01]  /*1d870*/  STL [R1+0x204], R20 ;  /* 0x0002041401007387 */ /* 0x0001e20000100800 */
[----:B-1----:R-:W-:-:S04]  /*1d880*/  LOP3.LUT R8, R10, 0x56, RZ, 0xfc, !PT ;  /* 0x000000560a087812 */ /* 0x002fc800078efcff */
[----:B------:R-:W-:Y:S01]  /*1d890*/  ISETP.LT.AND P5, PT, R8, R9, P0 ;  /* 0x000000090800720c */ /* 0x000fe200007a1270 */
[----:B0-----:R-:W-:-:S05]  /*1d8a0*/  @P6 IMAD.MOV.U32 R20, RZ, RZ, R72 ;  /* 0x000000ffff146224 */ /* 0x001fca00078e0048 */
[----:B------:R0:W3:Y:S07]  /*1d8b0*/  @P6 LDG.E.U16 R7, desc[UR16][R20.64] ;  /* 0x0000001014076981 */ /* 0x0000ee000c1e1500 */
[----:B0-----:R-:W-:Y:S02]  /*1d8c0*/  @P5 IMAD.MOV.U32 R20, RZ, RZ, R76 ;  /* 0x000000ffff145224 */ /* 0x001fe400078e004c */
[----:B------:R-:W-:-:S05]  /*1d8d0*/  @P5 IMAD.MOV.U32 R21, RZ, RZ, R74 ;  /* 0x000000ffff155224 */ /* 0x000fca00078e004a */
[----:B------:R4:W3:Y:S01]  /*1d8e0*/  @P5 LDG.E.U16 R6, desc[UR16][R20.64] ;  /* 0x0000001014065981 */ /* 0x0008e2000c1e1500 */
[----:B------:R-:W-:Y:S01]  /*1d8f0*/  IMAD R8, R19, UR37, RZ ;  /* 0x0000002513087c24 */ /* 0x000fe2000f8e02ff */
[C---:B------:R-:W-:Y:S01]  /*1d900*/  SEL R19, R12.reuse, R29, !P3 ;  /* 0x0000001d0c137207 */ /* 0x040fe20005800000 */
[----:B------:R-:W0:Y:S03]  /*1d910*/  LDCU UR37, c[0x0][0x3b0] ;  /* 0x00007600ff2577ac */ /* 0x000e260008000800 */
[----:B------:R1:W-:Y:S04]  /*1d920*/  STL [R1+0x194], R8 ;  /* 0x0001940801007387 */ /* 0x0003e80000100800 */
[----:B------:R-:W3:Y:S01]  /*1d930*/  LDL.LU R31, [R1+0x28] ;  /* 0x00002800011f7983 */ /* 0x000ee20000300800 */
[----:B-1----:R-:W-:Y:S01]  /*1d940*/  IMAD R8, R19, UR35, RZ ;  /* 0x0000002313087c24 */ /* 0x002fe2000f8e02ff */
[----:B------:R-:W1:Y:S01]  /*1d950*/  LDCU UR35, c[0x0][0x3b0] ;  /* 0x00007600ff2377ac */ /* 0x000e620008000800 */
[----:B--2---:R-:W-:-:S02]  /*1d960*/  SEL R19, R12, R30, !P3 ;  /* 0x0000001e0c137207 */ /* 0x004fc40005800000 */
[----:B----4-:R-:W-:Y:S01]  /*1d970*/  SEL R20, R12, R28, !P3 ;  /* 0x0000001c0c147207 */ /* 0x010fe20005800000 */
[----:B---3--:R2:W-:Y:S04]  /*1d980*/  STL [R1+0xf74], R7 ;  /* 0x000f740701007387 */ /* 0x0085e80000100800 */
[----:B------:R-:W3:Y:S01]  /*1d990*/  LDL.LU R29, [R1+0x2c] ;  /* 0x00002c00011d7983 */ /* 0x000ee20000300800 */
[----:B--2---:R-:W-:Y:S01]  /*1d9a0*/  IMAD R7, R22, UR36, RZ ;  /* 0x0000002416077c24 */ /* 0x004fe2000f8e02ff */
[----:B------:R-:W-:Y:S01]  /*1d9b0*/  ISETP.GE.AND P5, PT, R34, RZ, PT ;  /* 0x000000ff2200720c */ /* 0x000fe20003fa6270 */
[----:B------:R-:W2:Y:S03]  /*1d9c0*/  LDCU UR36, c[0x0][0x3b0] ;  /* 0x00007600ff2477ac */ /* 0x000ea60008000800 */
[----:B------:R4:W-:Y:S02]  /*1d9d0*/  STL [R1+0x1fc], R7 ;  /* 0x0001fc0701007387 */ /* 0x0009e40000100800 */
[----:B----4-:R-:W-:-:S02]  /*1d9e0*/  LOP3.LUT R7, R10, 0x5e, RZ, 0xfc, !PT ;  /* 0x0000005e0a077812 */ /* 0x010fc400078efcff */
[----:B------:R-:W-:Y:S02]  /*1d9f0*/  STL [R1+0x190], R8 ;  /* 0x0001900801007387 */ /* 0x000fe40000100800 */
[----:B------:R-:W-:Y:S02]  /*1da00*/  ISETP.LT.AND P6, PT, R7, R9, P0 ;  /* 0x000000090700720c */ /* 0x000fe400007c1270 */
[----:B------:R-:W4:Y:S04]  /*1da10*/  LDL.LU R30, [R1+0x30] ;  /* 0x00003000011e7983 */ /* 0x000f280000300800 */
[----:B------:R0:W-:Y:S04]  /*1da20*/  STL [R1+0xf70], R6 ;  /* 0x000f700601007387 */ /* 0x0001e80000100800 */
[----:B------:R-:W2:Y:S01]  /*1da30*/  LDL.LU R28, [R1+0x34] ;  /* 0x00003400011c7983 */ /* 0x000ea20000300800 */
[----:B0-----:R-:W-:-:S02]  /*1da40*/  IMAD R6, R19, UR34, RZ ;  /* 0x0000002213067c24 */ /* 0x001fc4000f8e02ff */
[----:B------:R-:W-:Y:S01]  /*1da50*/  @P6 IMAD.MOV.U32 R21, RZ, RZ, R78 ;  /* 0x000000ffff156224 */ /* 0x000fe200078e004e */
[C---:B------:R-:W-:Y:S02]  /*1da60*/  SEL R19, R12.reuse, R33, !P3 ;  /* 0x000000210c137207 */ /* 0x040fe40005800000 */
[----:B------:R-:W-:Y:S01]  /*1da70*/  SEL R22, R12, R32, !P3 ;  /* 0x000000200c167207 */ /* 0x000fe20005800000 */
[----:B------:R0:W-:Y:S01]  /*1da80*/  STL [R1+0x1f8], R6 ;  /* 0x0001f80601007387 */ /* 0x0001e20000100800 */
[----:B------:R-:W-:Y:S01]  /*1da90*/  @!P5 IMAD.MOV R17, RZ, RZ, -R17 ;  /* 0x000000ffff11d224 */ /* 0x000fe200078e0a11 */
[----:B------:R-:W1:Y:S02]  /*1daa0*/  LDCU UR34, c[0x0][0x3b0] ;  /* 0x00007600ff2277ac */ /* 0x000e640008000800 */
[----:B------:R-:W2:Y:S01]  /*1dab0*/  LDL.LU R34, [R1+0x38] ;  /* 0x0000380001227983 */ /* 0x000ea20000300800 */
[----:B0-----:R-:W-:Y:S01]  /*1dac0*/  IMAD R6, R20, UR33, RZ ;  /* 0x0000002114067c24 */ /* 0x001fe2000f8e02ff */
[C---:B------:R-:W-:Y:S01]  /*1dad0*/  SEL R17, R12.reuse, R17, !P3 ;  /* 0x000000110c117207 */ /* 0x040fe20005800000 */
[----:B------:R-:W-:Y:S01]  /*1dae0*/  @P6 IMAD.MOV.U32 R20, RZ, RZ, R80 ;  /* 0x000000ffff146224 */ /* 0x000fe200078e0050 */
[----:B------:R-:W0:Y:S04]  /*1daf0*/  LDCU UR33, c[0x0][0x3b0] ;  /* 0x00007600ff2177ac */ /* 0x000e280008000800 */
[----:B------:R0:W2:Y:S04]  /*1db00*/  @P6 LDG.E.U16 R5, desc[UR16][R20.64] ;  /* 0x0000001014056981 */ /* 0x0000a8000c1e1500 */
[----:B------:R0:W-:Y:S02]  /*1db10*/  STL [R1+0x188], R6 ;  /* 0x0001880601007387 */ /* 0x0001e40000100800 */
[----:B0-----:R-:W-:Y:S01]  /*1db20*/  IMAD R6, R19, UR32, RZ ;  /* 0x0000002013067c24 */ /* 0x001fe2000f8e02ff */
[----:B------:R-:W-:Y:S01]  /*1db30*/  SEL R20, R12, R31, !P3 ;  /* 0x0000001f0c147207 */ /* 0x000fe20005800000 */
[----:B------:R-:W-:Y:S01]  /*1db40*/  IMAD R17, R17, UR40, RZ ;  /* 0x0000002811117c24 */ /* 0x000fe2000f8e02ff */
[----:B------:R-:W0:Y:S02]  /*1db50*/  LDCU UR32, c[0x0][0x3b0] ;  /* 0x00007600ff2077ac */ /* 0x000e240008000800 */
[----:B------:R1:W-:Y:S01]  /*1db60*/  STL [R1+0x1f4], R6 ;  /* 0x0001f40601007387 */ /* 0x0003e20000100800 */
[----:B------:R-:W0:Y:S03]  /*1db70*/  LDCU UR40, c[0x0][0x3b0] ;  /* 0x00007600ff2877ac */ /* 0x000e260008000800 */
[----:B------:R-:W2:Y:S01]  /*1db80*/  LDL.LU R33, [R1+0x3c] ;  /* 0x00003c0001217983 */ /* 0x000ea20000300800 */
[----:B-1----:R-:W-:Y:S01]  /*1db90*/  IMAD R6, R20, UR30, RZ ;  /* 0x0000001e14067c24 */ /* 0x002fe2000f8e02ff */
[----:B------:R-:W1:Y:S01]  /*1dba0*/  LDCU UR30, c[0x0][0x3b0] ;  /* 0x00007600ff1e77ac */ /* 0x000e620008000800 */
[----:B---3--:R-:W-:-:S02]  /*1dbb0*/  SEL R19, R12, R29, !P3 ;  /* 0x0000001d0c137207 */ /* 0x008fc40005800000 */
[----:B----4-:R-:W-:Y:S01]  /*1dbc0*/  SEL R20, R12, R30, !P3 ;  /* 0x0000001e0c147207 */ /* 0x010fe20005800000 */
[----:B--2---:R2:W-:Y:S04]  /*1dbd0*/  STL [R1+0xf6c], R5 ;  /* 0x000f6c0501007387 */ /* 0x0045e80000100800 */
[----:B------:R-:W3:Y:S01]  /*1dbe0*/  LDL.LU R32, [R1+0x40] ;  /* 0x0000400001207983 */ /* 0x000ee20000300800 */
[----:B--2---:R-:W-:Y:S01]  /*1dbf0*/  IMAD R5, R22, UR31, RZ ;  /* 0x0000001f16057c24 */ /* 0x004fe2000f8e02ff */
[----:B------:R-:W-:Y:S01]  /*1dc00*/  SEL R22, R12, R34, !P3 ;  /* 0x000000220c167207 */ /* 0x000fe20005800000 */
[----:B------:R-:W2:Y:S03]  /*1dc10*/  LDCU UR31, c[0x0][0x3b0] ;  /* 0x00007600ff1f77ac */ /* 0x000ea60008000800 */
[----:B------:R4:W-:Y:S04]  /*1dc20*/  STL [R1+0x180], R5 ;  /* 0x0001800501007387 */ /* 0x0009e80000100800 */
[----:B------:R-:W2:Y:S01]  /*1dc30*/  LDL.LU R29, [R1+0x44] ;  /* 0x00004400011d7983 */ /* 0x000ea20000300800 */
[----:B----4-:R-:W-:-:S04]  /*1dc40*/  LOP3.LUT R5, R10, 0x66, RZ, 0xfc, !PT ;  /* 0x000000660a057812 */ /* 0x010fc800078efcff */
[----:B------:R-:W-:Y:S01]  /*1dc50*/  ISETP.LT.AND P2, PT, R5, R9, P0 ;  /* 0x000000090500720c */ /* 0x000fe20000741270 */
[----:B------:R4:W-:Y:S04]  /*1dc60*/  STL [R1+0x1ec], R6 ;  /* 0x0001ec0601007387 */ /* 0x0009e80000100800 */
[----:B------:R-:W2:Y:S04]  /*1dc70*/  LDL.LU R31, [R1+0x114] ;  /* 0x00011400011f7983 */ /* 0x000ea80000300800 */
[----:B------:R-:W2:Y:S01]  /*1dc80*/  LDL.LU R30, [R1+0x48] ;  /* 0x00004800011e7983 */ /* 0x000ea20000300800 */
[----:B----4-:R-:W-:-:S03]  /*1dc90*/  IMAD R6, R19, UR29, RZ ;  /* 0x0000001d13067c24 */ /* 0x010fc6000f8e02ff */
[----:B------:R-:W-:Y:S01]  /*1dca0*/  @P2 IMAD.MOV.U32 R21, RZ, RZ, R82 ;  /* 0x000000ffff152224 */ /* 0x000fe200078e0052 */
[----:B------:R-:W-:Y:S01]  /*1dcb0*/  LOP3.LUT R5, R10, 0x6e, RZ, 0xfc, !PT ;  /* 0x0000006e0a057812 */ /* 0x000fe200078efcff */
[----:B------:R-:W4:Y:S01]  /*1dcc0*/  LDCU UR29, c[0x0][0x3b0] ;  /* 0x00007600ff1d77ac */ /* 0x000f220008000800 */
[----:B------:R0:W-:Y:S02]  /*1dcd0*/  STL [R1+0x10c], R6 ;  /* 0x00010c0601007387 */ /* 0x0001e40000100800 */
[----:B0-----:R-:W-:Y:S01]  /*1dce0*/  IMAD R6, R20, UR28, RZ ;  /* 0x0000001c14067c24 */ /* 0x001fe2000f8e02ff */
[----:B------:R-:W-:Y:S01]  /*1dcf0*/  ISETP.LT.AND P6, PT, R5, R9, P0 ;  /* 0x000000090500720c */ /* 0x000fe200007c1270 */
[----:B------:R-:W-:Y:S01]  /*1dd00*/  @P2 IMAD.MOV.U32 R20, RZ, RZ, R84 ;  /* 0x000000ffff142224 */ /* 0x000fe200078e0054 */
[----:B------:R-:W-:Y:S01]  /*1dd10*/  SEL R19, R12, R28, !P3 ;  /* 0x0000001c0c137207 */ /* 0x000fe20005800000 */
[----:B------:R-:W0:Y:S01]  /*1dd20*/  LDCU UR28, c[0x0][0x3b0] ;  /* 0x00007600ff1c77ac */ /* 0x000e220008000800 */
[----:B------:R-:W4:Y:S04]  /*1dd30*/  LDL.LU R28, [R1+0x4c] ;  /* 0x00004c00011c7983 */ /* 0x000f280000300800 */
[----:B------:R1:W4:Y:S05]  /*1dd40*/  @P2 LDG.E.U16 R4, desc[UR16][R20.64] ;  /* 0x0000001014042981 */ /* 0x00032a000c1e1500 */
[----:B-1----:R-:W-:-:S02]  /*1dd50*/  @P6 IMAD.MOV.U32 R20, RZ, RZ, R88 ;  /* 0x000000ffff146224 */ /* 0x002fc400078e0058 */
[----:B------:R-:W-:-:S05]  /*1dd60*/  @P6 IMAD.MOV.U32 R21, RZ, RZ, R86 ;  /* 0x000000ffff156224 */ /* 0x000fca00078e0056 */
[----:B------:R2:W4:Y:S01]  /*1dd70*/  @P6 LDG.E.U16 R3, desc[UR16][R20.64] ;  /* 0x0000001014036981 */ /* 0x000522000c1e1500 */
[----:B------:R-:W-:-:S03]  /*1dd80*/  IMAD R5, R19, UR27, RZ ;  /* 0x0000001b13057c24 */ /* 0x000fc6000f8e02ff */
[----:B------:R-:W-:Y:S01]  /*1dd90*/  STL [R1+0x1e8], R6 ;  /* 0x0001e80601007387 */ /* 0x000fe20000100800 */
[C---:B------:R-:W-:Y:S01]  /*1dda0*/  SEL R19, R12.reuse, R33, !P3 ;  /* 0x000000210c137207 */ /* 0x040fe20005800000 */
[----:B------:R-:W1:Y:S02]  /*1ddb0*/  LDCU UR27, c[0x0][0x3b0] ;  /* 0x00007600ff1b77ac */ /* 0x000e640008000800 */
[----:B------:R0:W-:Y:S02]  /*1ddc0*/  STL [R1+0x104], R5 ;  /* 0x0001040501007387 */ /* 0x0001e40000100800 */
[----:B0-----:R-:W-:Y:S01]  /*1ddd0*/  IMAD R5, R19, UR25, RZ ;  /* 0x0000001913057c24 */ /* 0x001fe2000f8e02ff */
[----:B------:R-:W0:Y:S01]  /*1dde0*/  LDCU UR25, c[0x0][0x3b0] ;  /* 0x00007600ff1977ac */ /* 0x000e220008000800 */
[C---:B---3--:R-:W-:Y:S02]  /*1ddf0*/  SEL R19, R12.reuse, R32, !P3 ;  /* 0x000000200c137207 */ /* 0x048fe40005800000 */
[----:B--2---:R-:W-:-:S05]  /*1de00*/  SEL R20, R12, R29, !P3 ;  /* 0x0000001d0c147207 */ /* 0x004fca0005800000 */
[----:B------:R-:W-:Y:S01]  /*1de10*/  IMAD R8, R20, UR23, RZ ;  /* 0x0000001714087c24 */ /* 0x000fe2000f8e02ff */
[----:B------:R-:W2:Y:S01]  /*1de20*/  LDCU UR23, c[0x0][0x3b0] ;  /* 0x00007600ff1777ac */ /* 0x000ea20008000800 */
[----:B----4-:R3:W-:Y:S02]  /*1de30*/  STL [R1+0xf68], R4 ;  /* 0x000f680401007387 */ /* 0x0107e40000100800 */
[----:B---3--:R-:W-:Y:S01]  /*1de40*/  IMAD R4, R22, UR26, RZ ;  /* 0x0000001a16047c24 */ /* 0x008fe2000f8e02ff */
[----:B------:R-:W-:Y:S01]  /*1de50*/  SEL R22, R12, R28, !P3 ;  /* 0x0000001c0c167207 */ /* 0x000fe20005800000 */
[----:B------:R-:W3:Y:S03]  /*1de60*/  LDCU UR26, c[0x0][0x3b0] ;  /* 0x00007600ff1a77ac */ /* 0x000ee60008000800 */
[----:B------:R4:W-:Y:S02]  /*1de70*/  STL [R1+0x1e4], R4 ;  /* 0x0001e40401007387 */ /* 0x0009e40000100800 */
[----:B----4-:R-:W-:-:S04]  /*1de80*/  LOP3.LUT R4, R10, 0x76, RZ, 0xfc, !PT ;  /* 0x000000760a047812 */ /* 0x010fc800078efcff */
[----:B------:R-:W-:Y:S01]  /*1de90*/  ISETP.LT.AND P2, PT, R4, R9, P0 ;  /* 0x000000090400720c */ /* 0x000fe20000741270 */
[----:B------:R-:W-:Y:S04]  /*1dea0*/  STL [R1+0xf8], R5 ;  /* 0x0000f80501007387 */ /* 0x000fe80000100800 */
[----:B------:R4:W-:Y:S04]  /*1deb0*/  STL [R1+0xf64], R3 ;  /* 0x000f640301007387 */ /* 0x0009e80000100800 */
[----:B------:R-:W2:Y:S04]  /*1dec0*/  LDL.LU R29, [R1+0x88] ;  /* 0x00008800011d7983 */ /* 0x000ea80000300800 */
[----:B------:R-:W-:-:S02]  /*1ded0*/  @P2 IMAD.MOV.U32 R20, RZ, RZ, R90 ;  /* 0x000000ffff142224 */ /* 0x000fc400078e005a */
[----:B------:R-:W-:Y:S02]  /*1dee0*/  @P2 IMAD.MOV.U32 R21, RZ, RZ, R27 ;  /* 0x000000ffff152224 */ /* 0x000fe400078e001b */
[----:B----4-:R-:W-:-:S03]  /*1def0*/  IMAD R3, R19, UR24, RZ ;  /* 0x0000001813037c24 */ /* 0x010fc6000f8e02ff */
[----:B------:R4:W2:Y:S01]  /*1df00*/  @P2 LDG.E.U16 R2, desc[UR16][R20.64] ;  /* 0x0000001014022981 */ /* 0x0008a2000c1e1500 */
[----:B------:R-:W-:Y:S01]  /*1df10*/  SEL R19, R12, R30, !P3 ;  /* 0x0000001e0c137207 */ /* 0x000fe20005800000 */
[----:B------:R-:W-:Y:S01]  /*1df20*/  IMAD R7, R22, UR11, RZ ;  /* 0x0000000b16077c24 */ /* 0x000fe2000f8e02ff */
[----:B------:R-:W-:Y:S01]  /*1df30*/  ISETP.GE.AND P6, PT, R31, RZ, PT ;  /* 0x000000ff1f00720c */ /* 0x000fe20003fc6270 */
[----:B------:R0:W-:Y:S01]  /*1df40*/  STL [R1+0x1dc], R3 ;  /* 0x0001dc0301007387 */ /* 0x0001e20000100800 */
[----:B------:R-:W-:Y:S01]  /*1df50*/  ISETP.LT.AND P2, PT, R0, R9, P0 ;  /* 0x000000090000720c */ /* 0x000fe20000741270 */
[----:B------:R-:W1:Y:S02]  /*1df60*/  LDCU UR24, c[0x0][0x3b0] ;  /* 0x00007600ff1877ac */ /* 0x000e640008000800 */
[----:B------:R-:W-:Y:S01]  /*1df70*/  STL [R1+0x1e58], R8 ;  /* 0x001e580801007387 */ /* 0x000fe20000100800 */
[----:B----4-:R-:W-:Y:S01]  /*1df80*/  SEL R20, R12, R25, !P3 ;  /* 0x000000190c147207 */ /* 0x010fe20005800000 */
[----:B------:R-:W4:Y:S02]  /*1df90*/  LDCU UR11, c[0x0][0x3b0] ;  /* 0x00007600ff0b77ac */ /* 0x000f240008000800 */
[----:B------:R-:W3:Y:S04]  /*1dfa0*/  LDL.LU R41, [R1+0x84] ;  /* 0x0000840001297983 */ /* 0x000ee80000300800 */
[----:B------:R-:W4:Y:S04]  /*1dfb0*/  LDL.LU R40, [R1+0x80] ;  /* 0x0000800001287983 */ /* 0x000f280000300800 */
[----:B------:R-:W4:Y:S01]  /*1dfc0*/  LDL.LU R28, [R1+0x7c] ;  /* 0x00007c00011c7983 */ /* 0x000f220000300800 */
[----:B0-----:R-:W-:Y:S01]  /*1dfd0*/  IMAD R3, R19, UR22, RZ ;  /* 0x0000001613037c24 */ /* 0x001fe2000f8e02ff */
[----:B------:R-:W0:Y:S02]  /*1dfe0*/  LDCU UR22, c[0x0][0x3b0] ;  /* 0x00007600ff1677ac */ /* 0x000e240008000800 */
[----:B------:R-:W4:Y:S04]  /*1dff0*/  LDL.LU R39, [R1+0x78] ;  /* 0x0000780001277983 */ /* 0x000f280000300800 */
[----:B------:R-:W4:Y:S04]  /*1e000*/  LDL.LU R38, [R1+0x74] ;  /* 0x0000740001267983 */ /* 0x000f280000300800 */
[----:B------:R-:W-:Y:S04]  /*1e010*/  STL [R1+0x114], R3 ;  /* 0x0001140301007387 */ /* 0x000fe80000100800 */
[----:B------:R-:W4:Y:S04]  /*1e020*/  LDL.LU R35, [R1+0x70] ;  /* 0x0000700001237983 */ /* 0x000f280000300800 */
[----:B------:R-:W4:Y:S04]  /*1e030*/  LDL.LU R34, [R1+0x6c] ;  /* 0x00006c0001227983 */ /* 0x000f280000300800 */
[----:B------:R-:W4:Y:S04]  /*1e040*/  LDL.LU R33, [R1+0x68] ;  /* 0x0000680001217983 */ /* 0x000f280000300800 */
[----:B------:R-:W4:Y:S04]  /*1e050*/  LDL.LU R32, [R1+0x64] ;  /* 0x0000640001207983 */ /* 0x000f280000300800 */
[----:B------:R-:W4:Y:S04]  /*1e060*/  LDL.LU R27, [R1+0x60] ;  /* 0x00006000011b7983 */ /* 0x000f280000300800 */
[----:B------:R-:W-:Y:S04]  /*1e070*/  STL [R1+0x1e5c], R7 ;  /* 0x001e5c0701007387 */ /* 0x000fe80000100800 */
[----:B--2---:R2:W-:Y:S04]  /*1e080*/  STL [R1+0xf60], R2 ;  /* 0x000f600201007387 */ /* 0x0045e80000100800 */
[----:B------:R0:W-:Y:S04]  /*1e090*/  STL [R1+0x1ce4], R0 ;  /* 0x001ce40001007387 */ /* 0x0001e80000100800 */
[----:B------:R-:W4:Y:S01]  /*1e0a0*/  LDL.LU R37, [R1+0x5c] ;  /* 0x00005c0001257983 */ /* 0x000f220000300800 */
[----:B--2---:R-:W-:-:S03]  /*1e0b0*/  IMAD.MOV.U32 R2, RZ, RZ, R11 ;  /* 0x000000ffff027224 */ /* 0x004fc600078e000b */
[----:B------:R-:W2:Y:S01]  /*1e0c0*/  LDL.LU R36, [R1+0x58] ;  /* 0x0000580001247983 */ /* 0x000ea20000300800 */
[C---:B0-----:R-:W-:Y:S01]  /*1e0d0*/  SEL R0, R12.reuse, R29, !P3 ;  /* 0x0000001d0c007207 */ /* 0x041fe20005800000 */
[----:B------:R-:W-:Y:S01]  /*1e0e0*/  @!P4 IMAD.MOV R2, RZ, RZ, -R2 ;  /* 0x000000ffff02c224 */ /* 0x000fe200078e0a02 */
[----:B---3--:R-:W-:-:S03]  /*1e0f0*/  SEL R3, R12, R41, !P3 ;  /* 0x000000290c037207 */ /* 0x008fc60005800000 */
[----:B------:R4:W-:Y:S04]  /*1e100*/  STL [R1+0x88], R0 ;  /* 0x0000880001007387 */ /* 0x0009e80000100800 */
[----:B------:R-:W3:Y:S04]  /*1e110*/  LDL.LU R31, [R1+0x54] ;  /* 0x00005400011f7983 */ /* 0x000ee80000300800 */
[----:B------:R-:W3:Y:S04]  /*1e120*/  LDL.LU R30, [R1+0x50] ;  /* 0x00005000011e7983 */ /* 0x000ee80000300800 */
[----:B------:R-:W3:Y:S01]  /*1e130*/  LDL.LU R29, [R1+0x8c] ;  /* 0x00008c00011d7983 */ /* 0x000ee20000300800 */
[----:B----4-:R-:W-:-:S03]  /*1e140*/  SEL R0, R12, R28, !P3 ;  /* 0x0000001c0c007207 */ /* 0x010fc60005800000 */
[----:B------:R0:W-:Y:S04]  /*1e150*/  STL [R1+0xe8], R2 ;  /* 0x0000e80201007387 */ /* 0x0001e80000100800 */
[----:B------:R4:W-:Y:S04]  /*1e160*/  STL [R1+0x84], R3 ;  /* 0x0000840301007387 */ /* 0x0009e80000100800 */
[----:B------:R-:W3:Y:S01]  /*1e170*/  LDL.LU R28, [R1+0x90] ;  /* 0x00009000011c7983 */ /* 0x000ee20000300800 */
[C---:B0-----:R-:W-:Y:S02]  /*1e180*/  SEL R2, R12.reuse, R40, !P3 ;  /* 0x000000280c027207 */ /* 0x041fe40005800000 */
[----:B----4-:R-:W-:-:S03]  /*1e190*/  SEL R3, R12, R39, !P3 ;  /* 0x000000270c037207 */ /* 0x010fc60005800000 */
[----:B------:R0:W-:Y:S04]  /*1e1a0*/  STL [R1+0x80], R2 ;  /* 0x0000800201007387 */ /* 0x0001e80000100800 */
[----:B------:R4:W-:Y:S04]  /*1e1b0*/  STL [R1+0x4c], R0 ;  /* 0x00004c0001007387 */ /* 0x0009e80000100800 */
[----:B------:R-:W-:Y:S01]  /*1e1c0*/  STL [R1+0x78], R3 ;  /* 0x0000780301007387 */ /* 0x000fe20000100800 */
[----:B0-----:R-:W-:-:S03]  /*1e1d0*/  SEL R2, R12, R35, !P3 ;  /* 0x000000230c027207 */ /* 0x001fc60005800000 */
[----:B------:R-:W3:Y:S01]  /*1e1e0*/  LDL.LU R43, [R1+0x94] ;  /* 0x00009400012b7983 */ /* 0x000ee20000300800 */
[----:B----4-:R-:W-:-:S05]  /*1e1f0*/  SEL R0, R12, R38, !P3 ;  /* 0x000000260c007207 */ /* 0x010fca0005800000 */
[----:B------:R0:W-:Y:S04]  /*1e200*/  STL [R1+0x74], R0 ;  /* 0x0000740001007387 */ /* 0x0001e80000100800 */
[----:B------:R-:W-:Y:S04]  /*1e210*/  STL [R1+0x70], R2 ;  /* 0x0000700201007387 */ /* 0x000fe80000100800 */
[----:B------:R-:W4:Y:S01]  /*1e220*/  LDL.LU R42, [R1+0x98] ;  /* 0x00009800012a7983 */ /* 0x000f220000300800 */
[----:B0-----:R-:W-:-:S05]  /*1e230*/  SEL R0, R12, R34, !P3 ;  /* 0x000000220c007207 */ /* 0x001fca0005800000 */
[----:B------:R0:W-:Y:S04]  /*1e240*/  STL [R1+0x6c], R0 ;  /* 0x00006c0001007387 */ /* 0x0001e80000100800 */
[----:B------:R-:W4:Y:S01]  /*1e250*/  LDL.LU R41, [R1+0x9c] ;  /* 0x00009c0001297983 */ /* 0x000f220000300800 */
[----:B------:R-:W-:-:S03]  /*1e260*/  SEL R3, R12, R33, !P3 ;  /* 0x000000210c037207 */ /* 0x000fc60005800000 */
[----:B------:R-:W4:Y:S01]  /*1e270*/  LDL.LU R40, [R1+0xa0] ;  /* 0x0000a00001287983 */ /* 0x000f220000300800 */
[----:B0-----:R-:W-:-:S03]  /*1e280*/  SEL R0, R12, R32, !P3 ;  /* 0x000000200c007207 */ /* 0x001fc60005800000 */
[----:B------:R-:W4:Y:S04]  /*1e290*/  LDL.LU R39, [R1+0xa4] ;  /* 0x0000a40001277983 */ /* 0x000f280000300800 */
[----:B------:R-:W4:Y:S04]  /*1e2a0*/  LDL.LU R38, [R1+0xa8] ;  /* 0x0000a80001267983 */ /* 0x000f280000300800 */
[----:B------:R-:W4:Y:S04]  /*1e2b0*/  LDL.LU R35, [R1+0xac] ;  /* 0x0000ac0001237983 */ /* 0x000f280000300800 */
[----:B------:R0:W-:Y:S04]  /*1e2c0*/  STL [R1+0x1e78], R3 ;  /* 0x001e780301007387 */ /* 0x0001e80000100800 */
[----:B------:R-:W4:Y:S04]  /*1e2d0*/  LDL.LU R34, [R1+0xb0] ;  /* 0x0000b00001227983 */ /* 0x000f280000300800 */
[----:B------:R-:W-:Y:S04]  /*1e2e0*/  STL [R1+0x64], R0 ;  /* 0x0000640001007387 */ /* 0x000fe80000100800 */
[----:B------:R-:W4:Y:S04]  /*1e2f0*/  LDL.LU R33, [R1+0xb8] ;  /* 0x0000b80001217983 */ /* 0x000f280000300800 */
[----:B------:R-:W4:Y:S01]  /*1e300*/  LDL.LU R32, [R1+0xbc] ;  /* 0x0000bc0001207983 */ /* 0x000f220000300800 */
[----:B------:R-:W-:-:S03]  /*1e310*/  SEL R2, R12, R27, !P3 ;  /* 0x0000001b0c027207 */ /* 0x000fc60005800000 */
[----:B------:R-:W4:Y:S04]  /*1e320*/  LDL.LU R27, [R1+0xc4] ;  /* 0x0000c400011b7983 */ /* 0x000f280000300800 */
[----:B------:R2:W-:Y:S01]  /*1e330*/  STL [R1+0x1e74], R2 ;  /* 0x001e740201007387 */ /* 0x0005e20000100800 */
[C---:B0-----:R-:W-:Y:S02]  /*1e340*/  SEL R3, R12.reuse, R37, !P3 ;  /* 0x000000250c037207 */ /* 0x041fe40005800000 */
[----:B--2---:R-:W-:-:S03]  /*1e350*/  SEL R2, R12, R36, !P3 ;  /* 0x000000240c027207 */ /* 0x004fc60005800000 */
[----:B------:R-:W-:Y:S04]  /*1e360*/  STL [R1+0x44], R3 ;  /* 0x0000440301007387 */ /* 0x000fe80000100800 */
[----:B------:R-:W-:Y:S01]  /*1e370*/  STL [R1+0x40], R2 ;  /* 0x0000400201007387 */ /* 0x000fe20000100800 */
[C---:B---3--:R-:W-:Y:S02]  /*1e380*/  SEL R0, R12.reuse, R31, !P3 ;  /* 0x0000001f0c007207 */ /* 0x048fe40005800000 */
[C---:B------:R-:W-:Y:S02]  /*1e390*/  SEL R79, R12.reuse, R30, !P3 ;  /* 0x0000001e0c4f7207 */ /* 0x040fe40005800000 */
[----:B------:R-:W-:-:S03]  /*1e3a0*/  SEL R7, R12, R29, !P3 ;  /* 0x0000001d0c077207 */ /* 0x000fc60005800000 */
[----:B------:R-:W-:Y:S04]  /*1e3b0*/  STL [R1+0x1e6c], R79 ;  /* 0x001e6c4f01007387 */ /* 0x000fe80000100800 */
[----:B------:R0:W-:Y:S04]  /*1e3c0*/  STL [R1+0x3c], R0 ;  /* 0x00003c0001007387 */ /* 0x0001e80000100800 */
[----:B------:R-:W2:Y:S04]  /*1e3d0*/  LDL.LU R37, [R1+0xd0] ;  /* 0x0000d00001257983 */ /* 0x000ea80000300800 */
[----:B------:R-:W3:Y:S01]  /*1e3e0*/  LDL.LU R36, [R1+0xd4] ;  /* 0x0000d40001247983 */ /* 0x000ee20000300800 */
[----:B0-----:R-:W-:-:S03]  /*1e3f0*/  SEL R0, R12, R28, !P3 ;  /* 0x0000001c0c007207 */ /* 0x001fc60005800000 */
[----:B------:R-:W2:Y:S04]  /*1e400*/  LDL.LU R31, [R1+0xd8] ;  /* 0x0000d800011f7983 */ /* 0x000ea80000300800 */
[----:B------:R-:W-:Y:S04]  /*1e410*/  STL [R1+0x1e70], R7 ;  /* 0x001e700701007387 */ /* 0x000fe80000100800 */
[----:B------:R-:W3:Y:S04]  /*1e420*/  LDL.LU R30, [R1+0xdc] ;  /* 0x0000dc00011e7983 */ /* 0x000ee80000300800 */
[----:B------:R-:W3:Y:S01]  /*1e430*/  LDL.LU R29, [R1+0xe0] ;  /* 0x0000e000011d7983 */ /* 0x000ee20000300800 */
[----:B------:R-:W-:-:S03]  /*1e440*/  SEL R10, R12, R43, !P3 ;  /* 0x0000002b0c0a7207 */ /* 0x000fc60005800000 */
[----:B------:R0:W-:Y:S04]  /*1e450*/  STL [R1+0x30], R0 ;  /* 0x0000300001007387 */ /* 0x0001e80000100800 */
[----:B------:R-:W3:Y:S04]  /*1e460*/  LDL.LU R28, [R1+0xe4] ;  /* 0x0000e400011c7983 */ /* 0x000ee80000300800 */
[----:B------:R-:W-:Y:S01]  /*1e470*/  STL [R1+0x1e7c], R10 ;  /* 0x001e7c0a01007387 */ /* 0x000fe20000100800 */
[----:B----4-:R-:W-:-:S05]  /*1e480*/  SEL R8, R12, R42, !P3 ;  /* 0x0000002a0c087207 */ /* 0x010fca0005800000 */
[----:B------:R-:W-:Y:S01]  /*1e490*/  STL [R1+0x1e80], R8 ;  /* 0x001e800801007387 */ /* 0x000fe20000100800 */
[C---:B0-----:R-:W-:Y:S02]  /*1e4a0*/  SEL R0, R12.reuse, R41, !P3 ;  /* 0x000000290c007207 */ /* 0x041fe40005800000 */
[C---:B------:R-:W-:Y:S02]  /*1e4b0*/  SEL R81, R12.reuse, R40, !P3 ;  /* 0x000000280c517207 */ /* 0x040fe40005800000 */
[----:B------:R-:W-:-:S03]  /*1e4c0*/  SEL R3, R12, R39, !P3 ;  /* 0x000000270c037207 */ /* 0x000fc60005800000 */
[----:B------:R-:W-:Y:S04]  /*1e4d0*/  STL [R1+0x1e84], R81 ;  /* 0x001e845101007387 */ /* 0x000fe80000100800 */
[----:B------:R0:W-:Y:S01]  /*1e4e0*/  STL [R1+0x24], R0 ;  /* 0x0000240001007387 */ /* 0x0001e20000100800 */
[----:B------:R-:W-:-:S03]  /*1e4f0*/  SEL R2, R12, R38, !P3 ;  /* 0x000000260c027207 */ /* 0x000fc60005800000 */
[----:B------:R-:W-:Y:S01]  /*1e500*/  STL [R1+0x1c], R3 ;  /* 0x00001c0301007387 */ /* 0x000fe20000100800 */
[C---:B0-----:R-:W-:Y:S02]  /*1e510*/  SEL R0, R12.reuse, R35, !P3 ;  /* 0x000000230c007207 */ /* 0x041fe40005800000 */
[----:B------:R-:W-:-:S03]  /*1e520*/  SEL R9, R12, R34, !P3 ;  /* 0x000000220c097207 */ /* 0x000fc60005800000 */
[----:B------:R0:W-:Y:S04]  /*1e530*/  STL [R1+0x1e88], R0 ;  /* 0x001e880001007387 */ /* 0x0001e80000100800 */
[----:B------:R-:W-:Y:S01]  /*1e540*/  STL [R1+0x18], R2 ;  /* 0x0000180201007387 */ /* 0x000fe20000100800 */
[C---:B------:R-:W-:Y:S02]  /*1e550*/  SEL R4, R12.reuse, R32, !P3 ;  /* 0x000000200c047207 */ /* 0x040fe40005800000 */
[C---:B0-----:R-:W-:Y:S01]  /*1e560*/  SEL R0, R12.reuse, R33, !P3 ;  /* 0x000000210c007207 */ /* 0x041fe20005800000 */
[----:B------:R-:W-:Y:S04]  /*1e570*/  STL [R1+0x1e8c], R9 ;  /* 0x001e8c0901007387 */ /* 0x000fe80000100800 */
[----:B------:R0:W-:Y:S04]  /*1e580*/  STL [R1+0x1e90], R4 ;  /* 0x001e900401007387 */ /* 0x0001e80000100800 */
[----:B------:R4:W-:Y:S04]  /*1e590*/  STL [R1+0xc], R0 ;  /* 0x00000c0001007387 */ /* 0x0009e80000100800 */
[----:B------:R-:W4:Y:S04]  /*1e5a0*/  LDL.LU R51, [R1+0xec] ;  /* 0x0000ec0001337983 */ /* 0x000f280000300800 */
[----:B------:R-:W4:Y:S01]  /*1e5b0*/  LDL.LU R50, [R1+0xf0] ;  /* 0x0000f00001327983 */ /* 0x000f220000300800 */
[----:B------:R-:W-:-:S03]  /*1e5c0*/  SEL R6, R12, R27, !P3 ;  /* 0x0000001b0c067207 */ /* 0x000fc60005800000 */
[----:B------:R-:W4:Y:S04]  /*1e5d0*/  LDL.LU R35, [R1+0xf4] ;  /* 0x0000f40001237983 */ /* 0x000f280000300800 */
[----:B------:R-:W4:Y:S04]  /*1e5e0*/  LDL.LU R34, [R1+0xfc] ;  /* 0x0000fc0001227983 */ /* 0x000f280000300800 */
[----:B------:R-:W4:Y:S04]  /*1e5f0*/  LDL.LU R33, [R1+0x100] ;  /* 0x0001000001217983 */ /* 0x000f280000300800 */
[----:B------:R-:W4:Y:S04]  /*1e600*/  LDL.LU R32, [R1+0x108] ;  /* 0x0001080001207983 */ /* 0x000f280000300800 */
[----:B------:R-:W4:Y:S01]  /*1e610*/  LDL.LU R27, [R1+0x110] ;  /* 0x00011000011b7983 */ /* 0x000f220000300800 */
[----:B--2---:R-:W-:-:S03]  /*1e620*/  SEL R92, R12, R31, !P3 ;  /* 0x0000001f0c5c7207 */ /* 0x004fc60005800000 */
[----:B------:R-:W2:Y:S04]  /*1e630*/  LDL.LU R31, [R1+0x1e0] ;  /* 0x0001e000011f7983 */ /* 0x000ea80000300800 */
[----:B------:R-:W2:Y:S04]  /*1e640*/  LDL.LU R49, [R1+0x250] ;  /* 0x0002500001317983 */ /* 0x000ea80000300800 */
[----:B------:R-:W2:Y:S04]  /*1e650*/  LDL.LU R48, [R1+0x254] ;  /* 0x0002540001307983 */ /* 0x000ea80000300800 */
[----:B------:R-:W2:Y:S04]  /*1e660*/  LDL.LU R47, [R1+0x210] ;  /* 0x00021000012f7983 */ /* 0x000ea80000300800 */
[----:B------:R-:W2:Y:S04]  /*1e670*/  LDL.LU R46, [R1+0x220] ;  /* 0x00022000012e7983 */ /* 0x000ea80000300800 */
[----:B------:R-:W2:Y:S04]  /*1e680*/  LDL.LU R45, [R1+0x22c] ;  /* 0x00022c00012d7983 */ /* 0x000ea80000300800 */
[----:B------:R-:W2:Y:S04]  /*1e690*/  LDL.LU R44, [R1+0x24c] ;  /* 0x00024c00012c7983 */ /* 0x000ea80000300800 */
[----:B------:R-:W2:Y:S04]  /*1e6a0*/  LDL.LU R43, [R1+0x244] ;  /* 0x00024400012b7983 */ /* 0x000ea80000300800 */
[----:B------:R-:W2:Y:S01]  /*1e6b0*/  LDL.LU R42, [R1+0x248] ;  /* 0x00024800012a7983 */ /* 0x000ea20000300800 */
[----:B------:R-:W-:-:S03]  /*1e6c0*/  SEL R5, R12, R37, !P3 ;  /* 0x000000250c057207 */ /* 0x000fc60005800000 */
[----:B------:R-:W2:Y:S01]  /*1e6d0*/  LDL.LU R41, [R1+0x230] ;  /* 0x0002300001297983 */ /* 0x000ea20000300800 */
[----:B---3--:R-:W-:-:S03]  /*1e6e0*/  SEL R93, R12, R36, !P3 ;  /* 0x000000240c5d7207 */ /* 0x008fc60005800000 */
[----:B------:R-:W3:Y:S01]  /*1e6f0*/  LDL.LU R40, [R1+0x234] ;  /* 0x0002340001287983 */ /* 0x000ee20000300800 */
[----:B------:R-:W-:-:S03]  /*1e700*/  SEL R91, R12, R30, !P3 ;  /* 0x0000001e0c5b7207 */ /* 0x000fc60005800000 */
[----:B------:R-:W3:Y:S01]  /*1e710*/  LDL.LU R39, [R1+0x238] ;  /* 0x0002380001277983 */ /* 0x000ee20000300800 */
[----:B------:R-:W-:-:S03]  /*1e720*/  SEL R90, R12, R29, !P3 ;  /* 0x0000001d0c5a7207 */ /* 0x000fc60005800000 */
[----:B------:R-:W3:Y:S01]  /*1e730*/  LDL.LU R38, [R1+0x240] ;  /* 0x0002400001267983 */ /* 0x000ee20000300800 */
[----:B------:R-:W-:-:S03]  /*1e740*/  SEL R89, R12, R28, !P3 ;  /* 0x0000001c0c597207 */ /* 0x000fc60005800000 */
[----:B------:R-:W3:Y:S04]  /*1e750*/  LDL.LU R37, [R1+0x23c] ;  /* 0x00023c0001257983 */ /* 0x000ee80000300800 */
[----:B------:R-:W3:Y:S04]  /*1e760*/  LDL.LU R36, [R1+0x1f0] ;  /* 0x0001f00001247983 */ /* 0x000ee80000300800 */
[----:B------:R-:W3:Y:S04]  /*1e770*/  LDL.LU R30, [R1+0x118] ;  /* 0x00011800011e7983 */ /* 0x000ee80000300800 */
[----:B------:R-:W3:Y:S04]  /*1e780*/  LDL.LU R29, [R1+0x16c] ;  /* 0x00016c00011d7983 */ /* 0x000ee80000300800 */
[----:B------:R-:W3:Y:S01]  /*1e790*/  LDL.LU R28, [R1+0x174] ;  /* 0x00017400011c7983 */ /* 0x000ee20000300800 */
[----:B----4-:R-:W-:-:S03]  /*1e7a0*/  SEL R86, R12, R35, !P3 ;  /* 0x000000230c567207 */ /* 0x010fc60005800000 */
[----:B------:R-:W4:Y:S01]  /*1e7b0*/  LDL.LU R35, [R1+0x1b8] ;  /* 0x0001b80001237983 */ /* 0x000f220000300800 */
[----:B------:R-:W-:-:S03]  /*1e7c0*/  SEL R85, R12, R34, !P3 ;  /* 0x000000220c557207 */ /* 0x000fc60005800000 */
[----:B------:R-:W4:Y:S01]  /*1e7d0*/  LDL.LU R34, [R1+0x1d4] ;  /* 0x0001d40001227983 */ /* 0x000f220000300800 */
[----:B------:R-:W-:-:S03]  /*1e7e0*/  SEL R82, R12, R27, !P3 ;  /* 0x0000001b0c527207 */ /* 0x000fc60005800000 */
[----:B------:R-:W4:Y:S01]  /*1e7f0*/  LDL.LU R27, [R1+0x1d8] ;  /* 0x0001d800011b7983 */ /* 0x000f220000300800 */
[C---:B------:R-:W-:Y:S02]  /*1e800*/  SEL R84, R12.reuse, R33, !P3 ;  /* 0x000000210c547207 */ /* 0x040fe40005800000 */
[C---:B------:R-:W-:Y:S01]  /*1e810*/  SEL R83, R12.reuse, R32, !P3 ;  /* 0x000000200c537207 */ /* 0x040fe20005800000 */
[----:B------:R-:W4:Y:S01]  /*1e820*/  LDL.LU R33, [R1+0x1c4] ;  /* 0x0001c40001217983 */ /* 0x000f220000300800 */
[----:B------:R-:W-:-:S03]  /*1e830*/  SEL R88, R12, R51, !P3 ;  /* 0x000000330c587207 */ /* 0x000fc60005800000 */
[----:B------:R-:W4:Y:S01]  /*1e840*/  LDL.LU R32, [R1+0x1c8] ;  /* 0x0001c80001207983 */ /* 0x000f220000300800 */
[C---:B------:R-:W-:Y:S02]  /*1e850*/  SEL R87, R12.reuse, R50, !P3 ;  /* 0x000000320c577207 */ /* 0x040fe40005800000 */
[C---:B--2---:R-:W-:Y:S02]  /*1e860*/  SEL R80, R12.reuse, R31, !P3 ;  /* 0x0000001f0c507207 */ /* 0x044fe40005800000 */
[----:B------:R-:W2:Y:S01]  /*1e870*/  LDL.LU R31, [R1+0x1cc] ;  /* 0x0001cc00011f7983 */ /* 0x000ea20000300800 */
[----:B------:R-:W-:-:S03]  /*1e880*/  SEL R78, R12, R49, !P3 ;  /* 0x000000310c4e7207 */ /* 0x000fc60005800000 */
[----:B------:R-:W2:Y:S01]  /*1e890*/  LDL.LU R51, [R1+0x1d0] ;  /* 0x0001d00001337983 */ /* 0x000ea20000300800 */
[----:B------:R-:W-:-:S03]  /*1e8a0*/  SEL R77, R12, R48, !P3 ;  /* 0x000000300c4d7207 */ /* 0x000fc60005800000 */
[----:B------:R-:W2:Y:S04]  /*1e8b0*/  LDL.LU R50, [R1+0x1bc] ;  /* 0x0001bc0001327983 */ /* 0x000ea80000300800 */
[----:B------:R-:W2:Y:S04]  /*1e8c0*/  LDL.LU R49, [R1+0x1c0] ;  /* 0x0001c00001317983 */ /* 0x000ea80000300800 */
[----:B------:R-:W2:Y:S01]  /*1e8d0*/  LDL.LU R48, [R1+0x1a0] ;  /* 0x0001a00001307983 */ /* 0x000ea20000300800 */
[----:B---3--:R-:W-:-:S03]  /*1e8e0*/  SEL R64, R12, R30, !P3 ;  /* 0x0000001e0c407207 */ /* 0x008fc60005800000 */
[----:B------:R-:W3:Y:S01]  /*1e8f0*/  LDL.LU R30, [R1+0x1b0] ;  /* 0x0001b000011e7983 */ /* 0x000ee20000300800 */
[----:B------:R-:W-:-:S03]  /*1e900*/  SEL R63, R12, R29, !P3 ;  /* 0x0000001d0c3f7207 */ /* 0x000fc60005800000 */
[----:B------:R-:W3:Y:S01]  /*1e910*/  LDL.LU R29, [R1+0x178] ;  /* 0x00017800011d7983 */ /* 0x000ee20000300800 */
[----:B------:R-:W-:-:S03]  /*1e920*/  SEL R62, R12, R28, !P3 ;  /* 0x0000001c0c3e7207 */ /* 0x000fc60005800000 */
[----:B------:R-:W3:Y:S01]  /*1e930*/  LDL.LU R28, [R1+0x184] ;  /* 0x00018400011c7983 */ /* 0x000ee20000300800 */
[----:B----4-:R-:W-:-:S03]  /*1e940*/  SEL R59, R12, R27, !P3 ;  /* 0x0000001b0c3b7207 */ /* 0x010fc60005800000 */
[----:B------:R-:W4:Y:S01]  /*1e950*/  LDL.LU R27, [R1+0x18c] ;  /* 0x00018c00011b7983 */ /* 0x000f220000300800 */
[C---:B------:R-:W-:Y:S02]  /*1e960*/  SEL R76, R12.reuse, R47, !P3 ;  /* 0x0000002f0c4c7207 */ /* 0x040fe40005800000 */
[C---:B------:R-:W-:Y:S01]  /*1e970*/  SEL R75, R12.reuse, R46, !P3 ;  /* 0x0000002e0c4b7207 */ /* 0x040fe20005800000 */
[----:B------:R-:W4:Y:S01]  /*1e980*/  LDL.LU R47, [R1+0x17c] ;  /* 0x00017c00012f7983 */ /* 0x000f220000300800 */
[C---:B------:R-:W-:Y:S02]  /*1e990*/  SEL R74, R12.reuse, R45, !P3 ;  /* 0x0000002d0c4a7207 */ /* 0x040fe40005800000 */
[C---:B------:R-:W-:Y:S01]  /*1e9a0*/  SEL R73, R12.reuse, R44, !P3 ;  /* 0x0000002c0c497207 */ /* 0x040fe20005800000 */
[----:B------:R-:W4:Y:S01]  /*1e9b0*/  LDL.LU R46, [R1+0x144] ;  /* 0x00014400012e7983 */ /* 0x000f220000300800 */
[----:B------:R-:W-:-:S03]  /*1e9c0*/  SEL R72, R12, R43, !P3 ;  /* 0x0000002b0c487207 */ /* 0x000fc60005800000 */
        /* <DEDUP_REMOVED lines=22> */
[----:B------:R-:W4:Y:S04]  /*1eb30*/  LDL.LU R34, [R1+0x124] ;  /* 0x0001240001227983 */ /* 0x000f280000300800 */
[----:B------:R-:W4:Y:S04]  /*1eb40*/  LDL.LU R33, [R1+0x128] ;  /* 0x0001280001217983 */ /* 0x000f280000300800 */
[----:B------:R-:W4:Y:S01]  /*1eb50*/  LDL.LU R32, [R1+0x12c] ;  /* 0x00012c0001207983 */ /* 0x000f220000300800 */
[----:B--2---:R-:W-:-:S03]  /*1eb60*/  SEL R56, R12, R31, !P3 ;  /* 0x0000001f0c387207 */ /* 0x004fc60005800000 */
[----:B------:R-:W2:Y:S01]  /*1eb70*/  LDL.LU R31, [R1+0x13c] ;  /* 0x00013c00011f7983 */ /* 0x000ea20000300800 */
[C---:B------:R-:W-:Y:S02]  /*1eb80*/  SEL R55, R12.reuse, R51, !P3 ;  /* 0x000000330c377207 */ /* 0x040fe40005800000 */
[C---:B------:R-:W-:Y:S02]  /*1eb90*/  SEL R54, R12.reuse, R50, !P3 ;  /* 0x000000320c367207 */ /* 0x040fe40005800000 */
[C---:B------:R-:W-:Y:S02]  /*1eba0*/  SEL R53, R12.reuse, R49, !P3 ;  /* 0x000000310c357207 */ /* 0x040fe40005800000 */
[C---:B------:R-:W-:Y:S02]  /*1ebb0*/  SEL R52, R12.reuse, R48, !P3 ;  /* 0x000000300c347207 */ /* 0x040fe40005800000 */
[C---:B---3--:R-:W-:Y:S02]  /*1ebc0*/  SEL R51, R12.reuse, R30, !P3 ;  /* 0x0000001e0c337207 */ /* 0x048fe40005800000 */
[----:B------:R-:W3:Y:S01]  /*1ebd0*/  LDL.LU R30, [R1+0x130] ;  /* 0x00013000011e7983 */ /* 0x000ee20000300800 */
[----:B------:R-:W-:-:S03]  /*1ebe0*/  SEL R50, R12, R29, !P3 ;  /* 0x0000001d0c327207 */ /* 0x000fc60005800000 */
[----:B------:R-:W3:Y:S01]  /*1ebf0*/  LDL.LU R29, [R1+0x134] ;  /* 0x00013400011d7983 */ /* 0x000ee20000300800 */
[----:B------:R-:W-:-:S03]  /*1ec00*/  SEL R49, R12, R28, !P3 ;  /* 0x0000001c0c317207 */ /* 0x000fc60005800000 */
[----:B------:R-:W3:Y:S01]  /*1ec10*/  LDL.LU R28, [R1+0x120] ;  /* 0x00012000011c7983 */ /* 0x000ee20000300800 */
[----:B----4-:R-:W-:-:S03]  /*1ec20*/  SEL R48, R12, R27, !P3 ;  /* 0x0000001b0c307207 */ /* 0x010fc60005800000 */
[----:B------:R-:W4:Y:S04]  /*1ec30*/  LDL.LU R27, [R1+0x11c] ;  /* 0x00011c00011b7983 */ /* 0x000f280000300800 */
[----:B------:R-:W4:Y:S04]  /*1ec40*/  LDL.LU R21, [R1+0xc0] ;  /* 0x0000c00001157983 */ /* 0x000f280000300800 */
[----:B------:R-:W4:Y:S04]  /*1ec50*/  LDL.LU R19, [R1+0xb4] ;  /* 0x0000b40001137983 */ /* 0x000f280000300800 */
[----:B0-----:R-:W4:Y:S04]  /*1ec60*/  LDL.LU R4, [R1+0x84] ;  /* 0x0000840001047983 */ /* 0x001f280000300800 */
[----:B------:R-:W4:Y:S04]  /*1ec70*/  LDL.LU R9, [R1+0x80] ;  /* 0x0000800001097983 */ /* 0x000f280000300800 */
[----:B------:R-:W4:Y:S04]  /*1ec80*/  LDL.LU R0, [R1+0x4c] ;  /* 0x00004c0001007983 */ /* 0x000f280000300800 */
[----:B------:R-:W4:Y:S04]  /*1ec90*/  LDL.LU R81, [R1+0x78] ;  /* 0x0000780001517983 */ /* 0x000f280000300800 */
[----:B------:R-:W4:Y:S04]  /*1eca0*/  LDL.LU R8, [R1+0x74] ;  /* 0x0000740001087983 */ /* 0x000f280000300800 */
[----:B------:R-:W4:Y:S04]  /*1ecb0*/  LDL.LU R10, [R1+0x70] ;  /* 0x00007000010a7983 */ /* 0x000f280000300800 */
[----:B------:R-:W4:Y:S01]  /*1ecc0*/  LDL.LU R3, [R1+0x6c] ;  /* 0x00006c0001037983 */ /* 0x000f220000300800 */
[----:B------:R-:W-:-:S03]  /*1ecd0*/  @!P6 IMAD.MOV R18, RZ, RZ, -R18 ;  /* 0x000000ffff12e224 */ /* 0x000fc600078e0a12 */
[----:B------:R-:W4:Y:S01]  /*1ece0*/  LDL.LU R2, [R1+0x64] ;  /* 0x0000640001027983 */ /* 0x000f220000300800 */
[----:B------:R-:W-:-:S03]  /*1ecf0*/  SEL R11, R12, R23, !P3 ;  /* 0x000000170c0b7207 */ /* 0x000fc60005800000 */
[----:B------:R-:W4:Y:S04]  /*1ed00*/  LDL.LU R7, [R1+0x44] ;  /* 0x0000440001077983 */ /* 0x000f280000300800 */
[----:B------:R-:W4:Y:S01]  /*1ed10*/  LDL.LU R79, [R1+0x3c] ;  /* 0x00003c00014f7983 */ /* 0x000f220000300800 */
[----:B------:R-:W-:-:S03]  /*1ed20*/  SEL R47, R12, R47, !P3 ;  /* 0x0000002f0c2f7207 */ /* 0x000fc60005800000 */
[----:B------:R-:W4:Y:S01]  /*1ed30*/  LDL.LU R25, [R1+0xc] ;  /* 0x00000c0001197983 */ /* 0x000f220000300800 */
[C---:B------:R-:W-:Y:S02]  /*1ed40*/  SEL R46, R12.reuse, R46, !P3 ;  /* 0x0000002e0c2e7207 */ /* 0x040fe40005800000 */
[C---:B------:R-:W-:Y:S02]  /*1ed50*/  SEL R45, R12.reuse, R45, !P3 ;  /* 0x0000002d0c2d7207 */ /* 0x040fe40005800000 */
[C---:B------:R-:W-:Y:S02]  /*1ed60*/  SEL R44, R12.reuse, R44, !P3 ;  /* 0x0000002c0c2c7207 */ /* 0x040fe40005800000 */
[C---:B------:R-:W-:Y:S02]  /*1ed70*/  SEL R43, R12.reuse, R43, !P3 ;  /* 0x0000002b0c2b7207 */ /* 0x040fe40005800000 */
[C---:B------:R-:W-:Y:S02]  /*1ed80*/  SEL R42, R12.reuse, R42, !P3 ;  /* 0x0000002a0c2a7207 */ /* 0x040fe40005800000 */
[----:B------:R-:W-:-:S02]  /*1ed90*/  SEL R41, R12, R41, !P3 ;  /* 0x000000290c297207 */ /* 0x000fc40005800000 */
        /* <DEDUP_REMOVED lines=10> */
[C---:B--2---:R-:W-:Y:S02]  /*1ee40*/  SEL R31, R12.reuse, R31, !P3 ;  /* 0x0000001f0c1f7207 */ /* 0x044fe40005800000 */
[----:B---3--:R-:W-:-:S02]  /*1ee50*/  SEL R30, R12, R30, !P3 ;  /* 0x0000001e0c1e7207 */ /* 0x008fc40005800000 */
[C---:B------:R-:W-:Y:S02]  /*1ee60*/  SEL R29, R12.reuse, R29, !P3 ;  /* 0x0000001d0c1d7207 */ /* 0x040fe40005800000 */
[C---:B------:R-:W-:Y:S02]  /*1ee70*/  SEL R28, R12.reuse, R28, !P3 ;  /* 0x0000001c0c1c7207 */ /* 0x040fe40005800000 */
[C---:B----4-:R-:W-:Y:S02]  /*1ee80*/  SEL R22, R12.reuse, R21, !P3 ;  /* 0x000000150c167207 */ /* 0x050fe40005800000 */
[C---:B------:R-:W-:Y:S02]  /*1ee90*/  SEL R21, R12.reuse, R19, !P3 ;  /* 0x000000130c157207 */ /* 0x040fe40005800000 */
[----:B------:R-:W-:Y:S01]  /*1eea0*/  SEL R19, R12, R24, !P3 ;  /* 0x000000180c137207 */ /* 0x000fe20005800000 */
[----:B------:R-:W-:Y:S01]  /*1eeb0*/  IMAD R4, R4, UR65, RZ ;  /* 0x0000004104047c24 */ /* 0x000fe2000f8e02ff */
[----:B------:R-:W2:Y:S01]  /*1eec0*/  LDL.LU R24, [R1+0x18] ;  /* 0x0000180001187983 */ /* 0x000ea20000300800 */
[----:B------:R-:W-:Y:S01]  /*1eed0*/  SEL R27, R12, R27, !P3 ;  /* 0x0000001b0c1b7207 */ /* 0x000fe20005800000 */
[----:B------:R-:W-:-:S02]  /*1eee0*/  IMAD R9, R9, UR65, RZ ;  /* 0x0000004109097c24 */ /* 0x000fc4000f8e02ff */
[----:B------:R-:W3:Y:S01]  /*1eef0*/  LDL.LU R23, [R1+0x88] ;  /* 0x0000880001177983 */ /* 0x000ee20000300800 */
[----:B------:R-:W-:-:S03]  /*1ef00*/  IMAD R0, R0, UR65, RZ ;  /* 0x0000004100007c24 */ /* 0x000fc6000f8e02ff */
[----:B------:R0:W-:Y:S01]  /*1ef10*/  STL [R1+0x1df4], R12 ;  /* 0x001df40c01007387 */ /* 0x0001e20000100800 */
[----:B------:R-:W-:-:S03]  /*1ef20*/  IMAD R81, R81, UR65, RZ ;  /* 0x0000004151517c24 */ /* 0x000fc6000f8e02ff */
[----:B0-----:R-:W4:Y:S01]  /*1ef30*/  LDL.LU R12, [R1+0x1c] ;  /* 0x00001c00010c7983 */ /* 0x001f220000300800 */
[----:B------:R-:W-:-:S03]  /*1ef40*/  IMAD R8, R8, UR65, RZ ;  /* 0x0000004108087c24 */ /* 0x000fc6000f8e02ff */
[----:B------:R0:W-:Y:S01]  /*1ef50*/  STL [R1+0x60], R4 ;  /* 0x0000600401007387 */ /* 0x0001e20000100800 */
[----:B------:R-:W-:Y:S02]  /*1ef60*/  IMAD R10, R10, UR65, RZ ;  /* 0x000000410a0a7c24 */ /* 0x000fe4000f8e02ff */
[----:B------:R-:W-:Y:S01]  /*1ef70*/  IMAD R3, R3, UR65, RZ ;  /* 0x0000004103037c24 */ /* 0x000fe2000f8e02ff */
[----:B0-----:R-:W2:Y:S04]  /*1ef80*/  LDL.LU R4, [R1+0x1e90] ;  /* 0x001e900001047983 */ /* 0x001ea80000300800 */
[----:B------:R0:W-:Y:S04]  /*1ef90*/  STL [R1+0x7c], R9 ;  /* 0x00007c0901007387 */ /* 0x0001e80000100800 */
        /* <DEDUP_REMOVED lines=10> */
[----:B0-----:R-:W2:Y:S01]  /*1f040*/  LDL.LU R3, [R1+0x1e78] ;  /* 0x001e780001037983 */ /* 0x001ea20000300800 */
[----:B------:R-:W-:-:S02]  /*1f050*/  IMAD R2, R2, UR65, RZ ;  /* 0x0000004102027c24 */ /* 0x000fc4000f8e02ff */
[----:B--2---:R-:W-:-:S05]  /*1f060*/  IMAD R3, R3, UR65, RZ ;  /* 0x0000004103037c24 */ /* 0x004fca000f8e02ff */
[----:B------:R0:W-:Y:S04]  /*1f070*/  STL [R1+0x1e38], R3 ;  /* 0x001e380301007387 */ /* 0x0001e80000100800 */
[----:B0-----:R-:W2:Y:S04]  /*1f080*/  LDL.LU R3, [R1+0x24] ;  /* 0x0000240001037983 */ /* 0x001ea80000300800 */
[----:B------:R0:W-:Y:S04]  /*1f090*/  STL [R1+0x50], R2 ;  /* 0x0000500201007387 */ /* 0x0001e80000100800 */
[----:B0-----:R-:W2:Y:S01]  /*1f0a0*/  LDL.LU R2, [R1+0x1e74] ;  /* 0x001e740001027983 */ /* 0x001ea20000300800 */
[----:B------:R-:W-:-:S02]  /*1f0b0*/  IMAD R7, R7, UR65, RZ ;  /* 0x0000004107077c24 */ /* 0x000fc4000f8e02ff */
[----:B------:R-:W-:Y:S02]  /*1f0c0*/  IMAD R79, R79, UR65, RZ ;  /* 0x000000414f4f7c24 */ /* 0x000fe4000f8e02ff */
[----:B--2---:R-:W-:-:S05]  /*1f0d0*/  IMAD R2, R2, UR65, RZ ;  /* 0x0000004102027c24 */ /* 0x004fca000f8e02ff */
[----:B------:R0:W-:Y:S04]  /*1f0e0*/  STL [R1+0x1e60], R2 ;  /* 0x001e600201007387 */ /* 0x0001e80000100800 */
[----:B0-----:R-:W2:Y:S04]  /*1f0f0*/  LDL.LU R2, [R1+0x40] ;  /* 0x0000400001027983 */ /* 0x001ea80000300800 */
[----:B------:R0:W-:Y:S04]  /*1f100*/  STL [R1+0x44], R7 ;  /* 0x0000440701007387 */ /* 0x0001e80000100800 */
[----:B0-----:R-:W2:Y:S04]  /*1f110*/  LDL.LU R7, [R1+0x1e70] ;  /* 0x001e700001077983 */ /* 0x001ea80000300800 */
[----:B------:R0:W-:Y:S04]  /*1f120*/  STL [R1+0x3c], R79 ;  /* 0x00003c4f01007387 */ /* 0x0001e80000100800 */
[----:B0-----:R-:W2:Y:S02]  /*1f130*/  LDL.LU R79, [R1+0x1e6c] ;  /* 0x001e6c00014f7983 */ /* 0x001ea40000300800 */
[----:B--2---:R-:W-:-:S05]  /*1f140*/  IMAD R79, R79, UR65, RZ ;  /* 0x000000414f4f7c24 */ /* 0x004fca000f8e02ff */
[----:B------:R0:W-:Y:S04]  /*1f150*/  STL [R1+0x1e30], R79 ;  /* 0x001e304f01007387 */ /* 0x0001e80000100800 */
[----:B0-----:R-:W2:Y:S01]  /*1f160*/  LDL.LU R79, [R1+0x30] ;  /* 0x00003000014f7983 */ /* 0x001ea20000300800 */
[----:B------:R-:W-:Y:S02]  /*1f170*/  IMAD R10, R10, UR65, RZ ;  /* 0x000000410a0a7c24 */ /* 0x000fe4000f8e02ff */
[----:B------:R-:W-:Y:S02]  /*1f180*/  IMAD R81, R81, UR65, RZ ;  /* 0x0000004151517c24 */ /* 0x000fe4000f8e02ff */
[----:B------:R-:W-:Y:S01]  /*1f190*/  IMAD R77, R77, UR7, RZ ;  /* 0x000000074d4d7c24 */ /* 0x000fe2000f8e02ff */
[----:B------:R0:W-:Y:S01]  /*1f1a0*/  STL [R1+0x1e2c], R10 ;  /* 0x001e2c0a01007387 */ /* 0x0001e20000100800 */
[----:B------:R-:W-:Y:S01]  /*1f1b0*/  IMAD R75, R75, UR73, RZ ;  /* 0x000000494b4b7c24 */ /* 0x000fe2000f8e02ff */
[----:B------:R-:W1:Y:S01]  /*1f1c0*/  LDCU UR73, c[0x0][0x3b0] ;  /* 0x00007600ff4977ac */ /* 0x000e620008000800 */
[----:B------:R-:W-:-:S02]  /*1f1d0*/  IMAD R73, R73, UR71, RZ ;  /* 0x0000004749497c24 */ /* 0x000fc4000f8e02ff */
[----:B------:R-:W-:Y:S01]  /*1f1e0*/  IMAD R71, R71, UR69, RZ ;  /* 0x0000004547477c24 */ /* 0x000fe2000f8e02ff */
[----:B------:R-:W1:Y:S01]  /*1f1f0*/  LDCU UR69, c[0x0][0x3b0] ;  /* 0x00007600ff4577ac */ /* 0x000e620008000800 */
[----:B0-----:R-:W-:Y:S01]  /*1f200*/  IMAD R10, R24, UR65, RZ ;  /* 0x00000041180a7c24 */ /* 0x001fe2000f8e02ff */
[----:B------:R-:W0:Y:S01]  /*1f210*/  LDCU UR71, c[0x0][0x3b0] ;  /* 0x00007600ff4777ac */ /* 0x000e220008000800 */
[----:B------:R-:W-:Y:S02]  /*1f220*/  IMAD R24, R6, UR65, RZ ;  /* 0x0000004106187c24 */ /* 0x000fe4000f8e02ff */
[----:B------:R-:W-:Y:S01]  /*1f230*/  IMAD R69, R69, UR67, RZ ;  /* 0x0000004345457c24 */ /* 0x000fe2000f8e02ff */
[----:B------:R-:W0:Y:S01]  /*1f240*/  LDCU UR67, c[0x0][0x3b0] ;  /* 0x00007600ff4377ac */ /* 0x000e220008000800 */
[----:B------:R-:W-:Y:S02]  /*1f250*/  IMAD R67, R67, UR64, RZ ;  /* 0x0000004043437c24 */ /* 0x000fe4000f8e02ff */
[----:B------:R-:W-:Y:S01]  /*1f260*/  IMAD R65, R65, UR62, RZ ;  /* 0x0000003e41417c24 */ /* 0x000fe2000f8e02ff */
[----:B------:R-:W0:Y:S01]  /*1f270*/  LDCU UR7, c[0x0][0x3b0] ;  /* 0x00007600ff0777ac */ /* 0x000e220008000800 */
[----:B---3--:R-:W-:-:S02]  /*1f280*/  IMAD R23, R23, UR65, RZ ;  /* 0x0000004117177c24 */ /* 0x008fc4000f8e02ff */
[----:B------:R-:W-:Y:S01]  /*1f290*/  IMAD R2, R2, UR65, RZ ;  /* 0x0000004102027c24 */ /* 0x000fe2000f8e02ff */
[----:B------:R-:W3:Y:S01]  /*1f2a0*/  LDCU UR62, c[0x0][0x3b0] ;  /* 0x00007600ff3e77ac */ /* 0x000ee20008000800 */
[----:B------:R-:W-:Y:S02]  /*1f2b0*/  IMAD R7, R7, UR65, RZ ;  /* 0x0000004107077c24 */ /* 0x000fe4000f8e02ff */
[----:B------:R-:W-:Y:S01]  /*1f2c0*/  IMAD R8, R8, UR65, RZ ;  /* 0x0000004108087c24 */ /* 0x000fe2000f8e02ff */
[----:B------:R-:W0:Y:S01]  /*1f2d0*/  LDCU UR64, c[0x0][0x3b0] ;  /* 0x00007600ff4077ac */ /* 0x000e220008000800 */
[----:B--2---:R-:W-:-:S05]  /*1f2e0*/  IMAD R79, R79, UR65, RZ ;  /* 0x000000414f4f7c24 */ /* 0x004fca000f8e02ff */
[----:B------:R2:W-:Y:S04]  /*1f2f0*/  STL [R1+0x30], R79 ;  /* 0x0000304f01007387 */ /* 0x0005e80000100800 */
[----:B------:R0:W-:Y:S04]  /*1f300*/  STL [R1+0x1e24], R81 ;  /* 0x001e245101007387 */ /* 0x0001e80000100800 */
[----:B------:R-:W3:Y:S01]  /*1f310*/  LDL.LU R6, [R1+0x1e68] ;  /* 0x001e680001067983 */ /* 0x000ee20000300800 */
[----:B--2---:R-:W-:Y:S02]  /*1f320*/  IMAD R79, R3, UR65, RZ ;  /* 0x00000041034f7c24 */ /* 0x004fe4000f8e02ff */
[----:B------:R-:W-:-:S02]  /*1f330*/  IMAD R3, R5, UR65, RZ ;  /* 0x0000004105037c24 */ /* 0x000fc4000f8e02ff */
[----:B------:R-:W2:Y:S04]  /*1f340*/  LDL.LU R5, [R1+0x1e64] ;  /* 0x001e640001057983 */ /* 0x000ea80000300800 */
[----:B0-----:R-:W2:Y:S04]  /*1f350*/  LDL.LU R81, [R1+0x50] ;  /* 0x0000500001517983 */ /* 0x001ea80000300800 */
[----:B------:R0:W-:Y:S04]  /*1f360*/  STL [R1+0x1e3c], R77 ;  /* 0x001e3c4d01007387 */ /* 0x0001e80000100800 */
[----:B0-----:R-:W2:Y:S04]  /*1f370*/  LDL.LU R77, [R1+0x54] ;  /* 0x00005400014d7983 */ /* 0x001ea80000300800 */
[----:B------:R0:W-:Y:S04]  /*1f380*/  STL [R1+0x1e40], R75 ;  /* 0x001e404b01007387 */ /* 0x0001e80000100800 */
[----:B0-----:R-:W2:Y:S04]  /*1f390*/  LDL.LU R75, [R1+0x4c] ;  /* 0x00004c00014b7983 */ /* 0x001ea80000300800 */
[----:B------:R-:W-:Y:S04]  /*1f3a0*/  STL [R1+0x1e44], R73 ;  /* 0x001e444901007387 */ /* 0x000fe80000100800 */
[----:B------:R-:W-:Y:S04]  /*1f3b0*/  STL [R1+0x1e48], R71 ;  /* 0x001e484701007387 */ /* 0x000fe80000100800 */
[----:B------:R-:W-:Y:S04]  /*1f3c0*/  STL [R1+0x1e4c], R69 ;  /* 0x001e4c4501007387 */ /* 0x000fe80000100800 */
[----:B------:R-:W-:Y:S04]  /*1f3d0*/  STL [R1+0x1e50], R67 ;  /* 0x001e504301007387 */ /* 0x000fe80000100800 */
[----:B------:R3:W-:Y:S01]  /*1f3e0*/  STL [R1+0x1e54], R65 ;  /* 0x001e544101007387 */ /* 0x0007e20000100800 */
[----:B----4-:R-:W-:-:S02]  /*1f3f0*/  IMAD R12, R12, UR65, RZ ;  /* 0x000000410c0c7c24 */ /* 0x010fc4000f8e02ff */
[----:B------:R-:W-:Y:S02]  /*1f400*/  IMAD R0, R0, UR65, RZ ;  /* 0x0000004100007c24 */ /* 0x000fe4000f8e02ff */
[----:B------:R-:W-:Y:S02]  /*1f410*/  IMAD R25, R25, UR65, RZ ;  /* 0x0000004119197c24 */ /* 0x000fe4000f8e02ff */
[----:B------:R-:W-:Y:S02]  /*1f420*/  IMAD R93, R93, UR65, RZ ;  /* 0x000000415d5d7c24 */ /* 0x000fe4000f8e02ff */
[----:B------:R-:W-:Y:S02]  /*1f430*/  IMAD R91, R91, UR65, RZ ;  /* 0x000000415b5b7c24 */ /* 0x000fe4000f8e02ff */
[----:B------:R-:W-:Y:S02]  /*1f440*/  IMAD R89, R89, UR65, RZ ;  /* 0x0000004159597c24 */ /* 0x000fe4000f8e02ff */
[----:B------:R-:W-:Y:S01]  /*1f450*/  IMAD R87, R87, UR65, RZ ;  /* 0x0000004157577c24 */ /* 0x000fe2000f8e02ff */
[----:B---3--:R-:W-:-:S05]  /*1f460*/  LEA R65, P4, R23, R6, 0x1 ;  /* 0x0000000617417211 */ /* 0x008fca00078808ff */
[----:B------:R2:W-:Y:S02]  /*1f470*/  STL [R1+0x5b8], R65 ;  /* 0x0005b84101007387 */ /* 0x0005e40000100800 */
[----:B--2---:R-:W-:Y:S02]  /*1f480*/  LEA.HI.X.SX32 R65, R23, R5, 0x1, P4 ;  /* 0x0000000517417211 */ /* 0x004fe400020f0eff */
[-C--:B------:R-:W-:Y:S02]  /*1f490*/  LEA R23, P4, R81, R6.reuse, 0x1 ;  /* 0x0000000651177211 */ /* 0x080fe400078808ff */
[-C--:B------:R-:W-:Y:S02]  /*1f4a0*/  LEA R67, P6, R77, R6.reuse, 0x1 ;  /* 0x000000064d437211 */ /* 0x080fe400078c08ff */
[----:B------:R-:W-:-:S05]  /*1f4b0*/  LEA R69, P5, R75, R6, 0x1 ;  /* 0x000000064b457211 */ /* 0x000fca00078a08ff */
[----:B------:R-:W-:Y:S04]  /*1f4c0*/  STL [R1+0x618], R69 ;  /* 0x0006184501007387 */ /* 0x000fe80000100800 */
[----:B------:R0:W-:Y:S04]  /*1f4d0*/  STL [R1+0x5b4], R65 ;  /* 0x0005b44101007387 */ /* 0x0001e80000100800 */
[----:B------:R2:W-:Y:S04]  /*1f4e0*/  STL [R1+0x11b4], R67 ;  /* 0x0011b44301007387 */ /* 0x0005e80000100800 */
[----:B------:R3:W-:Y:S01]  /*1f4f0*/  STL [R1+0x11cc], R23 ;  /* 0x0011cc1701007387 */ /* 0x0007e20000100800 */
[----:B0-----:R-:W-:-:S02]  /*1f500*/  LEA.HI.X.SX32 R65, R75, R5, 0x1, P5 ;  /* 0x000000054b417211 */ /* 0x001fc400028f0eff */
[----:B--2---:R-:W-:-:S03]  /*1f510*/  LEA R67, P5, R2, R6, 0x1 ;  /* 0x0000000602437211 */ /* 0x004fc600078a08ff */
[----:B------:R0:W-:Y:S01]  /*1f520*/  STL [R1+0x614], R65 ;  /* 0x0006144101007387 */ /* 0x0001e20000100800 */
[----:B---3--:R-:W-:-:S03]  /*1f530*/  LEA.HI.X.SX32 R23, R77, R5, 0x1, P6 ;  /* 0x000000054d177211 */ /* 0x008fc600030f0eff */
[----:B------:R2:W-:Y:S04]  /*1f540*/  STL [R1+0x11e4], R67 ;  /* 0x0011e44301007387 */ /* 0x0005e80000100800 */
[----:B------:R3:W-:Y:S01]  /*1f550*/  STL [R1+0x11b0], R23 ;  /* 0x0011b01701007387 */ /* 0x0007e20000100800 */
[----:B0-----:R-:W-:Y:S02]  /*1f560*/  LEA R65, P6, R7, R6, 0x1 ;  /* 0x0000000607417211 */ /* 0x001fe400078c08ff */
[----:B--2---:R-:W-:-:S03]  /*1f570*/  LEA.HI.X.SX32 R67, R81, R5, 0x1, P4 ;  /* 0x0000000551437211 */ /* 0x004fc600020f0eff */
[----:B------:R0:W-:Y:S01]  /*1f580*/  STL [R1+0x11fc], R65 ;  /* 0x0011fc4101007387 */ /* 0x0001e20000100800 */
[----:B---3--:R-:W-:-:S03]  /*1f590*/  LEA R23, P4, R8, R6, 0x1 ;  /* 0x0000000608177211 */ /* 0x008fc600078808ff */
[----:B------:R2:W-:Y:S01]  /*1f5a0*/  STL [R1+0x11c8], R67 ;  /* 0x0011c84301007387 */ /* 0x0005e20000100800 */
[----:B0-----:R-:W-:-:S03]  /*1f5b0*/  LEA.HI.X.SX32 R65, R2, R5, 0x1, P5 ;  /* 0x0000000502417211 */ /* 0x001fc600028f0eff */
[----:B------:R-:W3:Y:S01]  /*1f5c0*/  LDL.LU R2, [R1+0x1e60] ;  /* 0x001e600001027983 */ /* 0x000ee20000300800 */
[----:B--2---:R-:W-:-:S03]  /*1f5d0*/  LEA.HI.X.SX32 R67, R7, R5, 0x1, P6 ;  /* 0x0000000507437211 */ /* 0x004fc600030f0eff */
[----:B------:R0:W-:Y:S04]  /*1f5e0*/  STL [R1+0x1214], R23 ;  /* 0x0012141701007387 */ /* 0x0001e80000100800 */
[----:B------:R2:W-:Y:S04]  /*1f5f0*/  STL [R1+0x11e0], R65 ;  /* 0x0011e04101007387 */ /* 0x0005e80000100800 */
[----:B------:R-:W4:Y:S01]  /*1f600*/  LDL.LU R7, [R1+0x1e5c] ;  /* 0x001e5c0001077983 */ /* 0x000f220000300800 */
[-C--:B0-----:R-:W-:Y:S02]  /*1f610*/  LEA R23, P5, R12, R6.reuse, 0x1 ;  /* 0x000000060c177211 */ /* 0x081fe400078a08ff */
[----:B--2---:R-:W-:-:S03]  /*1f620*/  LEA R65, P6, R0, R6, 0x1 ;  /* 0x0000000600417211 */ /* 0x004fc600078c08ff */
[----:B------:R0:W-:Y:S04]  /*1f630*/  STL [R1+0x1228], R23 ;  /* 0x0012281701007387 */ /* 0x0001e80000100800 */
[----:B------:R2:W-:Y:S01]  /*1f640*/  STL [R1+0x11f8], R67 ;  /* 0x0011f84301007387 */ /* 0x0005e20000100800 */
[----:B0-----:R-:W-:-:S03]  /*1f650*/  LEA.HI.X.SX32 R23, R8, R5, 0x1, P4 ;  /* 0x0000000508177211 */ /* 0x001fc600020f0eff */
[----:B------:R-:W3:Y:S01]  /*1f660*/  LDL.LU R8, [R1+0x1e58] ;  /* 0x001e580001087983 */ /* 0x000ee20000300800 */
[----:B--2---:R-:W-:-:S03]  /*1f670*/  LEA R67, P4, R25, R6, 0x1 ;  /* 0x0000000619437211 */ /* 0x004fc600078808ff */
[----:B------:R0:W-:Y:S04]  /*1f680*/  STL [R1+0x1238], R65 ;  /* 0x0012384101007387 */ /* 0x0001e80000100800 */
[----:B------:R2:W-:Y:S01]  /*1f690*/  STL [R1+0x1210], R23 ;  /* 0x0012101701007387 */ /* 0x0005e20000100800 */
[-C--:B0-----:R-:W-:Y:S02]  /*1f6a0*/  LEA.HI.X.SX32 R65, R12, R5.reuse, 0x1, P5 ;  /* 0x000000050c417211 */ /* 0x081fe400028f0eff */
[----:B------:R-:W-:Y:S01]  /*1f6b0*/  LEA R12, P5, R24, R6, 0x1 ;  /* 0x00000006180c7211 */ /* 0x000fe200078a08ff */
[----:B--2---:R-:W2:Y:S01]  /*1f6c0*/  LDL.LU R23, [R1+0x1a8] ;  /* 0x0001a80001177983 */ /* 0x004ea20000300800 */
[----:B------:R-:W-:-:S03]  /*1f6d0*/  LEA.HI.X.SX32 R0, R0, R5, 0x1, P6 ;  /* 0x0000000500007211 */ /* 0x000fc600030f0eff */
[----:B------:R-:W-:Y:S04]  /*1f6e0*/  STL [R1+0x1248], R67 ;  /* 0x0012484301007387 */ /* 0x000fe80000100800 */
[----:B------:R0:W-:Y:S04]  /*1f6f0*/  STL [R1+0x1224], R65 ;  /* 0x0012244101007387 */ /* 0x0001e80000100800 */
[----:B0-----:R-:W2:Y:S04]  /*1f700*/  LDL.LU R65, [R1+0x1a4] ;  /* 0x0001a40001417983 */ /* 0x001ea80000300800 */
[----:B------:R0:W-:Y:S04]  /*1f710*/  STL [R1+0x1258], R12 ;  /* 0x0012580c01007387 */ /* 0x0001e80000100800 */
[----:B------:R-:W2:Y:S01]  /*1f720*/  LDL.LU R67, [R1+0x19c] ;  /* 0x00019c0001437983 */ /* 0x000ea20000300800 */
[----:B0-----:R-:W-:-:S03]  /*1f730*/  LEA R12, P6, R93, R6, 0x1 ;  /* 0x000000065d0c7211 */ /* 0x001fc600078c08ff */
[----:B------:R0:W-:Y:S04]  /*1f740*/  STL [R1+0x1234], R0 ;  /* 0x0012340001007387 */ /* 0x0001e80000100800 */
[----:B------:R-:W2:Y:S04]  /*1f750*/  LDL.LU R69, [R1+0x198] ;  /* 0x0001980001457983 */ /* 0x000ea80000300800 */
[----:B------:R1:W-:Y:S01]  /*1f760*/  STL [R1+0x1268], R12 ;  /* 0x0012680c01007387 */ /* 0x0003e20000100800 */
[----:B0-----:R-:W-:-:S03]  /*1f770*/  LEA.HI.X.SX32 R0, R25, R5, 0x1, P4 ;  /* 0x0000000519007211 */ /* 0x001fc600020f0eff */
[----:B------:R-:W2:Y:S04]  /*1f780*/  LDL.LU R25, [R1+0x1ac] ;  /* 0x0001ac0001197983 */ /* 0x000ea80000300800 */
[----:B------:R-:W3:Y:S01]  /*1f790*/  LDL.LU R71, [R1+0x194] ;  /* 0x0001940001477983 */ /* 0x000ee20000300800 */
[----:B-1----:R-:W-:-:S03]  /*1f7a0*/  LEA R12, P4, R91, R6, 0x1 ;  /* 0x000000065b0c7211 */ /* 0x002fc600078808ff */
[----:B------:R0:W-:Y:S04]  /*1f7b0*/  STL [R1+0x1244], R0 ;  /* 0x0012440001007387 */ /* 0x0001e80000100800 */
[----:B------:R-:W3:Y:S04]  /*1f7c0*/  LDL.LU R73, [R1+0x190] ;  /* 0x0001900001497983 */ /* 0x000ee80000300800 */
[----:B------:R1:W-:Y:S01]  /*1f7d0*/  STL [R1+0x1278], R12 ;  /* 0x0012780c01007387 */ /* 0x0003e20000100800 */
[----:B0-----:R-:W-:-:S03]  /*1f7e0*/  LEA.HI.X.SX32 R0, R24, R5, 0x1, P5 ;  /* 0x0000000518007211 */ /* 0x001fc600028f0eff */
[----:B------:R-:W3:Y:S04]  /*1f7f0*/  LDL.LU R24, [R1+0x1b4] ;  /* 0x0001b40001187983 */ /* 0x000ee80000300800 */
[----:B------:R-:W4:Y:S04]  /*1f800*/  LDL.LU R75, [R1+0x188] ;  /* 0x00018800014b7983 */ /* 0x000f280000300800 */
[----:B------:R0:W-:Y:S01]  /*1f810*/  STL [R1+0x1254], R0 ;  /* 0x0012540001007387 */ /* 0x0001e20000100800 */
[----:B-1----:R-:W-:-:S03]  /*1f820*/  LEA.HI.X.SX32 R12, R93, R5, 0x1, P6 ;  /* 0x000000055d0c7211 */ /* 0x002fc600030f0eff */
[----:B------:R-:W4:Y:S01]  /*1f830*/  LDL.LU R77, [R1+0x180] ;  /* 0x00018000014d7983 */ /* 0x000f220000300800 */
[----:B0-----:R-:W-:-:S05]  /*1f840*/  LEA R0, P5, R89, R6, 0x1 ;  /* 0x0000000659007211 */ /* 0x001fca00078a08ff */
[----:B------:R0:W-:Y:S04]  /*1f850*/  STL [R1+0x1288], R0 ;  /* 0x0012880001007387 */ /* 0x0001e80000100800 */
[----:B------:R-:W4:Y:S04]  /*1f860*/  LDL.LU R81, [R1+0x10c] ;  /* 0x00010c0001517983 */ /* 0x000f280000300800 */
[----:B------:R1:W-:Y:S01]  /*1f870*/  STL [R1+0x1264], R12 ;  /* 0x0012640c01007387 */ /* 0x0003e20000100800 */
[----:B0-----:R-:W-:-:S03]  /*1f880*/  LEA R0, P6, R87, R6, 0x1 ;  /* 0x0000000657007211 */ /* 0x001fc600078c08ff */
[----:B-1----:R-:W4:Y:S04]  /*1f890*/  LDL.LU R12, [R1+0x104] ;  /* 0x00010400010c7983 */ /* 0x002f280000300800 */
[----:B------:R0:W-:Y:S04]  /*1f8a0*/  STL [R1+0x1298], R0 ;  /* 0x0012980001007387 */ /* 0x0001e80000100800 */
[----:B0-----:R-:W4:Y:S01]  /*1f8b0*/  LDL.LU R0, [R1+0xf8] ;  /* 0x0000f80001007983 */ /* 0x001f220000300800 */
[----:B------:R-:W-:Y:S01]  /*1f8c0*/  IMAD R85, R85, UR65, RZ ;  /* 0x0000004155557c24 */ /* 0x000fe2000f8e02ff */
[----:B------:R-:W-:Y:S01]  /*1f8d0*/  LEA.HI.X.SX32 R93, R91, R5, 0x1, P4 ;  /* 0x000000055b5d7211 */ /* 0x000fe200020f0eff */
[----:B------:R-:W-:-:S03]  /*1f8e0*/  IMAD R83, R83, UR65, RZ ;  /* 0x0000004153537c24 */ /* 0x000fc6000f8e02ff */
[-C--:B------:R-:W-:Y:S01]  /*1f8f0*/  LEA R91, P4, R85, R6.reuse, 0x1 ;  /* 0x00000006555b7211 */ /* 0x080fe200078808ff */
[----:B------:R-:W-:Y:S01]  /*1f900*/  IMAD R80, R80, UR65, RZ ;  /* 0x0000004150507c24 */ /* 0x000fe2000f8e02ff */
[----:B------:R0:W-:Y:S04]  /*1f910*/  STL [R1+0x1274], R93 ;  /* 0x0012745d01007387 */ /* 0x0001e80000100800 */
[----:B------:R1:W-:Y:S01]  /*1f920*/  STL [R1+0x12a8], R91 ;  /* 0x0012a85b01007387 */ /* 0x0003e20000100800 */
[-C--:B0-----:R-:W-:Y:S02]  /*1f930*/  LEA.HI.X.SX32 R93, R89, R5.reuse, 0x1, P5 ;  /* 0x00000005595d7211 */ /* 0x081fe400028f0eff */
[----:B------:R-:W-:Y:S02]  /*1f940*/  LEA R89, P5, R83, R6, 0x1 ;  /* 0x0000000653597211 */ /* 0x000fe400078a08ff */
[----:B-1----:R-:W-:-:S02]  /*1f950*/  LEA.HI.X.SX32 R91, R87, R5, 0x1, P6 ;  /* 0x00000005575b7211 */ /* 0x002fc400030f0eff */
[----:B------:R-:W-:Y:S01]  /*1f960*/  LEA R87, P6, R80, R6, 0x1 ;  /* 0x0000000650577211 */ /* 0x000fe200078c08ff */
[----:B------:R-:W-:Y:S04]  /*1f970*/  STL [R1+0x1284], R93 ;  /* 0x0012845d01007387 */ /* 0x000fe80000100800 */
[----:B------:R0:W-:Y:S04]  /*1f980*/  STL [R1+0x12b8], R89 ;  /* 0x0012b85901007387 */ /* 0x0001e80000100800 */
[----:B------:R-:W-:Y:S04]  /*1f990*/  STL [R1+0x1294], R91 ;  /* 0x0012945b01007387 */ /* 0x000fe80000100800 */
[----:B------:R1:W-:Y:S01]  /*1f9a0*/  STL [R1+0x12c8], R87 ;  /* 0x0012c85701007387 */ /* 0x0003e20000100800 */
[----:B0-----:R-:W-:-:S05]  /*1f9b0*/  LEA.HI.X.SX32 R89, R85, R5, 0x1, P4 ;  /* 0x0000000555597211 */ /* 0x001fca00020f0eff */
[----:B------:R-:W-:Y:S01]  /*1f9c0*/  STL [R1+0x12a4], R89 ;  /* 0x0012a45901007387 */ /* 0x000fe20000100800 */
[----:B-1----:R-:W-:Y:S01]  /*1f9d0*/  LEA.HI.X.SX32 R87, R83, R5, 0x1, P5 ;  /* 0x0000000553577211 */ /* 0x002fe200028f0eff */
[----:B------:R-:W-:Y:S01]  /*1f9e0*/  IMAD R76, R76, UR74, RZ ;  /* 0x0000004a4c4c7c24 */ /* 0x000fe2000f8e02ff */
[----:B------:R-:W0:Y:S01]  /*1f9f0*/  LDCU UR74, c[0x0][0x3b0] ;  /* 0x00007600ff4a77ac */ /* 0x000e220008000800 */
[----:B------:R-:W-:Y:S02]  /*1fa00*/  IMAD R74, R74, UR72, RZ ;  /* 0x000000484a4a7c24 */ /* 0x000fe4000f8e02ff */
[----:B------:R-:W-:Y:S01]  /*1fa10*/  IMAD R72, R72, UR70, RZ ;  /* 0x0000004648487c24 */ /* 0x000fe2000f8e02ff */
[----:B------:R-:W1:Y:S01]  /*1fa20*/  LDCU UR70, c[0x0][0x3b0] ;  /* 0x00007600ff4677ac */ /* 0x000e620008000800 */
[----:B------:R-:W-:Y:S02]  /*1fa30*/  IMAD R70, R70, UR68, RZ ;  /* 0x0000004446467c24 */ /* 0x000fe4000f8e02ff */
[----:B------:R-:W-:Y:S01]  /*1fa40*/  IMAD R68, R68, UR66, RZ ;  /* 0x0000004244447c24 */ /* 0x000fe2000f8e02ff */
[----:B------:R-:W0:Y:S01]  /*1fa50*/  LDCU UR66, c[0x0][0x3b0] ;  /* 0x00007600ff4277ac */ /* 0x000e220008000800 */
[----:B------:R-:W-:-:S02]  /*1fa60*/  IMAD R66, R66, UR63, RZ ;  /* 0x0000003f42427c24 */ /* 0x000fc4000f8e02ff */
[----:B------:R-:W-:Y:S01]  /*1fa70*/  IMAD R64, R64, UR61, RZ ;  /* 0x0000003d40407c24 */ /* 0x000fe2000f8e02ff */
[----:B------:R-:W0:Y:S01]  /*1fa80*/  LDCU UR68, c[0x0][0x3b0] ;  /* 0x00007600ff4477ac */ /* 0x000e220008000800 */
[----:B------:R-:W-:Y:S02]  /*1fa90*/  IMAD R62, R62, UR59, RZ ;  /* 0x0000003b3e3e7c24 */ /* 0x000fe4000f8e02ff */
[----:B------:R-:W-:Y:S01]  /*1faa0*/  IMAD R60, R60, UR57, RZ ;  /* 0x000000393c3c7c24 */ /* 0x000fe2000f8e02ff */
[----:B------:R-:W0:Y:S01]  /*1fab0*/  LDCU UR72, c[0x0][0x3b0] ;  /* 0x00007600ff4877ac */ /* 0x000e220008000800 */
        /* <DEDUP_REMOVED lines=91> */
[-C--:B--2---:R-:W-:Y:S01]  /*20070*/  LEA R83, P5, R25, R6.reuse, 0x1 ;  /* 0x0000000619537211 */ /* 0x084fe200078a08ff */
[----:B------:R-:W2:Y:S01]  /*20080*/  LDCU UR54, c[0x0][0x3b0] ;  /* 0x00007600ff3677ac */ /* 0x000ea20008000800 */
[----:B------:R-:W0:Y:S01]  /*20090*/  LDCU UR56, c[0x0][0x3b0] ;  /* 0x00007600ff3877ac */ /* 0x000e220008000800 */
[----:B------:R-:W0:Y:S01]  /*200a0*/  LDCU UR57, c[0x0][0x3b0] ;  /* 0x00007600ff3977ac */ /* 0x000e220008000800 */
[----:B------:R-:W0:Y:S01]  /*200b0*/  LDCU UR58, c[0x0][0x3b0] ;  /* 0x00007600ff3a77ac */ /* 0x000e220008000800 */
[----:B------:R-:W0:Y:S01]  /*200c0*/  LDCU UR59, c[0x0][0x3b0] ;  /* 0x00007600ff3b77ac */ /* 0x000e220008000800 */
[----:B---3--:R-:W-:Y:S01]  /*200d0*/  LEA R85, P4, R24, R6, 0x1 ;  /* 0x0000000618557211 */ /* 0x008fe200078808ff */
[----:B------:R-:W3:Y:S04]  /*200e0*/  LDCU UR60, c[0x0][0x3b0] ;  /* 0x00007600ff3c77ac */ /* 0x000ee80008000800 */
[----:B------:R0:W-:Y:S01]  /*200f0*/  STL [R1+0x12d8], R85 ;  /* 0x0012d85501007387 */ /* 0x0001e20000100800 */
[----:B------:R-:W1:Y:S03]  /*20100*/  LDCU UR61, c[0x0][0x3b0] ;  /* 0x00007600ff3d77ac */ /* 0x000e660008000800 */
[----:B------:R-:W-:Y:S01]  /*20110*/  STL [R1+0x12b4], R87 ;  /* 0x0012b45701007387 */ /* 0x000fe20000100800 */
[----:B------:R-:W1:Y:S03]  /*20120*/  LDCU UR63, c[0x0][0x3b0] ;  /* 0x00007600ff3f77ac */ /* 0x000e660008000800 */
[----:B------:R2:W-:Y:S01]  /*20130*/  STL [R1+0x12e8], R83 ;  /* 0x0012e85301007387 */ /* 0x0005e20000100800 */
[----:B0-----:R-:W-:-:S02]  /*20140*/  LEA.HI.X.SX32 R85, R80, R5, 0x1, P6 ;  /* 0x0000000550557211 */ /* 0x001fc400030f0eff */
[----:B------:R-:W-:-:S03]  /*20150*/  LEA R80, P6, R23, R6, 0x1 ;  /* 0x0000000617507211 */ /* 0x000fc600078c08ff */
[----:B------:R-:W-:Y:S01]  /*20160*/  STL [R1+0x12c4], R85 ;  /* 0x0012c45501007387 */ /* 0x000fe20000100800 */
[-C--:B--2---:R-:W-:Y:S02]  /*20170*/  LEA.HI.X.SX32 R83, R24, R5.reuse, 0x1, P4 ;  /* 0x0000000518537211 */ /* 0x084fe400020f0eff */
[----:B------:R-:W-:Y:S01]  /*20180*/  LEA R24, P4, R65, R6, 0x1 ;  /* 0x0000000641187211 */ /* 0x000fe200078808ff */
[----:B------:R0:W-:Y:S04]  /*20190*/  STL [R1+0x12f8], R80 ;  /* 0x0012f85001007387 */ /* 0x0001e80000100800 */
[----:B------:R-:W-:Y:S04]  /*201a0*/  STL [R1+0x12d4], R83 ;  /* 0x0012d45301007387 */ /* 0x000fe80000100800 */
[----:B------:R2:W-:Y:S01]  /*201b0*/  STL [R1+0x1308], R24 ;  /* 0x0013081801007387 */ /* 0x0005e20000100800 */
[----:B0-----:R-:W-:-:S02]  /*201c0*/  LEA.HI.X.SX32 R80, R25, R5, 0x1, P5 ;  /* 0x0000000519507211 */ /* 0x001fc400028f0eff */
[----:B------:R-:W-:-:S03]  /*201d0*/  LEA R25, P5, R67, R6, 0x1 ;  /* 0x0000000643197211 */ /* 0x000fc600078a08ff */
[----:B------:R-:W-:Y:S01]  /*201e0*/  STL [R1+0x12e4], R80 ;  /* 0x0012e45001007387 */ /* 0x000fe20000100800 */
[-C--:B--2---:R-:W-:Y:S02]  /*201f0*/  LEA.HI.X.SX32 R24, R23, R5.reuse, 0x1, P6 ;  /* 0x0000000517187211 */ /* 0x084fe400030f0eff */
[----:B------:R-:W-:Y:S01]  /*20200*/  LEA R23, P6, R69, R6, 0x1 ;  /* 0x0000000645177211 */ /* 0x000fe200078c08ff */
[----:B------:R0:W-:Y:S04]  /*20210*/  STL [R1+0x1318], R25 ;  /* 0x0013181901007387 */ /* 0x0001e80000100800 */
[----:B------:R2:W-:Y:S04]  /*20220*/  STL [R1+0x12f4], R24 ;  /* 0x0012f41801007387 */ /* 0x0005e80000100800 */
[----:B------:R1:W-:Y:S01]  /*20230*/  STL [R1+0x1328], R23 ;  /* 0x0013281701007387 */ /* 0x0003e20000100800 */
[----:B0-----:R-:W-:-:S02]  /*20240*/  LEA.HI.X.SX32 R25, R65, R5, 0x1, P4 ;  /* 0x0000000541197211 */ /* 0x001fc400020f0eff */
[----:B--2---:R-:W-:-:S03]  /*20250*/  LEA R24, P4, R71, R6, 0x1 ;  /* 0x0000000647187211 */ /* 0x004fc600078808ff */
[----:B------:R0:W-:Y:S01]  /*20260*/  STL [R1+0x1304], R25 ;  /* 0x0013041901007387 */ /* 0x0001e20000100800 */
[----:B-1----:R-:W-:-:S03]  /*20270*/  LEA.HI.X.SX32 R23, R67, R5, 0x1, P5 ;  /* 0x0000000543177211 */ /* 0x002fc600028f0eff */
[----:B------:R1:W-:Y:S04]  /*20280*/  STL [R1+0x1338], R24 ;  /* 0x0013381801007387 */ /* 0x0003e80000100800 */
[----:B------:R4:W-:Y:S01]  /*20290*/  STL [R1+0x1314], R23 ;  /* 0x0013141701007387 */ /* 0x0009e20000100800 */
[----:B0-----:R-:W-:Y:S02]  /*202a0*/  LEA R25, P5, R73, R6, 0x1 ;  /* 0x0000000649197211 */ /* 0x001fe400078a08ff */
[----:B-1----:R-:W-:-:S03]  /*202b0*/  LEA.HI.X.SX32 R24, R69, R5, 0x1, P6 ;  /* 0x0000000545187211 */ /* 0x002fc600030f0eff */
[----:B------:R0:W-:Y:S01]  /*202c0*/  STL [R1+0x1348], R25 ;  /* 0x0013481901007387 */ /* 0x0001e20000100800 */
[----:B----4-:R-:W-:-:S03]  /*202d0*/  LEA R23, P6, R75, R6, 0x1 ;  /* 0x000000064b177211 */ /* 0x010fc600078c08ff */
[----:B------:R1:W-:Y:S04]  /*202e0*/  STL [R1+0x1324], R24 ;  /* 0x0013241801007387 */ /* 0x0003e80000100800 */
[----:B------:R2:W-:Y:S01]  /*202f0*/  STL [R1+0x1358], R23 ;  /* 0x0013581701007387 */ /* 0x0005e20000100800 */
[----:B0-----:R-:W-:Y:S02]  /*20300*/  LEA.HI.X.SX32 R25, R71, R5, 0x1, P4 ;  /* 0x0000000547197211 */ /* 0x001fe400020f0eff */
[----:B-1----:R-:W-:-:S03]  /*20310*/  LEA R24, P4, R77, R6, 0x1 ;  /* 0x000000064d187211 */ /* 0x002fc600078808ff */
[----:B------:R0:W-:Y:S01]  /*20320*/  STL [R1+0x1334], R25 ;  /* 0x0013341901007387 */ /* 0x0001e20000100800 */
[----:B--2---:R-:W-:-:S03]  /*20330*/  LEA.HI.X.SX32 R23, R73, R5, 0x1, P5 ;  /* 0x0000000549177211 */ /* 0x004fc600028f0eff */
[----:B------:R1:W-:Y:S04]  /*20340*/  STL [R1+0x1368], R24 ;  /* 0x0013681801007387 */ /* 0x0003e80000100800 */
[----:B------:R2:W-:Y:S01]  /*20350*/  STL [R1+0x1344], R23 ;  /* 0x0013441701007387 */ /* 0x0005e20000100800 */
[----:B0-----:R-:W-:Y:S02]  /*20360*/  LEA R25, P5, R81, R6, 0x1 ;  /* 0x0000000651197211 */ /* 0x001fe400078a08ff */
[----:B-1----:R-:W-:-:S03]  /*20370*/  LEA.HI.X.SX32 R24, R75, R5, 0x1, P6 ;  /* 0x000000054b187211 */ /* 0x002fc600030f0eff */
[----:B------:R0:W-:Y:S01]  /*20380*/  STL [R1+0x1378], R25 ;  /* 0x0013781901007387 */ /* 0x0001e20000100800 */
[----:B--2---:R-:W-:-:S03]  /*20390*/  LEA R23, P6, R12, R6, 0x1 ;  /* 0x000000060c177211 */ /* 0x004fc600078c08ff */
        /* <DEDUP_REMOVED lines=8> */
[-C--:B0-----:R-:W-:Y:S02]  /*20420*/  LEA R25, P5, R8, R6.reuse, 0x1 ;  /* 0x0000000608197211 */ /* 0x081fe400078a08ff */
[-C--:B-1----:R-:W-:Y:S02]  /*20430*/  LEA.HI.X.SX32 R24, R12, R5.reuse, 0x1, P6 ;  /* 0x000000050c187211 */ /* 0x082fe400030f0eff */
[----:B------:R-:W-:Y:S02]  /*20440*/  LEA.HI.X.SX32 R12, R0, R5, 0x1, P4 ;  /* 0x00000005000c7211 */ /* 0x000fe400020f0eff */
[-C--:B--2---:R-:W-:Y:S01]  /*20450*/  LEA R23, P6, R7, R6.reuse, 0x1 ;  /* 0x0000000607177211 */ /* 0x084fe200078c08ff */
[----:B------:R-:W-:Y:S01]  /*20460*/  STL [R1+0x13a8], R25 ;  /* 0x0013a81901007387 */ /* 0x000fe20000100800 */
[----:B------:R-:W-:-:S02]  /*20470*/  LEA R0, P4, R76, R6, 0x1 ;  /* 0x000000064c007211 */ /* 0x000fc400078808ff */
[----:B------:R-:W-:Y:S01]  /*20480*/  LEA.HI.X.SX32 R8, R8, R5, 0x1, P5 ;  /* 0x0000000508087211 */ /* 0x000fe200028f0eff */
[----:B------:R-:W-:Y:S04]  /*20490*/  STL [R1+0x1384], R24 ;  /* 0x0013841801007387 */ /* 0x000fe80000100800 */
[----:B------:R-:W-:Y:S04]  /*204a0*/  STL [R1+0x13b8], R23 ;  /* 0x0013b81701007387 */ /* 0x000fe80000100800 */
[----:B------:R0:W-:Y:S04]  /*204b0*/  STL [R1+0x1394], R12 ;  /* 0x0013940c01007387 */ /* 0x0001e80000100800 */
[----:B------:R1:W-:Y:S04]  /*204c0*/  STL [R1+0x13c8], R0 ;  /* 0x0013c80001007387 */ /* 0x0003e80000100800 */
[----:B------:R2:W-:Y:S01]  /*204d0*/  STL [R1+0x13a4], R8 ;  /* 0x0013a40801007387 */ /* 0x0005e20000100800 */
[----:B0-----:R-:W-:-:S02]  /*204e0*/  LEA R12, P5, R74, R6, 0x1 ;  /* 0x000000064a0c7211 */ /* 0x001fc400078a08ff */
[-C--:B-1----:R-:W-:Y:S02]  /*204f0*/  LEA.HI.X.SX32 R0, R7, R5.reuse, 0x1, P6 ;  /* 0x0000000507007211 */ /* 0x082fe400030f0eff */
[----:B------:R-:W-:Y:S02]  /*20500*/  LEA.HI.X.SX32 R7, R76, R5, 0x1, P4 ;  /* 0x000000054c077211 */ /* 0x000fe400020f0eff */
[-C--:B--2---:R-:W-:Y:S01]  /*20510*/  LEA R8, P6, R72, R6.reuse, 0x1 ;  /* 0x0000000648087211 */ /* 0x084fe200078c08ff */
[----:B------:R-:W-:Y:S04]  /*20520*/  STL [R1+0x13d8], R12 ;  /* 0x0013d80c01007387 */ /* 0x000fe80000100800 */
[----:B------:R0:W-:Y:S04]  /*20530*/  STL [R1+0x13b4], R0 ;  /* 0x0013b40001007387 */ /* 0x0001e80000100800 */
[----:B------:R1:W-:Y:S04]  /*20540*/  STL [R1+0x13e8], R8 ;  /* 0x0013e80801007387 */ /* 0x0003e80000100800 */
[----:B------:R2:W-:Y:S01]  /*20550*/  STL [R1+0x13c4], R7 ;  /* 0x0013c40701007387 */ /* 0x0005e20000100800 */
[----:B0-----:R-:W-:-:S02]  /*20560*/  LEA R0, P4, R70, R6, 0x1 ;  /* 0x0000000646007211 */ /* 0x001fc400078808ff */
        /* <DEDUP_REMOVED lines=51> */
[----:B------:R-:W-:Y:S04]  /*208a0*/  STL [R1+0x1494], R8 ;  /* 0x0014940801007387 */ /* 0x000fe80000100800 */
[----:B------:R1:W-:Y:S01]  /*208b0*/  STL [R1+0x14c8], R7 ;  /* 0x0014c80701007387 */ /* 0x0003e20000100800 */
[-C--:B0-----:R-:W-:Y:S02]  /*208c0*/  LEA.HI.X.SX32 R0, R48, R5.reuse, 0x1, P6 ;  /* 0x0000000530007211 */ /* 0x081fe400030f0eff */
[----:B-1----:R-:W-:-:S03]  /*208d0*/  LEA.HI.X.SX32 R7, R46, R5, 0x1, P4 ;  /* 0x000000052e077211 */ /* 0x002fc600020f0eff */
[----:B------:R0:W-:Y:S04]  /*208e0*/  STL [R1+0x14a4], R0 ;  /* 0x0014a40001007387 */ /* 0x0001e80000100800 */
[----:B------:R1:W-:Y:S04]  /*208f0*/  STL [R1+0x14b4], R7 ;  /* 0x0014b40701007387 */ /* 0x0003e80000100800 */
[----:B------:R-:W2:Y:S01]  /*20900*/  LDL.LU R71, [R1+0x60] ;  /* 0x0000600001477983 */ /* 0x000ea20000300800 */
[----:B0-----:R-:W-:-:S03]  /*20910*/  LEA.HI.X.SX32 R0, R44, R5, 0x1, P5 ;  /* 0x000000052c007211 */ /* 0x001fc600028f0eff */
[----:B------:R-:W4:Y:S04]  /*20920*/  LDL.LU R73, [R1+0x5c] ;  /* 0x00005c0001497983 */ /* 0x000f280000300800 */
[----:B------:R2:W-:Y:S04]  /*20930*/  STL [R1+0x14c4], R0 ;  /* 0x0014c40001007387 */ /* 0x0005e80000100800 */
[----:B------:R-:W3:Y:S04]  /*20940*/  LDL.LU R75, [R1+0x58] ;  /* 0x00005800014b7983 */ /* 0x000ee80000300800 */
[----:B------:R-:W3:Y:S04]  /*20950*/  LDL.LU R77, [R1+0x3c] ;  /* 0x00003c00014d7983 */ /* 0x000ee80000300800 */
[----:B------:R-:W3:Y:S01]  /*20960*/  LDL.LU R81, [R1+0x30] ;  /* 0x0000300001517983 */ /* 0x000ee20000300800 */
[----:B------:R-:W-:-:S03]  /*20970*/  LEA R12, P6, R42, R6, 0x1 ;  /* 0x000000062a0c7211 */ /* 0x000fc600078c08ff */
[----:B------:R-:W-:Y:S04]  /*20980*/  STL [R1+0x1df8], R44 ;  /* 0x001df82c01007387 */ /* 0x000fe80000100800 */
[----:B------:R-:W-:Y:S04]  /*20990*/  STL [R1+0x1e00], R44 ;  /* 0x001e002c01007387 */ /* 0x000fe80000100800 */
[----:B------:R-:W-:Y:S04]  /*209a0*/  STL [R1+0x1e08], R44 ;  /* 0x001e082c01007387 */ /* 0x000fe80000100800 */
[----:B------:R-:W-:Y:S04]  /*209b0*/  STL [R1+0x1e10], R44 ;  /* 0x001e102c01007387 */ /* 0x000fe80000100800 */
[----:B------:R-:W-:Y:S01]  /*209c0*/  STL [R1+0x1e18], R44 ;  /* 0x001e182c01007387 */ /* 0x000fe20000100800 */
[----:B------:R-:W-:-:S03]  /*209d0*/  LEA R48, P4, R40, R6, 0x1 ;  /* 0x0000000628307211 */ /* 0x000fc600078808ff */
[----:B------:R-:W-:Y:S04]  /*209e0*/  STL [R1+0x1e20], R44 ;  /* 0x001e202c01007387 */ /* 0x000fe80000100800 */
        /* <DEDUP_REMOVED lines=12> */
[----:B------:R0:W-:Y:S01]  /*20ab0*/  STL [R1+0x1e28], R12 ;  /* 0x001e280c01007387 */ /* 0x0001e20000100800 */
        /* <DEDUP_REMOVED lines=32> */
[----:B-1----:R-:W-:-:S03]  /*20cc0*/  LEA R7, P4, R17, R6, 0x1 ;  /* 0x0000000611077211 */ /* 0x002fc600078808ff */
[----:B------:R-:W-:Y:S01]  /*20cd0*/  STL [R1+0x1544], R74 ;  /* 0x0015444a01007387 */ /* 0x000fe20000100800 */
[----:B------:R-:W-:-:S03]  /*20ce0*/  LEA.HI.X.SX32 R80, R13, R5, 0x1, P5 ;  /* 0x000000050d507211 */ /* 0x000fc600028f0eff */
[----:B------:R-:W-:Y:S01]  /*20cf0*/  STL [R1+0x1568], R87 ;  /* 0x0015685701007387 */ /* 0x000fe20000100800 */
[----:B------:R-:W-:-:S03]  /*20d00*/  LEA.HI.X.SX32 R24, R15, R5, 0x1, P6 ;  /* 0x000000050f187211 */ /* 0x000fc600030f0eff */
[----:B------:R-:W-:Y:S04]  /*20d10*/  STL [R1+0x1554], R93 ;  /* 0x0015545d01007387 */ /* 0x000fe80000100800 */
[----:B------:R-:W-:Y:S01]  /*20d20*/  STL [R1+0x1578], R83 ;  /* 0x0015785301007387 */ /* 0x000fe20000100800 */
[----:B------:R-:W-:-:S03]  /*20d30*/  LEA.HI.X.SX32 R8, R17, R5, 0x1, P4 ;  /* 0x0000000511087211 */ /* 0x000fc600020f0eff */
[----:B------:R-:W-:Y:S04]  /*20d40*/  STL [R1+0x1564], R89 ;  /* 0x0015645901007387 */ /* 0x000fe80000100800 */
[----:B------:R-:W-:Y:S04]  /*20d50*/  STL [R1+0x1588], R25 ;  /* 0x0015881901007387 */ /* 0x000fe80000100800 */
[----:B------:R-:W-:Y:S04]  /*20d60*/  STL [R1+0x1574], R85 ;  /* 0x0015745501007387 */ /* 0x000fe80000100800 */
[----:B------:R-:W-:Y:S04]  /*20d70*/  STL [R1+0x1598], R23 ;  /* 0x0015981701007387 */ /* 0x000fe80000100800 */
[----:B------:R-:W-:Y:S04]  /*20d80*/  STL [R1+0x1584], R80 ;  /* 0x0015845001007387 */ /* 0x000fe80000100800 */
[----:B------:R-:W-:Y:S04]  /*20d90*/  STL [R1+0x15a8], R7 ;  /* 0x0015a80701007387 */ /* 0x000fe80000100800 */
[----:B------:R-:W-:Y:S01]  /*20da0*/  STL [R1+0x1594], R24 ;  /* 0x0015941801007387 */ /* 0x000fe20000100800 */
[----:B--2---:R-:W-:-:S02]  /*20db0*/  LEA R0, P5, R71, R6, 0x1 ;  /* 0x0000000647007211 */ /* 0x004fc400078a08ff */
[-C--:B----4-:R-:W-:Y:S02]  /*20dc0*/  LEA R68, P6, R73, R6.reuse, 0x1 ;  /* 0x0000000649447211 */ /* 0x090fe400078c08ff */
[----:B------:R-:W-:Y:S01]  /*20dd0*/  LEA.HI.X.SX32 R19, R71, R5, 0x1, P5 ;  /* 0x0000000547137211 */ /* 0x000fe200028f0eff */
[----:B------:R-:W-:Y:S01]  /*20de0*/  STL [R1+0x5c0], R0 ;  /* 0x0005c00001007387 */ /* 0x000fe20000100800 */
[----:B0-----:R-:W-:-:S03]  /*20df0*/  LEA R12, P5, R2, R6, 0x1 ;  /* 0x00000006020c7211 */ /* 0x001fc600078a08ff */
[----:B------:R-:W-:Y:S01]  /*20e00*/  STL [R1+0x15a4], R8 ;  /* 0x0015a40801007387 */ /* 0x000fe20000100800 */
[----:B---3--:R-:W-:-:S03]  /*20e10*/  LEA R70, P4, R75, R6, 0x1 ;  /* 0x000000064b467211 */ /* 0x008fc600078808ff */
[----:B------:R-:W-:Y:S01]  /*20e20*/  STL [R1+0x11a4], R68 ;  /* 0x0011a44401007387 */ /* 0x000fe20000100800 */
[----:B------:R-:W-:-:S03]  /*20e30*/  LEA.HI.X.SX32 R15, R73, R5, 0x1, P6 ;  /* 0x00000005490f7211 */ /* 0x000fc600030f0eff */
[----:B------:R-:W-:Y:S04]  /*20e40*/  STL [R1+0x5bc], R19 ;  /* 0x0005bc1301007387 */ /* 0x000fe80000100800 */
[----:B------:R0:W-:Y:S01]  /*20e50*/  STL [R1+0x11d4], R12 ;  /* 0x0011d40c01007387 */ /* 0x0001e20000100800 */
[----:B------:R-:W-:Y:S02]  /*20e60*/  LEA.HI.X.SX32 R13, R75, R5, 0x1, P4 ;  /* 0x000000054b0d7211 */ /* 0x000fe400020f0eff */
[-C--:B------:R-:W-:Y:S01]  /*20e70*/  LEA R44, P4, R81, R6.reuse, 0x1 ;  /* 0x00000006512c7211 */ /* 0x080fe200078808ff */
[----:B------:R-:W-:Y:S01]  /*20e80*/  STL [R1+0x11bc], R70 ;  /* 0x0011bc4601007387 */ /* 0x000fe20000100800 */
[----:B0-----:R-:W-:-:S03]  /*20e90*/  LEA R12, P6, R77, R6, 0x1 ;  /* 0x000000064d0c7211 */ /* 0x001fc600078c08ff */
[----:B------:R-:W-:Y:S04]  /*20ea0*/  STL [R1+0x11a0], R15 ;  /* 0x0011a00f01007387 */ /* 0x000fe80000100800 */
[----:B------:R0:W-:Y:S01]  /*20eb0*/  STL [R1+0x11ec], R12 ;  /* 0x0011ec0c01007387 */ /* 0x0001e20000100800 */
[----:B------:R-:W-:-:S03]  /*20ec0*/  LEA.HI.X.SX32 R48, R77, R5, 0x1, P6 ;  /* 0x000000054d307211 */ /* 0x000fc600030f0eff */
[----:B------:R1:W-:Y:S01]  /*20ed0*/  STL [R1+0x1204], R44 ;  /* 0x0012042c01007387 */ /* 0x0003e20000100800 */
[----:B0-----:R-:W-:-:S03]  /*20ee0*/  LEA.HI.X.SX32 R12, R2, R5, 0x1, P5 ;  /* 0x00000005020c7211 */ /* 0x001fc600028f0eff */
[----:B------:R-:W-:Y:S01]  /*20ef0*/  STL [R1+0x11b8], R13 ;  /* 0x0011b80d01007387 */ /* 0x000fe20000100800 */
[-C--:B------:R-:W-:Y:S02]  /*20f00*/  LEA R2, P5, R79, R6.reuse, 0x1 ;  /* 0x000000064f027211 */ /* 0x080fe400078a08ff */
[----:B-1----:R-:W-:Y:S01]  /*20f10*/  LEA R44, P6, R10, R6, 0x1 ;  /* 0x000000060a2c7211 */ /* 0x002fe200078c08ff */
[----:B------:R0:W-:Y:S04]  /*20f20*/  STL [R1+0x11d0], R12 ;  /* 0x0011d00c01007387 */ /* 0x0001e80000100800 */
[----:B------:R1:W-:Y:S04]  /*20f30*/  STL [R1+0x11e8], R48 ;  /* 0x0011e83001007387 */ /* 0x0003e80000100800 */
[----:B------:R-:W-:Y:S01]  /*20f40*/  STL [R1+0x121c], R2 ;  /* 0x00121c0201007387 */ /* 0x000fe20000100800 */
[----:B0-----:R-:W-:-:S03]  /*20f50*/  LEA.HI.X.SX32 R12, R81, R5, 0x1, P4 ;  /* 0x00000005510c7211 */ /* 0x001fc600020f0eff */
[----:B------:R-:W-:Y:S01]  /*20f60*/  STL [R1+0x1230], R44 ;  /* 0x0012302c01007387 */ /* 0x000fe20000100800 */
[----:B-1----:R-:W-:-:S03]  /*20f70*/  LEA R48, P4, R9, R6, 0x1 ;  /* 0x0000000609307211 */ /* 0x002fc600078808ff */
[----:B------:R-:W-:Y:S04]  /*20f80*/  STL [R1+0x1db0], R2 ;  /* 0x001db00201007387 */ /* 0x000fe80000100800 */
[----:B------:R0:W-:Y:S04]  /*20f90*/  STL [R1+0x1200], R12 ;  /* 0x0012000c01007387 */ /* 0x0001e80000100800 */
[----:B------:R-:W-:Y:S04]  /*20fa0*/  STL [R1+0x1db4], R2 ;  /* 0x001db40201007387 */ /* 0x000fe80000100800 */
[----:B------:R-:W-:Y:S01]  /*20fb0*/  STL [R1+0x1dbc], R2 ;  /* 0x001dbc0201007387 */ /* 0x000fe20000100800 */
[----:B0-----:R-:W-:-:S03]  /*20fc0*/  LEA.HI.X.SX32 R12, R79, R5, 0x1, P5 ;  /* 0x000000054f0c7211 */ /* 0x001fc600028f0eff */
[----:B------:R-:W-:Y:S04]  /*20fd0*/  STL [R1+0x1240], R48 ;  /* 0x0012403001007387 */ /* 0x000fe80000100800 */
[----:B------:R-:W2:Y:S01]  /*20fe0*/  LDL.LU R67, [R1+0x228] ;  /* 0x0002280001437983 */ /* 0x000ea20000300800 */
[----:B------:R-:W-:-:S03]  /*20ff0*/  LEA R44, P5, R4, R6, 0x1 ;  /* 0x00000006042c7211 */ /* 0x000fc600078a08ff */
[----:B------:R0:W-:Y:S04]  /*21000*/  STL [R1+0x1218], R12 ;  /* 0x0012180c01007387 */ /* 0x0001e80000100800 */
[----:B------:R-:W-:Y:S04]  /*21010*/  STL [R1+0x1250], R44 ;  /* 0x0012502c01007387 */ /* 0x000fe80000100800 */
[----:B------:R-:W3:Y:S01]  /*21020*/  LDL.LU R69, [R1+0x224] ;  /* 0x0002240001457983 */ /* 0x000ee20000300800 */
[----:B0-----:R-:W-:-:S05]  /*21030*/  LEA.HI.X.SX32 R12, R10, R5, 0x1, P6 ;  /* 0x000000050a0c7211 */ /* 0x001fca00030f0eff */
[----:B------:R0:W-:Y:S01]  /*21040*/  STL [R1+0x122c], R12 ;  /* 0x00122c0c01007387 */ /* 0x0001e20000100800 */
[----:B------:R-:W-:-:S03]  /*21050*/  LEA R10, P6, R3, R6, 0x1 ;  /* 0x00000006030a7211 */ /* 0x000fc600078c08ff */
[----:B------:R-:W4:Y:S01]  /*21060*/  LDL.LU R71, [R1+0x21c] ;  /* 0x00021c0001477983 */ /* 0x000f220000300800 */
[----:B0-----:R-:W-:-:S03]  /*21070*/  LEA.HI.X.SX32 R12, R9, R5, 0x1, P4 ;  /* 0x00000005090c7211 */ /* 0x001fc600020f0eff */
[----:B------:R0:W-:Y:S01]  /*21080*/  STL [R1+0x1260], R10 ;  /* 0x0012600a01007387 */ /* 0x0001e20000100800 */
[----:B------:R-:W-:-:S03]  /*21090*/  LEA.HI.X.SX32 R9, R4, R5, 0x1, P5 ;  /* 0x0000000504097211 */ /* 0x000fc600028f0eff */
[----:B------:R-:W-:Y:S04]  /*210a0*/  STL [R1+0x123c], R12 ;  /* 0x00123c0c01007387 */ /* 0x000fe80000100800 */
[----:B------:R-:W4:Y:S01]  /*210b0*/  LDL.LU R73, [R1+0x218] ;  /* 0x0002180001497983 */ /* 0x000f220000300800 */
[----:B0-----:R-:W-:-:S05]  /*210c0*/  LEA R10, P4, R92, R6, 0x1 ;  /* 0x000000065c0a7211 */ /* 0x001fca00078808ff */
[----:B------:R-:W-:Y:S01]  /*210d0*/  STL [R1+0x1270], R10 ;  /* 0x0012700a01007387 */ /* 0x000fe20000100800 */
[----:B------:R-:W-:-:S03]  /*210e0*/  LEA R4, P5, R90, R6, 0x1 ;  /* 0x000000065a047211 */ /* 0x000fc600078a08ff */
[----:B------:R-:W-:Y:S04]  /*210f0*/  STL [R1+0x124c], R9 ;  /* 0x00124c0901007387 */ /* 0x000fe80000100800 */
[----:B------:R-:W4:Y:S01]  /*21100*/  LDL.LU R75, [R1+0x214] ;  /* 0x00021400014b7983 */ /* 0x000f220000300800 */
[----:B------:R-:W-:-:S03]  /*21110*/  LEA.HI.X.SX32 R3, R3, R5, 0x1, P6 ;  /* 0x0000000503037211 */ /* 0x000fc600030f0eff */
[----:B------:R0:W-:Y:S04]  /*21120*/  STL [R1+0x1280], R4 ;  /* 0x0012800401007387 */ /* 0x0001e80000100800 */
[----:B------:R-:W4:Y:S04]  /*21130*/  LDL.LU R77, [R1+0x204] ;  /* 0x00020400014d7983 */ /* 0x000f280000300800 */
[----:B------:R1:W-:Y:S01]  /*21140*/  STL [R1+0x125c], R3 ;  /* 0x00125c0301007387 */ /* 0x0003e20000100800 */
[----:B0-----:R-:W-:-:S03]  /*21150*/  LEA R4, P6, R88, R6, 0x1 ;  /* 0x0000000658047211 */ /* 0x001fc600078c08ff */
[----:B-1----:R-:W4:Y:S01]  /*21160*/  LDL.LU R3, [R1+0x1fc] ;  /* 0x0001fc0001037983 */ /* 0x002f220000300800 */
[----:B------:R-:W-:-:S03]  /*21170*/  LEA.HI.X.SX32 R9, R92, R5, 0x1, P4 ;  /* 0x000000055c097211 */ /* 0x000fc600020f0eff */
[----:B------:R0:W-:Y:S04]  /*21180*/  STL [R1+0x1290], R4 ;  /* 0x0012900401007387 */ /* 0x0001e80000100800 */
[----:B------:R-:W4:Y:S04]  /*21190*/  LDL.LU R48, [R1+0x1f8] ;  /* 0x0001f80001307983 */ /* 0x000f280000300800 */
[----:B------:R1:W-:Y:S04]  /*211a0*/  STL [R1+0x126c], R9 ;  /* 0x00126c0901007387 */ /* 0x0003e80000100800 */
[----:B------:R-:W4:Y:S01]  /*211b0*/  LDL.LU R12, [R1+0x1f4] ;  /* 0x0001f400010c7983 */ /* 0x000f220000300800 */
[----:B0-----:R-:W-:-:S02]  /*211c0*/  LEA R4, P4, R86, R6, 0x1 ;  /* 0x0000000656047211 */ /* 0x001fc400078808ff */
[----:B-1----:R-:W-:-:S03]  /*211d0*/  LEA.HI.X.SX32 R9, R90, R5, 0x1, P5 ;  /* 0x000000055a097211 */ /* 0x002fc600028f0eff */
[----:B------:R0:W-:Y:S04]  /*211e0*/  STL [R1+0x12a0], R4 ;  /* 0x0012a00401007387 */ /* 0x0001e80000100800 */
[----:B------:R-:W4:Y:S01]  /*211f0*/  LDL.LU R44, [R1+0x1ec] ;  /* 0x0001ec00012c7983 */ /* 0x000f220000300800 */
[----:B0-----:R-:W-:-:S03]  /*21200*/  LEA R4, P5, R84, R6, 0x1 ;  /* 0x0000000654047211 */ /* 0x001fc600078a08ff */
[----:B------:R0:W-:Y:S04]  /*21210*/  STL [R1+0x127c], R9 ;  /* 0x00127c0901007387 */ /* 0x0001e80000100800 */
[----:B------:R-:W4:Y:S01]  /*21220*/  LDL.LU R81, [R1+0x1e8] ;  /* 0x0001e80001517983 */ /* 0x000f220000300800 */
[----:B------:R-:W-:-:S03]  /*21230*/  LEA.HI.X.SX32 R65, R86, R5, 0x1, P4 ;  /* 0x0000000556417211 */ /* 0x000fc600020f0eff */
[----:B------:R1:W-:Y:S01]  /*21240*/  STL [R1+0x12b0], R4 ;  /* 0x0012b00401007387 */ /* 0x0003e20000100800 */
[----:B0-----:R-:W-:-:S03]  /*21250*/  LEA.HI.X.SX32 R9, R88, R5, 0x1, P6 ;  /* 0x0000000558097211 */ /* 0x001fc600030f0eff */
[----:B------:R-:W4:Y:S01]  /*21260*/  LDL.LU R10, [R1+0x1e4] ;  /* 0x0001e400010a7983 */ /* 0x000f220000300800 */
[----:B-1----:R-:W-:-:S03]  /*21270*/  LEA R4, P6, R82, R6, 0x1 ;  /* 0x0000000652047211 */ /* 0x002fc600078c08ff */
[----:B------:R0:W-:Y:S04]  /*21280*/  STL [R1+0x128c], R9 ;  /* 0x00128c0901007387 */ /* 0x0001e80000100800 */
[----:B------:R-:W4:Y:S04]  /*21290*/  LDL.LU R79, [R1+0x1dc] ;  /* 0x0001dc00014f7983 */ /* 0x000f280000300800 */
[----:B------:R1:W-:Y:S04]  /*212a0*/  STL [R1+0x12c0], R4 ;  /* 0x0012c00401007387 */ /* 0x0003e80000100800 */
[----:B0-----:R-:W4:Y:S04]  /*212b0*/  LDL.LU R9, [R1+0x114] ;  /* 0x0001140001097983 */ /* 0x001f280000300800 */
[----:B------:R0:W-:Y:S01]  /*212c0*/  STL [R1+0x129c], R65 ;  /* 0x00129c4101007387 */ /* 0x0001e20000100800 */
[----:B-1----:R-:W-:-:S02]  /*212d0*/  LEA R4, P4, R78, R6, 0x1 ;  /* 0x000000064e047211 */ /* 0x002fc400078808ff */
[----:B0-----:R-:W-:-:S03]  /*212e0*/  LEA.HI.X.SX32 R65, R84, R5, 0x1, P5 ;  /* 0x0000000554417211 */ /* 0x001fc600028f0eff */
[----:B------:R-:W-:Y:S04]  /*212f0*/  STL [R1+0x12d0], R4 ;  /* 0x0012d00401007387 */ /* 0x000fe80000100800 */
[----:B------:R0:W-:Y:S02]  /*21300*/  STL [R1+0x12ac], R65 ;  /* 0x0012ac4101007387 */ /* 0x0001e40000100800 */
[----:B0-----:R-:W-:Y:S02]  /*21310*/  LEA.HI.X.SX32 R65, R82, R5, 0x1, P6 ;  /* 0x0000000552417211 */ /* 0x001fe400030f0eff */
[----:B--2---:R-:W-:-:S05]  /*21320*/  LEA R4, P5, R67, R6, 0x1 ;  /* 0x0000000643047211 */ /* 0x004fca00078a08ff */
[----:B------:R-:W-:Y:S04]  /*21330*/  STL [R1+0x12e0], R4 ;  /* 0x0012e00401007387 */ /* 0x000fe80000100800 */
[----:B------:R0:W-:Y:S02]  /*21340*/  STL [R1+0x12bc], R65 ;  /* 0x0012bc4101007387 */ /* 0x0001e40000100800 */
[----:B0-----:R-:W-:Y:S02]  /*21350*/  LEA.HI.X.SX32 R65, R78, R5, 0x1, P4 ;  /* 0x000000054e417211 */ /* 0x001fe400020f0eff */
[----:B---3--:R-:W-:-:S03]  /*21360*/  LEA R4, P6, R69, R6, 0x1 ;  /* 0x0000000645047211 */ /* 0x008fc600078c08ff */
[----:B------:R4:W-:Y:S01]  /*21370*/  STL [R1+0x12cc], R65 ;  /* 0x0012cc4101007387 */ /* 0x0009e20000100800 */
[----:B------:R-:W-:Y:S02]  /*21380*/  LEA.HI.X.SX32 R67, R67, R5, 0x1, P5 ;  /* 0x0000000543437211 */ /* 0x000fe400028f0eff */
[----:B----4-:R-:W-:-:S05]  /*21390*/  LEA R65, P4, R71, R6, 0x1 ;  /* 0x0000000647417211 */ /* 0x010fca00078808ff */
[----:B------:R0:W-:Y:S01]  /*213a0*/  STL [R1+0x1300], R65 ;  /* 0x0013004101007387 */ /* 0x0001e20000100800 */
[----:B------:R-:W-:-:S03]  /*213b0*/  LEA.HI.X.SX32 R69, R69, R5, 0x1, P6 ;  /* 0x0000000545457211 */ /* 0x000fc600030f0eff */
[----:B0-----:R-:W2:Y:S04]  /*213c0*/  LDL.LU R65, [R1+0x1e54] ;  /* 0x001e540001417983 */ /* 0x001ea80000300800 */
[----:B------:R-:W-:Y:S04]  /*213d0*/  STL [R1+0x12f0], R4 ;  /* 0x0012f00401007387 */ /* 0x000fe80000100800 */
[----:B------:R-:W-:Y:S04]  /*213e0*/  STL [R1+0x1db8], R4 ;  /* 0x001db80401007387 */ /* 0x000fe80000100800 */
[----:B------:R0:W-:Y:S02]  /*213f0*/  STL [R1+0x12dc], R67 ;  /* 0x0012dc4301007387 */ /* 0x0001e40000100800 */
[----:B0-----:R-:W-:-:S05]  /*21400*/  LEA R67, P5, R73, R6, 0x1 ;  /* 0x0000000649437211 */ /* 0x001fca00078a08ff */
[----:B------:R0:W-:Y:S01]  /*21410*/  STL [R1+0x1310], R67 ;  /* 0x0013104301007387 */ /* 0x0001e20000100800 */
[----:B------:R-:W-:-:S03]  /*21420*/  LEA.HI.X.SX32 R71, R71, R5, 0x1, P4 ;  /* 0x0000000547477211 */ /* 0x000fc600020f0eff */
[----:B0-----:R-:W3:Y:S04]  /*21430*/  LDL.LU R67, [R1+0x1e50] ;  /* 0x001e500001437983 */ /* 0x001ee80000300800 */
[----:B------:R0:W-:Y:S02]  /*21440*/  STL [R1+0x12ec], R69 ;  /* 0x0012ec4501007387 */ /* 0x0001e40000100800 */
[----:B0-----:R-:W-:-:S05]  /*21450*/  LEA R69, P6, R75, R6, 0x1 ;  /* 0x000000064b457211 */ /* 0x001fca00078c08ff */
[----:B------:R0:W-:Y:S01]  /*21460*/  STL [R1+0x1320], R69 ;  /* 0x0013204501007387 */ /* 0x0001e20000100800 */
[----:B------:R-:W-:-:S03]  /*21470*/  LEA.HI.X.SX32 R73, R73, R5, 0x1, P5 ;  /* 0x0000000549497211 */ /* 0x000fc600028f0eff */
[----:B0-----:R-:W4:Y:S04]  /*21480*/  LDL.LU R69, [R1+0x1e4c] ;  /* 0x001e4c0001457983 */ /* 0x001f280000300800 */
[----:B------:R0:W-:Y:S02]  /*21490*/  STL [R1+0x12fc], R71 ;  /* 0x0012fc4701007387 */ /* 0x0001e40000100800 */
[----:B0-----:R-:W-:-:S05]  /*214a0*/  LEA R71, P4, R77, R6, 0x1 ;  /* 0x000000064d477211 */ /* 0x001fca00078808ff */
[----:B------:R0:W-:Y:S01]  /*214b0*/  STL [R1+0x1330], R71 ;  /* 0x0013304701007387 */ /* 0x0001e20000100800 */
[----:B------:R-:W-:-:S03]  /*214c0*/  LEA.HI.X.SX32 R75, R75, R5, 0x1, P6 ;  /* 0x000000054b4b7211 */ /* 0x000fc600030f0eff */
[----:B0-----:R-:W2:Y:S04]  /*214d0*/  LDL.LU R71, [R1+0x1e48] ;  /* 0x001e480001477983 */ /* 0x001ea80000300800 */
[----:B------:R0:W-:Y:S02]  /*214e0*/  STL [R1+0x130c], R73 ;  /* 0x00130c4901007387 */ /* 0x0001e40000100800 */
[----:B0-----:R-:W-:-:S05]  /*214f0*/  LEA R73, P5, R3, R6, 0x1 ;  /* 0x0000000603497211 */ /* 0x001fca00078a08ff */
[----:B------:R0:W-:Y:S01]  /*21500*/  STL [R1+0x1340], R73 ;  /* 0x0013404901007387 */ /* 0x0001e20000100800 */
[----:B------:R-:W-:-:S03]  /*21510*/  LEA.HI.X.SX32 R77, R77, R5, 0x1, P4 ;  /* 0x000000054d4d7211 */ /* 0x000fc600020f0eff */
[----:B0-----:R-:W2:Y:S04]  /*21520*/  LDL.LU R73, [R1+0x1e44] ;  /* 0x001e440001497983 */ /* 0x001ea80000300800 */
[----:B------:R0:W-:Y:S02]  /*21530*/  STL [R1+0x131c], R75 ;  /* 0x00131c4b01007387 */ /* 0x0001e40000100800 */
[----:B0-----:R-:W-:-:S05]  /*21540*/  LEA R75, P6, R48, R6, 0x1 ;  /* 0x00000006304b7211 */ /* 0x001fca00078c08ff */
[----:B------:R0:W-:Y:S04]  /*21550*/  STL [R1+0x1350], R75 ;  /* 0x0013504b01007387 */ /* 0x0001e80000100800 */
[----:B0-----:R-:W2:Y:S04]  /*21560*/  LDL.LU R75, [R1+0x1e40] ;  /* 0x001e4000014b7983 */ /* 0x001ea80000300800 */
[----:B------:R0:W-:Y:S02]  /*21570*/  STL [R1+0x132c], R77 ;  /* 0x00132c4d01007387 */ /* 0x0001e40000100800 */
[----:B0-----:R-:W-:-:S05]  /*21580*/  LEA R77, P4, R12, R6, 0x1 ;  /* 0x000000060c4d7211 */ /* 0x001fca00078808ff */
[----:B------:R0:W-:Y:S04]  /*21590*/  STL [R1+0x1360], R77 ;  /* 0x0013604d01007387 */ /* 0x0001e80000100800 */
[----:B0-----:R-:W3:Y:S01]  /*215a0*/  LDL.LU R77, [R1+0x1e3c] ;  /* 0x001e3c00014d7983 */ /* 0x001ee20000300800 */
[-C--:B------:R-:W-:Y:S02]  /*215b0*/  LEA.HI.X.SX32 R3, R3, R5.reuse, 0x1, P5 ;  /* 0x0000000503037211 */ /* 0x080fe400028f0eff */
[----:B------:R-:W-:-:S03]  /*215c0*/  LEA.HI.X.SX32 R48, R48, R5, 0x1, P6 ;  /* 0x0000000530307211 */ /* 0x000fc600030f0eff */
[----:B------:R0:W-:Y:S02]  /*215d0*/  STL [R1+0x133c], R3 ;  /* 0x00133c0301007387 */ /* 0x0001e40000100800 */
[----:B0-----:R-:W-:-:S05]  /*215e0*/  LEA R3, P5, R44, R6, 0x1 ;  /* 0x000000062c037211 */ /* 0x001fca00078a08ff */
[----:B------:R0:W-:Y:S04]  /*215f0*/  STL [R1+0x1370], R3 ;  /* 0x0013700301007387 */ /* 0x0001e80000100800 */
[----:B0-----:R-:W4:Y:S04]  /*21600*/  LDL.LU R3, [R1+0x1e38] ;  /* 0x001e380001037983 */ /* 0x001f280000300800 */
[----:B------:R0:W-:Y:S02]  /*21610*/  STL [R1+0x134c], R48 ;  /* 0x00134c3001007387 */ /* 0x0001e40000100800 */
[----:B0-----:R-:W-:-:S05]  /*21620*/  LEA R48, P6, R81, R6, 0x1 ;  /* 0x0000000651307211 */ /* 0x001fca00078c08ff */
[----:B------:R0:W-:Y:S02]  /*21630*/  STL [R1+0x1380], R48 ;  /* 0x0013803001007387 */ /* 0x0001e40000100800 */
[----:B0-----:R-:W-:Y:S02]  /*21640*/  LEA.HI.X.SX32 R48, R12, R5, 0x1, P4 ;  /* 0x000000050c307211 */ /* 0x001fe400020f0eff */
[----:B------:R-:W-:-:S03]  /*21650*/  LEA R12, P4, R10, R6, 0x1 ;  /* 0x000000060a0c7211 */ /* 0x000fc600078808ff */
[----:B------:R0:W-:Y:S04]  /*21660*/  STL [R1+0x135c], R48 ;  /* 0x00135c3001007387 */ /* 0x0001e80000100800 */
[----:B------:R1:W-:Y:S01]  /*21670*/  STL [R1+0x1390], R12 ;  /* 0x0013900c01007387 */ /* 0x0003e20000100800 */
[-C--:B0-----:R-:W-:Y:S02]  /*21680*/  LEA.HI.X.SX32 R48, R44, R5.reuse, 0x1, P5 ;  /* 0x000000052c307211 */ /* 0x081fe400028f0eff */
[-C--:B------:R-:W-:Y:S02]  /*21690*/  LEA R44, P5, R79, R6.reuse, 0x1 ;  /* 0x000000064f2c7211 */ /* 0x080fe400078a08ff */
[----:B-1----:R-:W-:Y:S01]  /*216a0*/  LEA.HI.X.SX32 R12, R81, R5, 0x1, P6 ;  /* 0x00000005510c7211 */ /* 0x002fe200030f0eff */
[----:B------:R0:W-:Y:S04]  /*216b0*/  STL [R1+0x136c], R48 ;  /* 0x00136c3001007387 */ /* 0x0001e80000100800 */
[----:B------:R1:W-:Y:S04]  /*216c0*/  STL [R1+0x13a0], R44 ;  /* 0x0013a02c01007387 */ /* 0x0003e80000100800 */
[----:B------:R-:W-:Y:S01]  /*216d0*/  STL [R1+0x137c], R12 ;  /* 0x00137c0c01007387 */ /* 0x000fe20000100800 */
[----:B0-----:R-:W-:-:S02]  /*216e0*/  LEA R48, P6, R9, R6, 0x1 ;  /* 0x0000000609307211 */ /* 0x001fc400078c08ff */
[----:B-1----:R-:W-:-:S03]  /*216f0*/  LEA.HI.X.SX32 R44, R10, R5, 0x1, P4 ;  /* 0x000000050a2c7211 */ /* 0x002fc600020f0eff */
[----:B------:R-:W-:Y:S01]  /*21700*/  STL [R1+0x13b0], R48 ;  /* 0x0013b03001007387 */ /* 0x000fe20000100800 */
[----:B------:R-:W-:-:S03]  /*21710*/  LEA.HI.X.SX32 R10, R79, R5, 0x1, P5 ;  /* 0x000000054f0a7211 */ /* 0x000fc600028f0eff */
[----:B------:R2:W-:Y:S02]  /*21720*/  STL [R1+0x138c], R44 ;  /* 0x00138c2c01007387 */ /* 0x0005e40000100800 */
[-C--:B--2---:R-:W-:Y:S02]  /*21730*/  LEA R44, P5, R75, R6.reuse, 0x1 ;  /* 0x000000064b2c7211 */ /* 0x084fe400078a08ff */
[----:B---3--:R-:W-:-:S05]  /*21740*/  LEA R12, P4, R77, R6, 0x1 ;  /* 0x000000064d0c7211 */ /* 0x008fca00078808ff */
[----:B------:R0:W-:Y:S04]  /*21750*/  STL [R1+0x13c0], R12 ;  /* 0x0013c00c01007387 */ /* 0x0001e80000100800 */
[----:B------:R1:W-:Y:S01]  /*21760*/  STL [R1+0x139c], R10 ;  /* 0x00139c0a01007387 */ /* 0x0003e20000100800 */
[----:B0-----:R-:W-:-:S03]  /*21770*/  LEA.HI.X.SX32 R12, R9, R5, 0x1, P6 ;  /* 0x00000005090c7211 */ /* 0x001fc600030f0eff */
[----:B------:R-:W-:Y:S01]  /*21780*/  STL [R1+0x13d0], R44 ;  /* 0x0013d02c01007387 */ /* 0x000fe20000100800 */
[----:B------:R-:W-:Y:S02]  /*21790*/  LEA.HI.X.SX32 R9, R77, R5, 0x1, P4 ;  /* 0x000000054d097211 */ /* 0x000fe400020f0eff */
[-C--:B-1----:R-:W-:Y:S01]  /*217a0*/  LEA R10, P6, R73, R6.reuse, 0x1 ;  /* 0x00000006490a7211 */ /* 0x082fe200078c08ff */
[----:B------:R0:W-:Y:S04]  /*217b0*/  STL [R1+0x13ac], R12 ;  /* 0x0013ac0c01007387 */ /* 0x0001e80000100800 */
[----:B------:R1:W-:Y:S01]  /*217c0*/  STL [R1+0x13e0], R10 ;  /* 0x0013e00a01007387 */ /* 0x0003e20000100800 */
[----:B0-----:R-:W-:-:S03]  /*217d0*/  LEA R12, P4, R71, R6, 0x1 ;  /* 0x00000006470c7211 */ /* 0x001fc600078808ff */
[----:B------:R4:W-:Y:S01]  /*217e0*/  STL [R1+0x13bc], R9 ;  /* 0x0013bc0901007387 */ /* 0x0009e20000100800 */
[----:B-1----:R-:W-:-:S03]  /*217f0*/  LEA.HI.X.SX32 R10, R75, R5, 0x1, P5 ;  /* 0x000000054b0a7211 */ /* 0x002fc600028f0eff */
[----:B------:R0:W-:Y:S01]  /*21800*/  STL [R1+0x13f0], R12 ;  /* 0x0013f00c01007387 */ /* 0x0001e20000100800 */
[----:B----4-:R-:W-:-:S03]  /*21810*/  LEA R9, P5, R69, R6, 0x1 ;  /* 0x0000000645097211 */ /* 0x010fc600078a08ff */
[----:B------:R1:W-:Y:S01]  /*21820*/  STL [R1+0x13cc], R10 ;  /* 0x0013cc0a01007387 */ /* 0x0003e20000100800 */
[----:B0-----:R-:W-:-:S03]  /*21830*/  LEA.HI.X.SX32 R12, R73, R5, 0x1, P6 ;  /* 0x00000005490c7211 */ /* 0x001fc600030f0eff */
[----:B------:R0:W-:Y:S04]  /*21840*/  STL [R1+0x1400], R9 ;  /* 0x0014000901007387 */ /* 0x0001e80000100800 */
[----:B------:R2:W-:Y:S01]  /*21850*/  STL [R1+0x13dc], R12 ;  /* 0x0013dc0c01007387 */ /* 0x0005e20000100800 */
[----:B-1----:R-:W-:Y:S02]  /*21860*/  LEA R10, P6, R67, R6, 0x1 ;  /* 0x00000006430a7211 */ /* 0x002fe400078c08ff */
[----:B0-----:R-:W-:-:S03]  /*21870*/  LEA.HI.X.SX32 R9, R71, R5, 0x1, P4 ;  /* 0x0000000547097211 */ /* 0x001fc600020f0eff */
        /* <DEDUP_REMOVED lines=51> */
[----:B------:R-:W-:Y:S04]  /*21bb0*/  STL [R1+0x14e0], R12 ;  /* 0x0014e00c01007387 */ /* 0x000fe80000100800 */
[----:B------:R-:W2:Y:S01]  /*21bc0*/  LDL.LU R79, [R1+0x7c] ;  /* 0x00007c00014f7983 */ /* 0x000ea20000300800 */
[----:B0-----:R-:W-:Y:S02]  /*21bd0*/  LEA.HI.X.SX32 R10, R45, R5, 0x1, P5 ;  /* 0x000000052d0a7211 */ /* 0x001fe400028f0eff */
[----:B-1----:R-:W-:-:S03]  /*21be0*/  LEA R9, P5, R39, R6, 0x1 ;  /* 0x0000000627097211 */ /* 0x002fc600078a08ff */
[----:B------:R0:W-:Y:S04]  /*21bf0*/  STL [R1+0x14bc], R10 ;  /* 0x0014bc0a01007387 */ /* 0x0001e80000100800 */
[----:B------:R1:W-:Y:S04]  /*21c00*/  STL [R1+0x14f0], R9 ;  /* 0x0014f00901007387 */ /* 0x0003e80000100800 */
[----:B0-----:R-:W3:Y:S01]  /*21c10*/  LDL.LU R10, [R1+0x74] ;  /* 0x00007400010a7983 */ /* 0x001ee20000300800 */
[----:B------:R-:W-:Y:S02]  /*21c20*/  LEA.HI.X.SX32 R12, R43, R5, 0x1, P6 ;  /* 0x000000052b0c7211 */ /* 0x000fe400030f0eff */
[----:B-1----:R-:W-:-:S03]  /*21c30*/  LEA R9, P6, R37, R6, 0x1 ;  /* 0x0000000625097211 */ /* 0x002fc600078c08ff */
[----:B------:R0:W-:Y:S04]  /*21c40*/  STL [R1+0x14cc], R12 ;  /* 0x0014cc0c01007387 */ /* 0x0001e80000100800 */
[----:B------:R-:W-:Y:S01]  /*21c50*/  STL [R1+0x1500], R9 ;  /* 0x0015000901007387 */ /* 0x000fe20000100800 */
[----:B0-----:R-:W-:-:S05]  /*21c60*/  LEA.HI.X.SX32 R12, R41, R5, 0x1, P4 ;  /* 0x00000005290c7211 */ /* 0x001fca00020f0eff */
[----:B------:R0:W-:Y:S04]  /*21c70*/  STL [R1+0x14dc], R12 ;  /* 0x0014dc0c01007387 */ /* 0x0001e80000100800 */
[----:B0-----:R-:W4:Y:S01]  /*21c80*/  LDL.LU R12, [R1+0x44] ;  /* 0x00004400010c7983 */ /* 0x001f220000300800 */
[----:B------:R-:W-:Y:S02]  /*21c90*/  LEA R44, P4, R35, R6, 0x1 ;  /* 0x00000006232c7211 */ /* 0x000fe400078808ff */
[----:B------:R-:W-:-:S03]  /*21ca0*/  LEA.HI.X.SX32 R9, R39, R5, 0x1, P5 ;  /* 0x0000000527097211 */ /* 0x000fc600028f0eff */
[----:B------:R0:W-:Y:S04]  /*21cb0*/  STL [R1+0x1510], R44 ;  /* 0x0015102c01007387 */ /* 0x0001e80000100800 */
[----:B------:R1:W-:Y:S01]  /*21cc0*/  STL [R1+0x14ec], R9 ;  /* 0x0014ec0901007387 */ /* 0x0003e20000100800 */
[----:B0-----:R-:W-:Y:S02]  /*21cd0*/  LEA R44, P5, R33, R6, 0x1 ;  /* 0x00000006212c7211 */ /* 0x001fe400078a08ff */
[----:B-1----:R-:W-:-:S03]  /*21ce0*/  LEA.HI.X.SX32 R9, R37, R5, 0x1, P6 ;  /* 0x0000000525097211 */ /* 0x002fc600030f0eff */
[----:B------:R0:W-:Y:S01]  /*21cf0*/  STL [R1+0x1520], R44 ;  /* 0x0015202c01007387 */ /* 0x0001e20000100800 */
[----:B------:R-:W-:-:S03]  /*21d00*/  LEA R48, P6, R31, R6, 0x1 ;  /* 0x000000061f307211 */ /* 0x000fc600078c08ff */
[----:B------:R1:W-:Y:S01]  /*21d10*/  STL [R1+0x14fc], R9 ;  /* 0x0014fc0901007387 */ /* 0x0003e20000100800 */
[----:B0-----:R-:W-:-:S03]  /*21d20*/  LEA.HI.X.SX32 R44, R35, R5, 0x1, P4 ;  /* 0x00000005232c7211 */ /* 0x001fc600020f0eff */
[----:B------:R-:W-:Y:S01]  /*21d30*/  STL [R1+0x1530], R48 ;  /* 0x0015303001007387 */ /* 0x000fe20000100800 */
[----:B-1----:R-:W-:-:S03]  /*21d40*/  LEA R9, P4, R29, R6, 0x1 ;  /* 0x000000061d097211 */ /* 0x002fc600078808ff */
[----:B------:R-:W4:Y:S04]  /*21d50*/  LDL.LU R81, [R1+0x200] ;  /* 0x0002000001517983 */ /* 0x000f280000300800 */
[----:B------:R0:W-:Y:S04]  /*21d60*/  STL [R1+0x150c], R44 ;  /* 0x00150c2c01007387 */ /* 0x0001e80000100800 */
[----:B------:R1:W-:Y:S01]  /*21d70*/  STL [R1+0x1540], R9 ;  /* 0x0015400901007387 */ /* 0x0003e20000100800 */
[----:B0-----:R-:W-:Y:S02]  /*21d80*/  LEA.HI.X.SX32 R44, R33, R5, 0x1, P5 ;  /* 0x00000005212c7211 */ /* 0x001fe400028f0eff */
[----:B------:R-:W-:-:S02]  /*21d90*/  LEA R48, P5, R27, R6, 0x1 ;  /* 0x000000061b307211 */ /* 0x000fc400078a08ff */
[----:B-1----:R-:W-:Y:S01]  /*21da0*/  LEA.HI.X.SX32 R9, R31, R5, 0x1, P6 ;  /* 0x000000051f097211 */ /* 0x002fe200030f0eff */
[----:B------:R0:W-:Y:S04]  /*21db0*/  STL [R1+0x151c], R44 ;  /* 0x00151c2c01007387 */ /* 0x0001e80000100800 */
[----:B------:R1:W-:Y:S01]  /*21dc0*/  STL [R1+0x1550], R48 ;  /* 0x0015503001007387 */ /* 0x0003e20000100800 */
[----:B0-----:R-:W-:-:S03]  /*21dd0*/  LEA R44, P6, R21, R6, 0x1 ;  /* 0x00000006152c7211 */ /* 0x001fc600078c08ff */
[----:B------:R0:W-:Y:S01]  /*21de0*/  STL [R1+0x152c], R9 ;  /* 0x00152c0901007387 */ /* 0x0001e20000100800 */
[----:B-1----:R-:W-:-:S03]  /*21df0*/  LEA.HI.X.SX32 R48, R29, R5, 0x1, P4 ;  /* 0x000000051d307211 */ /* 0x002fc600020f0eff */
[----:B------:R1:W-:Y:S01]  /*21e00*/  STL [R1+0x1560], R44 ;  /* 0x0015602c01007387 */ /* 0x0003e20000100800 */
[----:B0-----:R-:W-:-:S03]  /*21e10*/  LEA R9, P4, R20, R6, 0x1 ;  /* 0x0000000614097211 */ /* 0x001fc600078808ff */
[----:B-1----:R-:W4:Y:S04]  /*21e20*/  LDL.LU R44, [R1+0x208] ;  /* 0x00020800012c7983 */ /* 0x002f280000300800 */
[----:B------:R0:W-:Y:S04]  /*21e30*/  STL [R1+0x153c], R48 ;  /* 0x00153c3001007387 */ /* 0x0001e80000100800 */
[----:B------:R1:W-:Y:S01]  /*21e40*/  STL [R1+0x1570], R9 ;  /* 0x0015700901007387 */ /* 0x0003e20000100800 */
[----:B0-----:R-:W-:Y:S02]  /*21e50*/  LEA.HI.X.SX32 R48, R27, R5, 0x1, P5 ;  /* 0x000000051b307211 */ /* 0x001fe400028f0eff */
[----:B-1----:R-:W-:-:S03]  /*21e60*/  LEA R9, P5, R11, R6, 0x1 ;  /* 0x000000060b097211 */ /* 0x002fc600078a08ff */
[----:B------:R0:W-:Y:S04]  /*21e70*/  STL [R1+0x154c], R48 ;  /* 0x00154c3001007387 */ /* 0x0001e80000100800 */
[----:B------:R1:W-:Y:S01]  /*21e80*/  STL [R1+0x1580], R9 ;  /* 0x0015800901007387 */ /* 0x0003e20000100800 */
[----:B0-----:R-:W-:Y:S02]  /*21e90*/  LEA.HI.X.SX32 R48, R21, R5, 0x1, P6 ;  /* 0x0000000515307211 */ /* 0x001fe400030f0eff */
[----:B-1----:R-:W-:-:S03]  /*21ea0*/  LEA R9, P6, R14, R6, 0x1 ;  /* 0x000000060e097211 */ /* 0x002fc600078c08ff */
[----:B------:R0:W-:Y:S01]  /*21eb0*/  STL [R1+0x155c], R48 ;  /* 0x00155c3001007387 */ /* 0x0001e20000100800 */
[----:B------:R-:W-:-:S03]  /*21ec0*/  LEA.HI.X.SX32 R11, R11, R5, 0x1, P5 ;  /* 0x000000050b0b7211 */ /* 0x000fc600028f0eff */
[----:B------:R1:W-:Y:S01]  /*21ed0*/  STL [R1+0x1590], R9 ;  /* 0x0015900901007387 */ /* 0x0003e20000100800 */
[----:B0-----:R-:W-:Y:S02]  /*21ee0*/  LEA.HI.X.SX32 R48, R20, R5, 0x1, P4 ;  /* 0x0000000514307211 */ /* 0x001fe400020f0eff */
[----:B-1----:R-:W-:-:S03]  /*21ef0*/  LEA R9, P4, R16, R6, 0x1 ;  /* 0x0000000610097211 */ /* 0x002fc600078808ff */
[----:B------:R0:W-:Y:S04]  /*21f00*/  STL [R1+0x156c], R48 ;  /* 0x00156c3001007387 */ /* 0x0001e80000100800 */
[----:B------:R1:W-:Y:S01]  /*21f10*/  STL [R1+0x15a0], R9 ;  /* 0x0015a00901007387 */ /* 0x0003e20000100800 */
[----:B0-----:R-:W-:-:S03]  /*21f20*/  LEA R48, P5, R18, R6, 0x1 ;  /* 0x0000000612307211 */ /* 0x001fc600078a08ff */
[----:B-1----:R-:W4:Y:S04]  /*21f30*/  LDL.LU R9, [R1+0x20c] ;  /* 0x00020c0001097983 */ /* 0x002f280000300800 */
[----:B------:R0:W-:Y:S04]  /*21f40*/  STL [R1+0x157c], R11 ;  /* 0x00157c0b01007387 */ /* 0x0001e80000100800 */
[----:B------:R-:W-:Y:S01]  /*21f50*/  STL [R1+0x15b0], R48 ;  /* 0x0015b03001007387 */ /* 0x000fe20000100800 */
[----:B0-----:R-:W-:-:S05]  /*21f60*/  LEA.HI.X.SX32 R11, R14, R5, 0x1, P6 ;  /* 0x000000050e0b7211 */ /* 0x001fca00030f0eff */
[----:B------:R0:W-:Y:S04]  /*21f70*/  STL [R1+0x158c], R11 ;  /* 0x00158c0b01007387 */ /* 0x0001e80000100800 */
[----:B0-----:R-:W4:Y:S01]  /*21f80*/  LDL R11, [R1+0x5b8] ;  /* 0x0005b800010b7983 */ /* 0x001f220000100800 */
[----:B--2---:R-:W-:-:S05]  /*21f90*/  LEA R48, P6, R79, R6, 0x1 ;  /* 0x000000064f307211 */ /* 0x004fca00078c08ff */
[----:B------:R0:W-:Y:S02]  /*21fa0*/  STL [R1+0x5c8], R48 ;  /* 0x0005c83001007387 */ /* 0x0001e40000100800 */
[----:B0-----:R-:W-:-:S05]  /*21fb0*/  LEA.HI.X.SX32 R48, R16, R5, 0x1, P4 ;  /* 0x0000000510307211 */ /* 0x001fca00020f0eff */
[----:B------:R3:W-:Y:S02]  /*21fc0*/  STL [R1+0x159c], R48 ;  /* 0x00159c3001007387 */ /* 0x0007e40000100800 */
[----:B---3--:R-:W-:-:S05]  /*21fd0*/  LEA R48, P4, R10, R6, 0x1 ;  /* 0x000000060a307211 */ /* 0x008fca00078808ff */
[----:B------:R0:W-:Y:S01]  /*21fe0*/  STL [R1+0x11ac], R48 ;  /* 0x0011ac3001007387 */ /* 0x0001e20000100800 */
[-C--:B------:R-:W-:Y:S02]  /*21ff0*/  LEA.HI.X.SX32 R79, R79, R5.reuse, 0x1, P6 ;  /* 0x000000054f4f7211 */ /* 0x080fe400030f0eff */
[----:B0-----:R-:W-:-:S05]  /*22000*/  LEA.HI.X.SX32 R48, R18, R5, 0x1, P5 ;  /* 0x0000000512307211 */ /* 0x001fca00028f0eff */
[----:B------:R0:W-:Y:S02]  /*22010*/  STL [R1+0x15ac], R48 ;  /* 0x0015ac3001007387 */ /* 0x0001e40000100800 */
[----:B0-----:R-:W-:-:S05]  /*22020*/  LEA R48, P5, R3, R6, 0x1 ;  /* 0x0000000603307211 */ /* 0x001fca00078a08ff */
[----:B------:R0:W-:Y:S04]  /*22030*/  STL [R1+0x11c4], R48 ;  /* 0x0011c43001007387 */ /* 0x0001e80000100800 */
[----:B0-----:R-:W2:Y:S04]  /*22040*/  LDL.LU R48, [R1+0x1e34] ;  /* 0x001e340001307983 */ /* 0x001ea80000300800 */
[----:B------:R4:W-:Y:S02]  /*22050*/  STL [R1+0x5c4], R79 ;  /* 0x0005c44f01007387 */ /* 0x0009e40000100800 */
[----:B----4-:R-:W-:-:S05]  /*22060*/  LEA R79, P6, R12, R6, 0x1 ;  /* 0x000000060c4f7211 */ /* 0x010fca00078c08ff */
[----:B------:R0:W-:Y:S04]  /*22070*/  STL [R1+0x11dc], R79 ;  /* 0x0011dc4f01007387 */ /* 0x0001e80000100800 */
[----:B0-----:R-:W3:Y:S01]  /*22080*/  LDL.LU R79, [R1+0x1e30] ;  /* 0x001e3000014f7983 */ /* 0x001ee20000300800 */
[----:B------:R-:W-:-:S05]  /*22090*/  LEA.HI.X.SX32 R10, R10, R5, 0x1, P4 ;  /* 0x000000050a0a7211 */ /* 0x000fca00020f0eff */
[----:B------:R3:W-:Y:S02]  /*220a0*/  STL [R1+0x11a8], R10 ;  /* 0x0011a80a01007387 */ /* 0x0007e40000100800 */
[----:B---3--:R-:W-:-:S05]  /*220b0*/  LEA R10, P4, R79, R6, 0x1 ;  /* 0x000000064f0a7211 */ /* 0x008fca00078808ff */
[----:B------:R0:W-:Y:S04]  /*220c0*/  STL [R1+0x11f4], R10 ;  /* 0x0011f40a01007387 */ /* 0x0001e80000100800 */
[----:B0-----:R-:W3:Y:S01]  /*220d0*/  LDL.LU R10, [R1+0x1e2c] ;  /* 0x001e2c00010a7983 */ /* 0x001ee20000300800 */
[-C--:B------:R-:W-:Y:S02]  /*220e0*/  LEA.HI.X.SX32 R3, R3, R5.reuse, 0x1, P5 ;  /* 0x0000000503037211 */ /* 0x080fe400028f0eff */
[----:B------:R-:W-:-:S03]  /*220f0*/  LEA.HI.X.SX32 R12, R12, R5, 0x1, P6 ;  /* 0x000000050c0c7211 */ /* 0x000fc600030f0eff */
[----:B------:R-:W-:Y:S01]  /*22100*/  STL [R1+0x11c0], R3 ;  /* 0x0011c00301007387 */ /* 0x000fe20000100800 */
[----:B------:R-:W-:Y:S02]  /*22110*/  LEA.HI.X.SX32 R79, R79, R5, 0x1, P4 ;  /* 0x000000054f4f7211 */ /* 0x000fe400020f0eff */
[----:B------:R-:W-:Y:S01]  /*22120*/  ISETP.GE.AND P6, PT, R81, RZ, PT ;  /* 0x000000ff5100720c */ /* 0x000fe20003fc6270 */
[----:B------:R0:W-:Y:S04]  /*22130*/  STL [R1+0x11d8], R12 ;  /* 0x0011d80c01007387 */ /* 0x0001e80000100800 */
[----:B0-----:R-:W4:Y:S04]  /*22140*/  LDL.LU R12, [R1+0x1e28] ;  /* 0x001e2800010c7983 */ /* 0x001f280000300800 */
[----:B------:R-:W2:Y:S01]  /*22150*/  LDL.LU R81, [R1+0x1e24] ;  /* 0x001e240001517983 */ /* 0x000ea20000300800 */
[----:B---3--:R-:W-:-:S04]  /*22160*/  LEA R3, P5, R10, R6, 0x1 ;  /* 0x000000060a037211 */ /* 0x008fc800078a08ff */
[----:B------:R-:W-:Y:S01]  /*22170*/  LEA.HI.X.SX32 R10, R10, R5, 0x1, P5 ;  /* 0x000000050a0a7211 */ /* 0x000fe200028f0eff */
[----:B------:R-:W-:Y:S04]  /*22180*/  STL [R1+0x120c], R3 ;  /* 0x00120c0301007387 */ /* 0x000fe80000100800 */
[----:B------:R-:W-:Y:S04]  /*22190*/  STL [R1+0x1dc0], R3 ;  /* 0x001dc00301007387 */ /* 0x000fe80000100800 */
[----:B------:R-:W-:Y:S04]  /*221a0*/  STL [R1+0x11f0], R79 ;  /* 0x0011f04f01007387 */ /* 0x000fe80000100800 */
[----:B------:R-:W-:Y:S04]  /*221b0*/  STL [R1+0x1dc4], R6 ;  /* 0x001dc40601007387 */ /* 0x000fe80000100800 */
[----:B------:R0:W-:Y:S02]  /*221c0*/  STL [R1+0x1208], R10 ;  /* 0x0012080a01007387 */ /* 0x0001e40000100800 */
[----:B0-----:R-:W0:Y:S01]  /*221d0*/  S2R R10, SR_TID.X ;  /* 0x00000000000a7919 */ /* 0x001e220000002100 */
[----:B------:R-:W-:-:S02]  /*221e0*/  ISETP.GE.AND P5, PT, R44, RZ, PT ;  /* 0x000000ff2c00720c */ /* 0x000fc40003fa6270 */
[----:B0-----:R-:W-:-:S04]  /*221f0*/  SHF.R.U32.HI R10, RZ, 0x6, R10 ;  /* 0x00000006ff0a7819 */ /* 0x001fc8000001160a */
[----:B------:R-:W-:-:S04]  /*22200*/  SGXT.U32 R10, R10, 0x1 ;  /* 0x000000010a0a781a */ /* 0x000fc80000000000 */
[----:B------:R-:W-:Y:S02]  /*22210*/  LOP3.LUT R44, R10, 0x7e, RZ, 0xfc, !PT ;  /* 0x0000007e0a2c7812 */ /* 0x000fe400078efcff */
[----:B------:R-:W3:Y:S01]  /*22220*/  LDL R10, [R1+0x5b4] ;  /* 0x0005b400010a7983 */ /* 0x000ee20000100800 */
[----:B----4-:R-:W-:Y:S02]  /*22230*/  PRMT R12, RZ, 0x7610, R12 ;  /* 0x00007610ff0c7816 */ /* 0x010fe4000000000c */
[----:B--2---:R-:W-:-:S04]  /*22240*/  LEA R79, P4, R81, R6, 0x1 ;  /* 0x00000006514f7211 */ /* 0x004fc800078808ff */
[----:B------:R-:W-:Y:S02]  /*22250*/  LEA.HI.X.SX32 R81, R81, R5, 0x1, P4 ;  /* 0x0000000551517211 */ /* 0x000fe400020f0eff */
[----:B------:R-:W-:Y:S02]  /*22260*/  ISETP.GE.AND P4, PT, R9, RZ, PT ;  /* 0x000000ff0900720c */ /* 0x000fe40003f86270 */
[----:B------:R-:W0:Y:S01]  /*22270*/  LDC R9, c[0x0][0x3a0] ;  /* 0x0000e800ff097b82 */ /* 0x000e220000000800 */
[----:B---3--:R-:W-:-:S04]  /*22280*/  @P2 LOP3.LUT R11, R11, R10, RZ, 0x3c, !PT ;  /* 0x0000000a0b0b2212 */ /* 0x008fc800078e3cff */
[----:B------:R-:W-:-:S04]  /*22290*/  @P2 LOP3.LUT R10, R11, R10, RZ, 0x3c, !PT ;  /* 0x0000000a0b0a2212 */ /* 0x000fc800078e3cff */
[----:B------:R-:W-:-:S05]  /*222a0*/  @P2 LOP3.LUT R11, R11, R10, RZ, 0x3c, !PT ;  /* 0x0000000a0b0b2212 */ /* 0x000fca00078e3cff */
[----:B------:R-:W2:Y:S01]  /*222b0*/  @P2 LDG.E.U16 R12, desc[UR16][R10.64] ;  /* 0x000000100a0c2981 */ /* 0x000ea2000c1e1500 */
[----:B0-----:R-:W-:-:S03]  /*222c0*/  ISETP.LT.AND P0, PT, R44, R9, P0 ;  /* 0x000000092c00720c */ /* 0x001fc60000701270 */
[----:B------:R-:W-:Y:S04]  /*222d0*/  STL [R1+0x1220], R79 ;  /* 0x0012204f01007387 */ /* 0x000fe80000100800 */
[----:B------:R-:W-:Y:S04]  /*222e0*/  STL [R1+0x1dc8], R79 ;  /* 0x001dc84f01007387 */ /* 0x000fe80000100800 */
[----:B------:R-:W-:Y:S04]  /*222f0*/  STL [R1+0x1dcc], R5 ;  /* 0x001dcc0501007387 */ /* 0x000fe80000100800 */
[----:B------:R-:W3:Y:S04]  /*22300*/  LDL.LU R44, [R1+0x1e20] ;  /* 0x001e2000012c7983 */ /* 0x000ee80000300800 */
[----:B------:R-:W-:Y:S04]  /*22310*/  STL [R1+0x6e4], R81 ;  /* 0x0006e45101007387 */ /* 0x000fe80000100800 */
[----:B------:R-:W-:Y:S04]  /*22320*/  STL [R1+0x1dd0], R81 ;  /* 0x001dd05101007387 */ /* 0x000fe80000100800 */
[----:B--2---:R0:W-:Y:S04]  /*22330*/  STL [R1+0x3d0], R12 ;  /* 0x0003d00c01007387 */ /* 0x0041e80000100800 */
[----:B0-----:R-:W2:Y:S04]  /*22340*/  LDL.LU R12, [R1+0x1e1c] ;  /* 0x001e1c00010c7983 */ /* 0x001ea80000300800 */
[----:B------:R-:W4:Y:S04]  /*22350*/  LDL R10, [R1+0x614] ;  /* 0x00061400010a7983 */ /* 0x000f280000100800 */
[----:B------:R-:W4:Y:S01]  /*22360*/  LDL R11, [R1+0x618] ;  /* 0x00061800010b7983 */ /* 0x000f220000100800 */
[----:B---3--:R-:W-:-:S02]  /*22370*/  PRMT R44, RZ, 0x7610, R44 ;  /* 0x00007610ff2c7816 */ /* 0x008fc4000000002c */
[----:B----4-:R-:W-:-:S04]  /*22380*/  @P2 LOP3.LUT R11, R11, R10, RZ, 0x3c, !PT ;  /* 0x0000000a0b0b2212 */ /* 0x010fc800078e3cff */
[----:B------:R-:W-:-:S04]  /*22390*/  @P2 LOP3.LUT R10, R11, R10, RZ, 0x3c, !PT ;  /* 0x0000000a0b0a2212 */ /* 0x000fc800078e3cff */
[----:B------:R-:W-:-:S05]  /*223a0*/  @P2 LOP3.LUT R11, R11, R10, RZ, 0x3c, !PT ;  /* 0x0000000a0b0b2212 */ /* 0x000fca00078e3cff */
[----:B------:R-:W3:Y:S04]  /*223b0*/  @P2 LDG.E.U16 R44, desc[UR16][R10.64] ;  /* 0x000000100a2c2981 */ /* 0x000ee8000c1e1500 */
[----:B---3--:R0:W-:Y:S04]  /*223c0*/  STL [R1+0x3c8], R44 ;  /* 0x0003c82c01007387 */ /* 0x0081e80000100800 */
[----:B0-----:R-:W3:Y:S04]  /*223d0*/  LDL.LU R44, [R1+0x1e18] ;  /* 0x001e1800012c7983 */ /* 0x001ee80000300800 */
[----:B------:R-:W4:Y:S04]  /*223e0*/  LDL R10, [R1+0x11b0] ;  /* 0x0011b000010a7983 */ /* 0x000f280000100800 */
[----:B------:R-:W4:Y:S01]  /*223f0*/  LDL R11, [R1+0x11b4] ;  /* 0x0011b400010b7983 */ /* 0x000f220000100800 */
[----:B--2---:R-:W-:-:S02]  /*22400*/  PRMT R12, RZ, 0x7610, R12 ;  /* 0x00007610ff0c7816 */ /* 0x004fc4000000000c */
[----:B----4-:R-:W-:-:S04]  /*22410*/  @P2 LOP3.LUT R11, R11, R10, RZ, 0x3c, !PT ;  /* 0x0000000a0b0b2212 */ /* 0x010fc800078e3cff */
[----:B------:R-:W-:-:S04]  /*22420*/  @P2 LOP3.LUT R10, R11, R10, RZ, 0x3c, !PT ;  /* 0x0000000a0b0a2212 */ /* 0x000fc800078e3cff */
[----:B------:R-:W-:-:S05]  /*22430*/  @P2 LOP3.LUT R11, R11, R10, RZ, 0x3c, !PT ;  /* 0x0000000a0b0b2212 */ /* 0x000fca00078e3cff */
[----:B------:R-:W2:Y:S04]  /*22440*/  @P2 LDG.E.U16 R12, desc[UR16][R10.64] ;  /* 0x000000100a0c2981 */ /* 0x000ea8000c1e1500 */
        /* <DEDUP_REMOVED lines=13> */
[----:B------:R-:W-:-:S02]  /*22520*/  PRMT R78, RZ, 0x7610, R78 ;  /* 0x00007610ff4e7816 */ /* 0x000fc4000000004e */
[----:B----4-:R-:W-:-:S04]  /*22530*/  @P2 LOP3.LUT R11, R11, R10, RZ, 0x3c, !PT ;  /* 0x0000000a0b0b2212 */ /* 0x010fc800078e3cff */
[----:B------:R-:W-:-:S04]  /*22540*/  @P2 LOP3.LUT R10, R11, R10, RZ, 0x3c, !PT ;  /* 0x0000000a0b0a2212 */ /* 0x000fc800078e3cff */
[----:B------:R-:W-:-:S05]  /*22550*/  @P2 LOP3.LUT R11, R11, R10, RZ, 0x3c, !PT ;  /* 0x0000000a0b0b2212 */ /* 0x000fca00078e3cff */
[----:B------:R0:W4:Y:S04]  /*22560*/  @P2 LDG.E.U16 R78, desc[UR16][R10.64] ;  /* 0x000000100a4e2981 */ /* 0x000128000c1e1500 */
[----:B------:R-:W0:Y:S04]  /*22570*/  LDL R10, [R1+0x11f8] ;  /* 0x0011f800010a7983 */ /* 0x000e280000100800 */
[----:B------:R-:W0:Y:S01]  /*22580*/  LDL R11, [R1+0x11fc] ;  /* 0x0011fc00010b7983 */ /* 0x000e220000100800 */
[----:B--2---:R-:W-:Y:S02]  /*22590*/  PRMT R12, RZ, 0x7610, R12 ;  /* 0x00007610ff0c7816 */ /* 0x004fe4000000000c */
[----:B0-----:R-:W-:-:S04]  /*225a0*/  @P2 LOP3.LUT R11, R11, R10, RZ, 0x3c, !PT ;  /* 0x0000000a0b0b2212 */ /* 0x001fc800078e3cff */
[----:B------:R-:W-:-:S04]  /*225b0*/  @P2 LOP3.LUT R10, R11, R10, RZ, 0x3c, !PT ;  /* 0x0000000a0b0a2212 */ /* 0x000fc800078e3cff */
[----:B------:R-:W-:-:S05]  /*225c0*/  @P2 LOP3.LUT R11, R11, R10, RZ, 0x3c, !PT ;  /* 0x0000000a0b0b2212 */ /* 0x000fca00078e3cff */
[----:B------:R-:W2:Y:S04]  /*225d0*/  @P2 LDG.E.U16 R12, desc[UR16][R10.64] ;  /* 0x000000100a0c2981 */ /* 0x000ea8000c1e1500 */
[----:B----4-:R0:W-:Y:S04]  /*225e0*/  STL [R1+0x3a8], R78 ;  /* 0x0003a84e01007387 */ /* 0x0101e80000100800 */
[----:B0-----:R-:W4:Y:S04]  /*225f0*/  LDL R78, [R1+0x1278] ;  /* 0x00127800014e7983 */ /* 0x001f280000100800 */
[----:B--2---:R0:W-:Y:S04]  /*22600*/  STL [R1+0x3a4], R12 ;  /* 0x0003a40c01007387 */ /* 0x0041e80000100800 */
[----:B0-----:R-:W2:Y:S04]  /*22610*/  LDL.LU R12, [R1+0x1e0c] ;  /* 0x001e0c00010c7983 */ /* 0x001ea80000300800 */
[----:B------:R-:W2:Y:S04]  /*22620*/  LDL R10, [R1+0x1210] ;  /* 0x00121000010a7983 */ /* 0x000ea80000100800 */
[----:B------:R-:W2:Y:S01]  /*22630*/  LDL R11, [R1+0x1214] ;  /* 0x00121400010b7983 */ /* 0x000ea20000100800 */
[----:B---3--:R-:W-:-:S02]  /*22640*/  PRMT R44, RZ, 0x7610, R44 ;  /* 0x00007610ff2c7816 */ /* 0x008fc4000000002c */
[----:B--2---:R-:W-:-:S04]  /*22650*/  @P2 LOP3.LUT R11, R11, R10, RZ, 0x3c, !PT ;  /* 0x0000000a0b0b2212 */ /* 0x004fc800078e3cff */
[----:B------:R-:W-:-:S04]  /*22660*/  @P2 LOP3.LUT R10, R11, R10, RZ, 0x3c, !PT ;  /* 0x0000000a0b0a2212 */ /* 0x000fc800078e3cff */
[----:B------:R-:W-:-:S05]  /*22670*/  @P2 LOP3.LUT R11, R11, R10, RZ, 0x3c, !PT ;  /* 0x0000000a0b0b2212 */ /* 0x000fca00078e3cff */
[----:B------:R-:W2:Y:S04]  /*22680*/  @P2 LDG.E.U16 R44, desc[UR16][R10.64] ;  /* 0x000000100a2c2981 */ /* 0x000ea8000c1e1500 */
[----:B--2---:R0:W-:Y:S04]  /*22690*/  STL [R1+0x398], R44 ;  /* 0x0003982c01007387 */ /* 0x0041e80000100800 */
[----:B0-----:R-:W2:Y:S04]  /*226a0*/  LDL.LU R44, [R1+0x1e08] ;  /* 0x001e0800012c7983 */ /* 0x001ea80000300800 */
[----:B------:R-:W3:Y:S04]  /*226b0*/  LDL R10, [R1+0x1224] ;  /* 0x00122400010a7983 */ /* 0x000ee80000100800 */
[----:B------:R-:W3:Y:S01]  /*226c0*/  LDL R11, [R1+0x1228] ;  /* 0x00122800010b7983 */ /* 0x000ee20000100800 */
[----:B------:R-:W-:-:S02]  /*226d0*/  PRMT R12, RZ, 0x7610, R12 ;  /* 0x00007610ff0c7816 */ /* 0x000fc4000000000c */
[----:B---3--:R-:W-:-:S04]  /*226e0*/  @P2 LOP3.LUT R11, R11, R10, RZ, 0x3c, !PT ;  /* 0x0000000a0b0b2212 */ /* 0x008fc800078e3cff */
[----:B------:R-:W-:-:S04]  /*226f0*/  @P2 LOP3.LUT R10, R11, R10, RZ, 0x3c, !PT ;  /* 0x0000000a0b0a2212 */ /* 0x000fc800078e3cff */
[----:B------:R-:W-:-:S05]  /*22700*/  @P2 LOP3.LUT R11, R11, R10, RZ, 0x3c, !PT ;  /* 0x0000000a0b0b2212 */ /* 0x000fca00078e3cff */
[----:B------:R-:W3:Y:S04]  /*22710*/  @P2 LDG.E.U16 R12, desc[UR16][R10.64] ;  /* 0x000000100a0c2981 */ /* 0x000ee8000c1e1500 */
[----:B---3--:R0:W-:Y:S04]  /*22720*/  STL [R1+0x390], R12 ;  /* 0x0003900c01007387 */ /* 0x0081e80000100800 */
[----:B0-----:R-:W3:Y:S04]  /*22730*/  LDL.LU R12, [R1+0x1e04] ;  /* 0x001e0400010c7983 */ /* 0x001ee80000300800 */
[----:B------:R-:W3:Y:S04]  /*22740*/  LDL R10, [R1+0x1234] ;  /* 0x00123400010a7983 */ /* 0x000ee80000100800 */
[----:B------:R-:W3:Y:S01]  /*22750*/  LDL R11, [R1+0x1238] ;  /* 0x00123800010b7983 */ /* 0x000ee20000100800 */
[----:B--2---:R-:W-:-:S02]  /*22760*/  PRMT R44, RZ, 0x7610, R44 ;  /* 0x00007610ff2c7816 */ /* 0x004fc4000000002c */
[----:B---3--:R-:W-:-:S04]  /*22770*/  @P2 LOP3.LUT R11, R11, R10, RZ, 0x3c, !PT ;  /* 0x0000000a0b0b2212 */ /* 0x008fc800078e3cff */
        /* <DEDUP_REMOVED lines=12> */
[----:B------:R-:W2:Y:S04]  /*22840*/  LDL R10, [R1+0x1254] ;  /* 0x00125400010a7983 */ /* 0x000ea80000100800 */
[----:B------:R-:W2:Y:S01]  /*22850*/  LDL R11, [R1+0x1258] ;  /* 0x00125800010b7983 */ /* 0x000ea20000100800 */
[----:B------:R-:W-:-:S03]  /*22860*/  PRMT R79, RZ, 0x7610, R79 ;  /* 0x00007610ff4f7816 */ /* 0x000fc6000000004f */
[----:B---3--:R0:W-:Y:S01]  /*22870*/  STL [R1+0x37c], R81 ;  /* 0x00037c5101007387 */ /* 0x0081e20000100800 */
[----:B------:R-:W-:-:S03]  /*22880*/  PRMT R12, RZ, 0x7610, R12 ;  /* 0x00007610ff0c7816 */ /* 0x000fc6000000000c */
[----:B0-----:R-:W3:Y:S01]  /*22890*/  LDL R81, [R1+0x12b8] ;  /* 0x0012b80001517983 */ /* 0x001ee20000100800 */
[----:B--2---:R-:W-:-:S04]  /*228a0*/  @P2 LOP3.LUT R11, R11, R10, RZ, 0x3c, !PT ;  /* 0x0000000a0b0b2212 */ /* 0x004fc800078e3cff */
[----:B------:R-:W-:-:S04]  /*228b0*/  @P2 LOP3.LUT R10, R11, R10, RZ, 0x3c, !PT ;  /* 0x0000000a0b0a2212 */ /* 0x000fc800078e3cff */
[----:B------:R-:W-:-:S05]  /*228c0*/  @P2 LOP3.LUT R11, R11, R10, RZ, 0x3c, !PT ;  /* 0x0000000a0b0b2212 */ /* 0x000fca00078e3cff */
[----:B------:R0:W2:Y:S04]  /*228d0*/  @P2 LDG.E.U16 R79, desc[UR16][R10.64] ;  /* 0x000000100a4f2981 */ /* 0x0000a8000c1e1500 */
[----:B------:R-:W0:Y:S04]  /*228e0*/  LDL R10, [R1+0x1264] ;  /* 0x00126400010a7983 */ /* 0x000e280000100800 */
[----:B------:R-:W0:Y:S02]  /*228f0*/  LDL R11, [R1+0x1268] ;  /* 0x00126800010b7983 */ /* 0x000e240000100800 */
[----:B0-----:R-:W-:-:S04]  /*22900*/  @P2 LOP3.LUT R11, R11, R10, RZ, 0x3c, !PT ;  /* 0x0000000a0b0b2212 */ /* 0x001fc800078e3cff */
[----:B------:R-:W-:-:S04]  /*22910*/  @P2 LOP3.LUT R10, R11, R10, RZ, 0x3c, !PT ;  /* 0x0000000a0b0a2212 */ /* 0x000fc800078e3cff */
[----:B------:R-:W-:-:S05]  /*22920*/  @P2 LOP3.LUT R11, R11, R10, RZ, 0x3c, !PT ;  /* 0x0000000a0b0b2212 */ /* 0x000fca00078e3cff */
[----:B------:R-:W3:Y:S04]  /*22930*/  @P2 LDG.E.U16 R12, desc[UR16][R10.64] ;  /* 0x000000100a0c2981 */ /* 0x000ee8000c1e1500 */
[----:B--2---:R0:W-:Y:S04]  /*22940*/  STL [R1+0x374], R79 ;  /* 0x0003744f01007387 */ /* 0x0041e80000100800 */
[----:B0-----:R-:W2:Y:S04]  /*22950*/  LDL R79, [R1+0x12c8] ;  /* 0x0012c800014f7983 */ /* 0x001ea80000100800 */
[----:B---3--:R0:W-:Y:S04]  /*22960*/  STL [R1+0x36c], R12 ;  /* 0x00036c0c01007387 */ /* 0x0081e80000100800 */
[----:B0-----:R-:W3:Y:S04]  /*22970*/  LDL.LU R12, [R1+0x1dfc] ;  /* 0x001dfc00010c7983 */ /* 0x001ee80000300800 */
[----:B------:R-:W2:Y:S01]  /*22980*/  LDL R11, [R1+0x1274] ;  /* 0x00127400010b7983 */ /* 0x000ea20000100800 */
[----:B------:R-:W-:Y:S01]  /*22990*/  PRMT R44, RZ, 0x7610, R44 ;  /* 0x00007610ff2c7816 */ /* 0x000fe2000000002c */
[----:B----4-:R-:W-:-:S02]  /*229a0*/  @P2 IMAD.MOV.U32 R10, RZ, RZ, R78 ;  /* 0x000000ffff0a2224 */ /* 0x010fc400078e004e */
[----:B------:R-:W4:Y:S04]  /*229b0*/  LDL R78, [R1+0x12d8] ;  /* 0x0012d800014e7983 */ /* 0x000f280000100800 */
[----:B--2---:R-:W2:Y:S04]  /*229c0*/  @P2 LDG.E.U16 R44, desc[UR16][R10.64] ;  /* 0x000000100a2c2981 */ /* 0x004ea8000c1e1500 */
[----:B--2---:R0:W-:Y:S04]  /*229d0*/  STL [R1+0x364], R44 ;  /* 0x0003642c01007387 */ /* 0x0041e80000100800 */
[----:B0-----:R-:W2:Y:S04]  /*229e0*/  LDL.LU R44, [R1+0x1df8] ;  /* 0x001df800012c7983 */ /* 0x001ea80000300800 */
[----:B------:R-:W2:Y:S04]  /*229f0*/  LDL R10, [R1+0x1284] ;  /* 0x00128400010a7983 */ /* 0x000ea80000100800 */
[----:B------:R-:W2:Y:S01]  /*22a00*/  LDL R11, [R1+0x1288] ;  /* 0x00128800010b7983 */ /* 0x000ea20000100800 */
[----:B------:R-:W-:-:S02]  /*22a10*/  PRMT R84, RZ, 0x7610, R84 ;  /* 0x00007610ff547816 */ /* 0x000fc40000000054 */
[----:B--2---:R-:W-:-:S04]  /*22a20*/  @P2 LOP3.LUT R11, R11, R10, RZ, 0x3c, !PT ;  /* 0x0000000a0b0b2212 */ /* 0x004fc800078e3cff */
[----:B------:R-:W-:-:S04]  /*22a30*/  @P2 LOP3.LUT R10, R11, R10, RZ, 0x3c, !PT ;  /* 0x0000000a0b0a2212 */ /* 0x000fc800078e3cff */
[----:B------:R-:W-:-:S05]  /*22a40*/  @P2 LOP3.LUT R11, R11, R10, RZ, 0x3c, !PT ;  /* 0x0000000a0b0b2212 */ /* 0x000fca00078e3cff */
[----:B------:R-:W2:Y:S04]  /*22a50*/  @P2 LDG.E.U16 R84, desc[UR16][R10.64] ;  /* 0x000000100a542981 */ /* 0x000ea8000c1e1500 */
[----:B------:R-:W3:Y:S04]  /*22a60*/  LDL R10, [R1+0x1294] ;  /* 0x00129400010a7983 */ /* 0x000ee80000100800 */
[----:B------:R-:W3:Y:S01]  /*22a70*/  LDL R11, [R1+0x1298] ;  /* 0x00129800010b7983 */ /* 0x000ee20000100800 */
[----:B------:R-:W-:-:S03]  /*22a80*/  PRMT R88, RZ, 0x7610, R88 ;  /* 0x00007610ff587816 */ /* 0x000fc60000000058 */
[----:B--2---:R0:W-:Y:S01]  /*22a90*/  STL [R1+0x35c], R84 ;  /* 0x00035c5401007387 */ /* 0x0041e20000100800 */
[----:B------:R-:W-:-:S03]  /*22aa0*/  PRMT R92, RZ, 0x7610, R92 ;  /* 0x00007610ff5c7816 */ /* 0x000fc6000000005c */
[----:B0-----:R-:W2:Y:S01]  /*22ab0*/  LDL R84, [R1+0x12e8] ;  /* 0x0012e80001547983 */ /* 0x001ea20000100800 */
[----:B---3--:R-:W-:-:S04]  /*22ac0*/  @P2 LOP3.LUT R11, R11, R10, RZ, 0x3c, !PT ;  /* 0x0000000a0b0b2212 */ /* 0x008fc800078e3cff */
[----:B------:R-:W-:-:S04]  /*22ad0*/  @P2 LOP3.LUT R10, R11, R10, RZ, 0x3c, !PT ;  /* 0x0000000a0b0a2212 */ /* 0x000fc800078e3cff */
[----:B------:R-:W-:-:S05]  /*22ae0*/  @P2 LOP3.LUT R11, R11, R10, RZ, 0x3c, !PT ;  /* 0x0000000a0b0b2212 */ /* 0x000fca00078e3cff */
[----:B------:R-:W3:Y:S04]  /*22af0*/  @P2 LDG.E.U16 R88, desc[UR16][R10.64] ;  /* 0x000000100a582981 */ /* 0x000ee8000c1e1500 */
[----:B------:R-:W2:Y:S04]  /*22b00*/  LDL R10, [R1+0x12a4] ;  /* 0x0012a400010a7983 */ /* 0x000ea80000100800 */
[----:B------:R-:W2:Y:S04]  /*22b10*/  LDL R11, [R1+0x12a8] ;  /* 0x0012a800010b7983 */ /* 0x000ea80000100800 */
[----:B---3--:R0:W-:Y:S01]  /*22b20*/  STL [R1+0x350], R88 ;  /* 0x0003505801007387 */ /* 0x0081e20000100800 */
[----:B------:R-:W-:-:S03]  /*22b30*/  PRMT R73, RZ, 0x7610, R73 ;  /* 0x00007610ff497816 */ /* 0x000fc60000000049 */
[----:B0-----:R-:W3:Y:S01]  /*22b40*/  LDL R88, [R1+0x12f8] ;  /* 0x0012f80001587983 */ /* 0x001ee20000100800 */
[----:B--2---:R-:W-:-:S04]  /*22b50*/  @P2 LOP3.LUT R11, R11, R10, RZ, 0x3c, !PT ;  /* 0x0000000a0b0b2212 */ /* 0x004fc800078e3cff */
[----:B------:R-:W-:-:S04]  /*22b60*/  @P2 LOP3.LUT R10, R11, R10, RZ, 0x3c, !PT ;  /* 0x0000000a0b0a2212 */ /* 0x000fc800078e3cff */
[----:B------:R-:W-:-:S05]  /*22b70*/  @P2 LOP3.LUT R11, R11, R10, RZ, 0x3c, !PT ;  /* 0x0000000a0b0b2212 */ /* 0x000fca00078e3cff */
[----:B------:R0:W2:Y:S04]  /*22b80*/  @P2 LDG.E.U16 R92, desc[UR16][R10.64] ;  /* 0x000000100a5c2981 */ /* 0x0000a8000c1e1500 */
[----:B------:R-:W3:Y:S01]  /*22b90*/  LDL R11, [R1+0x12b4] ;  /* 0x0012b400010b7983 */ /* 0x000ee20000100800 */
[----:B0-----:R-:W-:-:S03]  /*22ba0*/  @P2 IMAD.MOV.U32 R10, RZ, RZ, R81 ;  /* 0x000000ffff0a2224 */ /* 0x001fc600078e0051 */
[----:B--2---:R0:W-:Y:S01]  /*22bb0*/  STL [R1+0x348], R92 ;  /* 0x0003485c01007387 */ /* 0x0041e20000100800 */
[----:B------:R-:W-:-:S03]  /*22bc0*/  PRMT R75, RZ, 0x7610, R75 ;  /* 0x00007610ff4b7816 */ /* 0x000fc6000000004b */
[----:B------:R-:W2:Y:S04]  /*22bd0*/  LDL R81, [R1+0x1314] ;  /* 0x0013140001517983 */ /* 0x000ea80000100800 */
[----:B---3--:R1:W3:Y:S04]  /*22be0*/  @P2 LDG.E.U16 R73, desc[UR16][R10.64] ;  /* 0x000000100a492981 */ /* 0x0082e8000c1e1500 */
[----:B0-----:R-:W2:Y:S04]  /*22bf0*/  LDL R92, [R1+0x1308] ;  /* 0x00130800015c7983 */ /* 0x001ea80000100800 */
[----:B------:R-:W2:Y:S01]  /*22c00*/  LDL R11, [R1+0x12c4] ;  /* 0x0012c400010b7983 */ /* 0x000ea20000100800 */
[----:B-1----:R-:W-:-:S03]  /*22c10*/  @P2 IMAD.MOV.U32 R10, RZ, RZ, R79 ;  /* 0x000000ffff0a2224 */ /* 0x002fc600078e004f */
[----:B---3--:R0:W-:Y:S01]  /*22c20*/  STL [R1+0x340], R73 ;  /* 0x0003404901007387 */ /* 0x0081e20000100800 */
[----:B------:R-:W-:-:S03]  /*22c30*/  PRMT R77, RZ, 0x7610, R77 ;  /* 0x00007610ff4d7816 */ /* 0x000fc6000000004d */
[----:B------:R-:W3:Y:S04]  /*22c40*/  LDL R79, [R1+0x1324] ;  /* 0x00132400014f7983 */ /* 0x000ee80000100800 */
[----:B--2---:R4:W2:Y:S04]  /*22c50*/  @P2 LDG.E.U16 R75, desc[UR16][R10.64] ;  /* 0x000000100a4b2981 */ /* 0x0048a8000c1e1500 */
[----:B0-----:R-:W3:Y:S04]  /*22c60*/  LDL R73, [R1+0x1318] ;  /* 0x0013180001497983 */ /* 0x001ee80000100800 */
[----:B------:R-:W3:Y:S01]  /*22c70*/  LDL R11, [R1+0x12d4] ;  /* 0x0012d400010b7983 */ /* 0x000ee20000100800 */
[----:B----4-:R-:W-:-:S03]  /*22c80*/  @P2 IMAD.MOV.U32 R10, RZ, RZ, R78 ;  /* 0x000000ffff0a2224 */ /* 0x010fc600078e004e */
[----:B--2---:R0:W-:Y:S04]  /*22c90*/  STL [R1+0x338], R75 ;  /* 0x0003384b01007387 */ /* 0x0041e80000100800 */
[----:B---3--:R1:W2:Y:S01]  /*22ca0*/  @P2 LDG.E.U16 R77, desc[UR16][R10.64] ;  /* 0x000000100a4d2981 */ /* 0x0082a2000c1e1500 */
[----:B------:R-:W-:-:S03]  /*22cb0*/  PRMT R82, RZ, 0x7610, R82 ;  /* 0x00007610ff527816 */ /* 0x000fc60000000052 */
[----:B0-----:R-:W3:Y:S04]  /*22cc0*/  LDL R75, [R1+0x1328] ;  /* 0x00132800014b7983 */ /* 0x001ee80000100800 */
[----:B------:R-:W4:Y:S01]  /*22cd0*/  LDL R11, [R1+0x12e4] ;  /* 0x0012e400010b7983 */ /* 0x000f220000100800 */
[----:B-1----:R-:W-:-:S03]  /*22ce0*/  @P2 IMAD.MOV.U32 R10, RZ, RZ, R84 ;  /* 0x000000ffff0a2224 */ /* 0x002fc600078e0054 */
[----:B--2---:R0:W-:Y:S01]  /*22cf0*/  STL [R1+0x330], R77 ;  /* 0x0003304d01007387 */ /* 0x0041e20000100800 */
[----:B------:R-:W-:-:S03]  /*22d00*/  PRMT R86, RZ, 0x7610, R86 ;  /* 0x00007610ff567816 */ /* 0x000fc60000000056 */
[----:B------:R-:W2:Y:S04]  /*22d10*/  LDL R78, [R1+0x1338] ;  /* 0x00133800014e7983 */ /* 0x000ea80000100800 */
[----:B----4-:R1:W4:Y:S04]  /*22d20*/  @P2 LDG.E.U16 R82, desc[UR16][R10.64] ;  /* 0x000000100a522981 */ /* 0x010328000c1e1500 */
[----:B0-----:R-:W2:Y:S04]  /*22d30*/  LDL R77, [R1+0x1334] ;  /* 0x00133400014d7983 */ /* 0x001ea80000100800 */
[----:B------:R-:W2:Y:S01]  /*22d40*/  LDL R11, [R1+0x12f4] ;  /* 0x0012f400010b7983 */ /* 0x000ea20000100800 */
[----:B-1----:R-:W-:-:S03]  /*22d50*/  @P2 IMAD.MOV.U32 R10, RZ, RZ, R88 ;  /* 0x000000ffff0a2224 */ /* 0x002fc600078e0058 */
[----:B----4-:R0:W-:Y:S01]  /*22d60*/  STL [R1+0x324], R82 ;  /* 0x0003245201007387 */ /* 0x0101e20000100800 */
[----:B------:R-:W-:Y:S02]  /*22d70*/  PRMT R90, RZ, 0x7610, R90 ;  /* 0x00007610ff5a7816 */ /* 0x000fe4000000005a */
[----:B------:R-:W-:Y:S01]  /*22d80*/  PRMT R71, RZ, 0x7610, R71 ;  /* 0x00007610ff477816 */ /* 0x000fe20000000047 */
[----:B------:R-:W4:Y:S04]  /*22d90*/  LDL R84, [R1+0x1348] ;  /* 0x0013480001547983 */ /* 0x000f280000100800 */
[----:B--2---:R1:W2:Y:S01]  /*22da0*/  @P2 LDG.E.U16 R86, desc[UR16][R10.64] ;  /* 0x000000100a562981 */ /* 0x0042a2000c1e1500 */
[----:B------:R-:W-:-:S03]  /*22db0*/  PRMT R69, RZ, 0x7610, R69 ;  /* 0x00007610ff457816 */ /* 0x000fc60000000045 */
[----:B0-----:R-:W2:Y:S04]  /*22dc0*/  LDL R82, [R1+0x1344] ;  /* 0x0013440001527983 */ /* 0x001ea80000100800 */
[----:B------:R-:W2:Y:S01]  /*22dd0*/  LDL R11, [R1+0x1304] ;  /* 0x00130400010b7983 */ /* 0x000ea20000100800 */
[----:B-1----:R-:W-:-:S05]  /*22de0*/  @P2 IMAD.MOV.U32 R10, RZ, RZ, R92 ;  /* 0x000000ffff0a2224 */ /* 0x002fca00078e005c */
[----:B--2---:R0:W2:Y:S02]  /*22df0*/  @P2 LDG.E.U16 R90, desc[UR16][R10.64] ;  /* 0x000000100a5a2981 */ /* 0x0040a4000c1e1500 */
[----:B0-----:R-:W-:Y:S02]  /*22e00*/  @P2 IMAD.MOV.U32 R10, RZ, RZ, R73 ;  /* 0x000000ffff0a2224 */ /* 0x001fe400078e0049 */
[----:B------:R-:W-:-:S05]  /*22e10*/  @P2 IMAD.MOV.U32 R11, RZ, RZ, R81 ;  /* 0x000000ffff0b2224 */ /* 0x000fca00078e0051 */
[----:B------:R3:W4:Y:S02]  /*22e20*/  @P2 LDG.E.U16 R71, desc[UR16][R10.64] ;  /* 0x000000100a472981 */ /* 0x000724000c1e1500 */
[----:B---3--:R-:W-:Y:S02]  /*22e30*/  @P2 IMAD.MOV.U32 R10, RZ, RZ, R75 ;  /* 0x000000ffff0a2224 */ /* 0x008fe400078e004b */
[----:B------:R-:W-:-:S05]  /*22e40*/  @P2 IMAD.MOV.U32 R11, RZ, RZ, R79 ;  /* 0x000000ffff0b2224 */ /* 0x000fca00078e004f */
[----:B------:R-:W3:Y:S04]  /*22e50*/  @P2 LDG.E.U16 R69, desc[UR16][R10.64] ;  /* 0x000000100a452981 */ /* 0x000ee8000c1e1500 */
[----:B------:R0:W-:Y:S04]  /*22e60*/  STL [R1+0x320], R86 ;  /* 0x0003205601007387 */ /* 0x0001e80000100800 */
[----:B------:R-:W3:Y:S04]  /*22e70*/  LDL R88, [R1+0x1358] ;  /* 0x0013580001587983 */ /* 0x000ee80000100800 */
[----:B0-----:R-:W3:Y:S04]  /*22e80*/  LDL R86, [R1+0x1354] ;  /* 0x0013540001567983 */ /* 0x001ee80000100800 */
[----:B--2---:R0:W-:Y:S04]  /*22e90*/  STL [R1+0x314], R90 ;  /* 0x0003145a01007387 */ /* 0x0041e80000100800 */
[----:B------:R-:W2:Y:S04]  /*22ea0*/  LDL R92, [R1+0x1368] ;  /* 0x00136800015c7983 */ /* 0x000ea80000100800 */
[----:B0-----:R-:W2:Y:S04]  /*22eb0*/  LDL R90, [R1+0x1364] ;  /* 0x00136400015a7983 */ /* 0x001ea80000100800 */
[----:B----4-:R0:W-:Y:S04]  /*22ec0*/  STL [R1+0x30c], R71 ;  /* 0x00030c4701007387 */ /* 0x0101e80000100800 */
[----:B------:R-:W4:Y:S04]  /*22ed0*/  LDL R73, [R1+0x1378] ;  /* 0x0013780001497983 */ /* 0x000f280000100800 */
[----:B0-----:R-:W4:Y:S04]  /*22ee0*/  LDL R71, [R1+0x1374] ;  /* 0x0013740001477983 */ /* 0x001f280000100800 */
[----:B---3--:R0:W-:Y:S04]  /*22ef0*/  STL [R1+0x304], R69 ;  /* 0x0003044501007387 */ /* 0x0081e80000100800 */
[----:B------:R-:W3:Y:S04]  /*22f00*/  LDL R75, [R1+0x1388] ;  /* 0x00138800014b7983 */ /* 0x000ee80000100800 */
[----:B0-----:R-:W3:Y:S01]  /*22f10*/  LDL R69, [R1+0x1384] ;  /* 0x0013840001457983 */ /* 0x001ee20000100800 */
[----:B------:R-:W-:Y:S01]  /*22f20*/  PRMT R67, RZ, 0x7610, R67 ;  /* 0x00007610ff437816 */ /* 0x000fe20000000043 */
[----:B------:R-:W-:-:S02]  /*22f30*/  @P2 IMAD.MOV.U32 R10, RZ, RZ, R78 ;  /* 0x000000ffff0a2224 */ /* 0x000fc400078e004e */
[----:B------:R-:W-:Y:S01]  /*22f40*/  @P2 IMAD.MOV.U32 R11, RZ, RZ, R77 ;  /* 0x000000ffff0b2224 */ /* 0x000fe200078e004d */
[----:B------:R-:W-:Y:S01]  /*22f50*/  PRMT R65, RZ, 0x7610, R65 ;  /* 0x00007610ff417816 */ /* 0x000fe20000000041 */
[----:B------:R-:W3:Y:S04]  /*22f60*/  LDL R77, [R1+0x1394] ;  /* 0x00139400014d7983 */ /* 0x000ee80000100800 */
[----:B------:R0:W3:Y:S01]  /*22f70*/  @P2 LDG.E.U16 R67, desc[UR16][R10.64] ;  /* 0x000000100a432981 */ /* 0x0000e2000c1e1500 */
[----:B------:R-:W-:Y:S02]  /*22f80*/  PRMT R63, RZ, 0x7610, R63 ;  /* 0x00007610ff3f7816 */ /* 0x000fe4000000003f */
[----:B------:R-:W-:Y:S01]  /*22f90*/  PRMT R61, RZ, 0x7610, R61 ;  /* 0x00007610ff3d7816 */ /* 0x000fe2000000003d */
[----:B------:R-:W3:Y:S01]  /*22fa0*/  LDL R78, [R1+0x1398] ;  /* 0x00139800014e7983 */ /* 0x000ee20000100800 */
[----:B0-----:R-:W-:-:S02]  /*22fb0*/  @P2 IMAD.MOV.U32 R10, RZ, RZ, R84 ;  /* 0x000000ffff0a2224 */ /* 0x001fc400078e0054 */
[----:B------:R-:W-:Y:S01]  /*22fc0*/  @P2 IMAD.MOV.U32 R11, RZ, RZ, R82 ;  /* 0x000000ffff0b2224 */ /* 0x000fe200078e0052 */
[----:B------:R-:W-:Y:S01]  /*22fd0*/  PRMT R59, RZ, 0x7610, R59 ;  /* 0x00007610ff3b7816 */ /* 0x000fe2000000003b */
[----:B------:R-:W3:Y:S04]  /*22fe0*/  LDL R82, [R1+0x13a4] ;  /* 0x0013a40001527983 */ /* 0x000ee80000100800 */
[----:B------:R0:W3:Y:S01]  /*22ff0*/  @P2 LDG.E.U16 R65, desc[UR16][R10.64] ;  /* 0x000000100a412981 */ /* 0x0000e2000c1e1500 */
[----:B------:R-:W-:-:S03]  /*23000*/  PRMT R38, RZ, 0x7610, R38 ;  /* 0x00007610ff267816 */ /* 0x000fc60000000026 */
[----:B------:R-:W3:Y:S01]  /*23010*/  LDL R84, [R1+0x13a8] ;  /* 0x0013a80001547983 */ /* 0x000ee20000100800 */
[----:B0-----:R-:W-:Y:S02]  /*23020*/  @P2 IMAD.MOV.U32 R10, RZ, RZ, R88 ;  /* 0x000000ffff0a2224 */ /* 0x001fe400078e0058 */
[----:B------:R-:W-:Y:S01]  /*23030*/  @P2 IMAD.MOV.U32 R11, RZ, RZ, R86 ;  /* 0x000000ffff0b2224 */ /* 0x000fe200078e0056 */
[----:B------:R-:W3:Y:S04]  /*23040*/  LDL R88, [R1+0x13b8] ;  /* 0x0013b80001587983 */ /* 0x000ee80000100800 */
[----:B------:R2:W3:Y:S04]  /*23050*/  @P2 LDG.E.U16 R63, desc[UR16][R10.64] ;  /* 0x000000100a3f2981 */ /* 0x0004e8000c1e1500 */
[----:B------:R-:W3:Y:S01]  /*23060*/  LDL R86, [R1+0x13b4] ;  /* 0x0013b40001567983 */ /* 0x000ee20000100800 */
[----:B--2---:R-:W-:-:S03]  /*23070*/  @P2 IMAD.MOV.U32 R10, RZ, RZ, R92 ;  /* 0x000000ffff0a2224 */ /* 0x004fc600078e005c */
[----:B------:R-:W2:Y:S01]  /*23080*/  LDL R92, [R1+0x13c8] ;  /* 0x0013c800015c7983 */ /* 0x000ea20000100800 */
[----:B------:R-:W-:-:S03]  /*23090*/  @P2 IMAD.MOV.U32 R11, RZ, RZ, R90 ;  /* 0x000000ffff0b2224 */ /* 0x000fc600078e005a */
[----:B------:R-:W2:Y:S04]  /*230a0*/  LDL R90, [R1+0x13c4] ;  /* 0x0013c400015a7983 */ /* 0x000ea80000100800 */
[----:B------:R4:W2:Y:S02]  /*230b0*/  @P2 LDG.E.U16 R61, desc[UR16][R10.64] ;  /* 0x000000100a3d2981 */ /* 0x0008a4000c1e1500 */
[----:B----4-:R-:W-:Y:S02]  /*230c0*/  @P2 IMAD.MOV.U32 R10, RZ, RZ, R73 ;  /* 0x000000ffff0a2224 */ /* 0x010fe400078e0049 */
[----:B------:R-:W-:Y:S01]  /*230d0*/  @P2 IMAD.MOV.U32 R11, RZ, RZ, R71 ;  /* 0x000000ffff0b2224 */ /* 0x000fe200078e0047 */
[----:B------:R-:W4:Y:S04]  /*230e0*/  LDL R73, [R1+0x13d8] ;  /* 0x0013d80001497983 */ /* 0x000f280000100800 */
[----:B------:R3:W2:Y:S04]  /*230f0*/  @P2 LDG.E.U16 R59, desc[UR16][R10.64] ;  /* 0x000000100a3b2981 */ /* 0x0006a8000c1e1500 */
[----:B------:R-:W2:Y:S01]  /*23100*/  LDL R71, [R1+0x13d4] ;  /* 0x0013d40001477983 */ /* 0x000ea20000100800 */
[----:B---3--:R-:W-:-:S02]  /*23110*/  @P2 IMAD.MOV.U32 R10, RZ, RZ, R75 ;  /* 0x000000ffff0a2224 */ /* 0x008fc400078e004b */
[----:B------:R-:W-:Y:S01]  /*23120*/  @P2 IMAD.MOV.U32 R11, RZ, RZ, R69 ;  /* 0x000000ffff0b2224 */ /* 0x000fe200078e0045 */
[----:B------:R-:W3:Y:S04]  /*23130*/  LDL R75, [R1+0x13e4] ;  /* 0x0013e400014b7983 */ /* 0x000ee80000100800 */
[----:B------:R0:W2:Y:S04]  /*23140*/  @P2 LDG.E.U16 R38, desc[UR16][R10.64] ;  /* 0x000000100a262981 */ /* 0x0000a8000c1e1500 */
[----:B------:R-:W-:Y:S01]  /*23150*/  STL [R1+0x2f8], R67 ;  /* 0x0002f84301007387 */ /* 0x000fe20000100800 */
[----:B0-----:R-:W-:-:S02]  /*23160*/  @P2 IMAD.MOV.U32 R10, RZ, RZ, R78 ;  /* 0x000000ffff0a2224 */ /* 0x001fc400078e004e */
[----:B------:R-:W-:Y:S01]  /*23170*/  @P2 IMAD.MOV.U32 R11, RZ, RZ, R77 ;  /* 0x000000ffff0b2224 */ /* 0x000fe200078e004d */
[----:B------:R-:W-:Y:S02]  /*23180*/  PRMT R57, RZ, 0x7610, R57 ;  /* 0x00007610ff397816 */ /* 0x000fe40000000039 */
[----:B------:R-:W-:-:S04]  /*23190*/  PRMT R55, RZ, 0x7610, R55 ;  /* 0x00007610ff377816 */ /* 0x000fc80000000037 */
[----:B------:R0:W3:Y:S04]  /*231a0*/  @P2 LDG.E.U16 R57, desc[UR16][R10.64] ;  /* 0x000000100a392981 */ /* 0x0000e8000c1e1500 */
[----:B--2---:R1:W-:Y:S04]  /*231b0*/  STL [R1+0x2cc], R38 ;  /* 0x0002cc2601007387 */ /* 0x0043e80000100800 */
[----:B-1----:R-:W2:Y:S04]  /*231c0*/  LDL R38, [R1+0x13e8] ;  /* 0x0013e80001267983 */ /* 0x002ea80000100800 */
[----:B------:R-:W-:Y:S04]  /*231d0*/  STL [R1+0x2f4], R65 ;  /* 0x0002f44101007387 */ /* 0x000fe80000100800 */
[----:B------:R-:W2:Y:S04]  /*231e0*/  LDL R77, [R1+0x13f4] ;  /* 0x0013f400014d7983 */ /* 0x000ea80000100800 */
[----:B------:R-:W2:Y:S01]  /*231f0*/  LDL R78, [R1+0x13f8] ;  /* 0x0013f800014e7983 */ /* 0x000ea20000100800 */
[----:B0-----:R-:W-:-:S02]  /*23200*/  @P2 IMAD.MOV.U32 R10, RZ, RZ, R84 ;  /* 0x000000ffff0a2224 */ /* 0x001fc400078e0054 */
[----:B------:R-:W-:Y:S01]  /*23210*/  @P2 IMAD.MOV.U32 R11, RZ, RZ, R82 ;  /* 0x000000ffff0b2224 */ /* 0x000fe200078e0052 */
[----:B------:R-:W-:-:S04]  /*23220*/  PRMT R53, RZ, 0x7610, R53 ;  /* 0x00007610ff357816 */ /* 0x000fc80000000035 */
[----:B------:R0:W2:Y:S01]  /*23230*/  @P2 LDG.E.U16 R55, desc[UR16][R10.64] ;  /* 0x000000100a372981 */ /* 0x0000a2000c1e1500 */
[----:B------:R-:W-:Y:S01]  /*23240*/  PRMT R51, RZ, 0x7610, R51 ;  /* 0x00007610ff337816 */ /* 0x000fe20000000033 */
[----:B0-----:R-:W-:Y:S02]  /*23250*/  @P2 IMAD.MOV.U32 R10, RZ, RZ, R88 ;  /* 0x000000ffff0a2224 */ /* 0x001fe400078e0058 */
[----:B------:R-:W-:-:S05]  /*23260*/  @P2 IMAD.MOV.U32 R11, RZ, RZ, R86 ;  /* 0x000000ffff0b2224 */ /* 0x000fca00078e0056 */
[----:B------:R0:W2:Y:S01]  /*23270*/  @P2 LDG.E.U16 R53, desc[UR16][R10.64] ;  /* 0x000000100a352981 */ /* 0x0000a2000c1e1500 */
[----:B------:R-:W-:Y:S01]  /*23280*/  PRMT R49, RZ, 0x7610, R49 ;  /* 0x00007610ff317816 */ /* 0x000fe20000000031 */
[----:B0-----:R-:W-:Y:S02]  /*23290*/  @P2 IMAD.MOV.U32 R10, RZ, RZ, R92 ;  /* 0x000000ffff0a2224 */ /* 0x001fe400078e005c */
[----:B------:R-:W-:-:S05]  /*232a0*/  @P2 IMAD.MOV.U32 R11, RZ, RZ, R90 ;  /* 0x000000ffff0b2224 */ /* 0x000fca00078e005a */
[----:B------:R4:W2:Y:S01]  /*232b0*/  @P2 LDG.E.U16 R51, desc[UR16][R10.64] ;  /* 0x000000100a332981 */ /* 0x0008a2000c1e1500 */
[----:B------:R-:W-:Y:S01]  /*232c0*/  PRMT R36, RZ, 0x7610, R36 ;  /* 0x00007610ff247816 */ /* 0x000fe20000000024 */
[----:B----4-:R-:W-:Y:S02]  /*232d0*/  @P2 IMAD.MOV.U32 R10, RZ, RZ, R73 ;  /* 0x000000ffff0a2224 */ /* 0x010fe400078e0049 */
[----:B------:R-:W-:-:S05]  /*232e0*/  @P2 IMAD.MOV.U32 R11, RZ, RZ, R71 ;  /* 0x000000ffff0b2224 */ /* 0x000fca00078e0047 */
[----:B------:R3:W4:Y:S02]  /*232f0*/  @P2 LDG.E.U16 R49, desc[UR16][R10.64] ;  /* 0x000000100a312981 */ /* 0x000724000c1e1500 */
[----:B---3--:R-:W-:Y:S01]  /*23300*/  @P2 IMAD.MOV.U32 R11, RZ, RZ, R75 ;  /* 0x000000ffff0b2224 */ /* 0x008fe200078e004b */
[----:B------:R-:W-:Y:S01]  /*23310*/  PRMT R44, RZ, 0x7610, R44 ;  /* 0x00007610ff2c7816 */ /* 0x000fe2000000002c */
[----:B--2---:R-:W-:-:S05]  /*23320*/  @P2 IMAD.MOV.U32 R10, RZ, RZ, R38 ;  /* 0x000000ffff0a2224 */ /* 0x004fca00078e0026 */
[----:B------:R0:W2:Y:S02]  /*23330*/  @P2 LDG.E.U16 R36, desc[UR16][R10.64] ;  /* 0x000000100a242981 */ /* 0x0000a4000c1e1500 */
[----:B0-----:R-:W-:Y:S02]  /*23340*/  @P2 IMAD.MOV.U32 R10, RZ, RZ, R78 ;  /* 0x000000ffff0a2224 */ /* 0x001fe400078e004e */
[----:B------:R-:W-:-:S05]  /*23350*/  @P2 IMAD.MOV.U32 R11, RZ, RZ, R77 ;  /* 0x000000ffff0b2224 */ /* 0x000fca00078e004d */
[----:B------:R-:W3:Y:S04]  /*23360*/  @P2 LDG.E.U16 R44, desc[UR16][R10.64] ;  /* 0x000000100a2c2981 */ /* 0x000ee8000c1e1500 */
[----:B------:R-:W-:Y:S04]  /*23370*/  STL [R1+0x2e8], R63 ;  /* 0x0002e83f01007387 */ /* 0x000fe80000100800 */
[----:B------:R-:W4:Y:S04]  /*23380*/  LDL R82, [R1+0x1404] ;  /* 0x0014040001527983 */ /* 0x000f280000100800 */
[----:B------:R-:W4:Y:S04]  /*23390*/  LDL R84, [R1+0x1408] ;  /* 0x0014080001547983 */ /* 0x000f280000100800 */
[----:B------:R-:W-:Y:S04]  /*233a0*/  STL [R1+0x2dc], R61 ;  /* 0x0002dc3d01007387 */ /* 0x000fe80000100800 */
[----:B------:R-:W4:Y:S04]  /*233b0*/  LDL R86, [R1+0x1414] ;  /* 0x0014140001567983 */ /* 0x000f280000100800 */
[----:B------:R-:W4:Y:S04]  /*233c0*/  LDL R88, [R1+0x1418] ;  /* 0x0014180001587983 */ /* 0x000f280000100800 */
[----:B------:R-:W-:Y:S04]  /*233d0*/  STL [R1+0x2d4], R59 ;  /* 0x0002d43b01007387 */ /* 0x000fe80000100800 */
[----:B------:R-:W4:Y:S04]  /*233e0*/  LDL R90, [R1+0x1424] ;  /* 0x00142400015a7983 */ /* 0x000f280000100800 */
[----:B------:R-:W4:Y:S04]  /*233f0*/  LDL R92, [R1+0x1428] ;  /* 0x00142800015c7983 */ /* 0x000f280000100800 */
[----:B--2---:R0:W-:Y:S04]  /*23400*/  STL [R1+0x290], R36 ;  /* 0x0002902401007387 */ /* 0x0041e80000100800 */
[----:B------:R-:W2:Y:S04]  /*23410*/  LDL R38, [R1+0x1438] ;  /* 0x0014380001267983 */ /* 0x000ea80000100800 */
[----:B0-----:R-:W2:Y:S04]  /*23420*/  LDL R36, [R1+0x1434] ;  /* 0x0014340001247983 */ /* 0x001ea80000100800 */
[----:B------:R-:W-:Y:S04]  /*23430*/  STL [R1+0x2c8], R57 ;  /* 0x0002c83901007387 */ /* 0x000fe80000100800 */
[----:B------:R-:W2:Y:S04]  /*23440*/  LDL R69, [R1+0x1444] ;  /* 0x0014440001457983 */ /* 0x000ea80000100800 */
[----:B---3--:R0:W-:Y:S04]  /*23450*/  STL [R1+0x288], R44 ;  /* 0x0002882c01007387 */ /* 0x0081e80000100800 */
[----:B------:R-:W-:Y:S01]  /*23460*/  STL [R1+0x2bc], R55 ;  /* 0x0002bc3701007387 */ /* 0x000fe20000100800 */
[----:B------:R-:W-:Y:S01]  /*23470*/  PRMT R47, RZ, 0x7610, R47 ;  /* 0x00007610ff2f7816 */ /* 0x000fe2000000002f */
[----:B----4-:R-:W-:-:S02]  /*23480*/  @P2 IMAD.MOV.U32 R11, RZ, RZ, R82 ;  /* 0x000000ffff0b2224 */ /* 0x010fc400078e0052 */
[----:B------:R-:W-:Y:S01]  /*23490*/  @P2 IMAD.MOV.U32 R10, RZ, RZ, R84 ;  /* 0x000000ffff0a2224 */ /* 0x000fe200078e0054 */
[----:B------:R-:W-:Y:S01]  /*234a0*/  PRMT R45, RZ, 0x7610, R45 ;  /* 0x00007610ff2d7816 */ /* 0x000fe2000000002d */
[----:B0-----:R-:W3:Y:S04]  /*234b0*/  LDL R44, [R1+0x1448] ;  /* 0x00144800012c7983 */ /* 0x001ee80000100800 */
[----:B------:R0:W4:Y:S01]  /*234c0*/  @P2 LDG.E.U16 R47, desc[UR16][R10.64] ;  /* 0x000000100a2f2981 */ /* 0x000122000c1e1500 */
[----:B------:R-:W-:Y:S02]  /*234d0*/  PRMT R43, RZ, 0x7610, R43 ;  /* 0x00007610ff2b7816 */ /* 0x000fe4000000002b */
[----:B------:R-:W-:Y:S01]  /*234e0*/  PRMT R34, RZ, 0x7610, R34 ;  /* 0x00007610ff227816 */ /* 0x000fe20000000022 */
[----:B------:R-:W4:Y:S01]  /*234f0*/  LDL R71, [R1+0x1454] ;  /* 0x0014540001477983 */ /* 0x000f220000100800 */
[----:B0-----:R-:W-:-:S02]  /*23500*/  @P2 IMAD.MOV.U32 R10, RZ, RZ, R88 ;  /* 0x000000ffff0a2224 */ /* 0x001fc400078e0058 */
[----:B------:R-:W-:-:S05]  /*23510*/  @P2 IMAD.MOV.U32 R11, RZ, RZ, R86 ;  /* 0x000000ffff0b2224 */ /* 0x000fca00078e0056 */
[----:B------:R0:W4:Y:S02]  /*23520*/  @P2 LDG.E.U16 R45, desc[UR16][R10.64] ;  /* 0x000000100a2d2981 */ /* 0x000124000c1e1500 */
[----:B0-----:R-:W-:Y:S02]  /*23530*/  @P2 IMAD.MOV.U32 R10, RZ, RZ, R92 ;  /* 0x000000ffff0a2224 */ /* 0x001fe400078e005c */
[----:B------:R-:W-:-:S05]  /*23540*/  @P2 IMAD.MOV.U32 R11, RZ, RZ, R90 ;  /* 0x000000ffff0b2224 */ /* 0x000fca00078e005a */
[----:B------:R2:W4:Y:S01]  /*23550*/  @P2 LDG.E.U16 R43, desc[UR16][R10.64] ;  /* 0x000000100a2b2981 */ /* 0x000522000c1e1500 */
[----:B------:R-:W-:Y:S01]  /*23560*/  PRMT R40, RZ, 0x7610, R40 ;  /* 0x00007610ff287816 */ /* 0x000fe20000000028 */
[----:B--2---:R-:W-:Y:S02]  /*23570*/  @P2 IMAD.MOV.U32 R10, RZ, RZ, R38 ;  /* 0x000000ffff0a2224 */ /* 0x004fe400078e0026 */
[----:B------:R-:W-:-:S05]  /*23580*/  @P2 IMAD.MOV.U32 R11, RZ, RZ, R36 ;  /* 0x000000ffff0b2224 */ /* 0x000fca00078e0024 */
[----:B------:R0:W2:Y:S02]  /*23590*/  @P2 LDG.E.U16 R34, desc[UR16][R10.64] ;  /* 0x000000100a222981 */ /* 0x0000a4000c1e1500 */
[----:B0-----:R-:W-:Y:S02]  /*235a0*/  @P2 IMAD.MOV.U32 R11, RZ, RZ, R69 ;  /* 0x000000ffff0b2224 */ /* 0x001fe400078e0045 */
[----:B---3--:R-:W-:-:S05]  /*235b0*/  @P2 IMAD.MOV.U32 R10, RZ, RZ, R44 ;  /* 0x000000ffff0a2224 */ /* 0x008fca00078e002c */
[----:B------:R-:W3:Y:S04]  /*235c0*/  @P2 LDG.E.U16 R40, desc[UR16][R10.64] ;  /* 0x000000100a282981 */ /* 0x000ee8000c1e1500 */
[----:B------:R-:W-:Y:S04]  /*235d0*/  STL [R1+0x2b0], R53 ;  /* 0x0002b03501007387 */ /* 0x000fe80000100800 */
[----:B------:R-:W3:Y:S04]  /*235e0*/  LDL R73, [R1+0x1458] ;  /* 0x0014580001497983 */ /* 0x000ee80000100800 */
[----:B------:R-:W3:Y:S04]  /*235f0*/  LDL R75, [R1+0x1464] ;  /* 0x00146400014b7983 */ /* 0x000ee80000100800 */
[----:B------:R-:W-:Y:S04]  /*23600*/  STL [R1+0x2a8], R51 ;  /* 0x0002a83301007387 */ /* 0x000fe80000100800 */
[----:B------:R-:W3:Y:S04]  /*23610*/  LDL R77, [R1+0x1468] ;  /* 0x00146800014d7983 */ /* 0x000ee80000100800 */
[----:B------:R-:W3:Y:S04]  /*23620*/  LDL R78, [R1+0x1474] ;  /* 0x00147400014e7983 */ /* 0x000ee80000100800 */
[----:B------:R-:W3:Y:S04]  /*23630*/  LDL R82, [R1+0x1478] ;  /* 0x0014780001527983 */ /* 0x000ee80000100800 */
[----:B------:R-:W-:Y:S04]  /*23640*/  STL [R1+0x2a0], R49 ;  /* 0x0002a03101007387 */ /* 0x000fe80000100800 */
[----:B------:R-:W3:Y:S04]  /*23650*/  LDL R84, [R1+0x1484] ;  /* 0x0014840001547983 */ /* 0x000ee80000100800 */
[----:B------:R-:W3:Y:S04]  /*23660*/  LDL R86, [R1+0x1488] ;  /* 0x0014880001567983 */ /* 0x000ee80000100800 */
[----:B------:R-:W3:Y:S04]  /*23670*/  LDL R88, [R1+0x1494] ;  /* 0x0014940001587983 */ /* 0x000ee80000100800 */
[----:B------:R-:W3:Y:S04]  /*23680*/  LDL R90, [R1+0x1498] ;  /* 0x00149800015a7983 */ /* 0x000ee80000100800 */
[----:B------:R-:W3:Y:S04]  /*23690*/  LDL R92, [R1+0x14a4] ;  /* 0x0014a400015c7983 */ /* 0x000ee80000100800 */
[----:B--2---:R0:W-:Y:S04]  /*236a0*/  STL [R1+0x25c], R34 ;  /* 0x00025c2201007387 */ /* 0x0041e80000100800 */
[----:B------:R-:W2:Y:S04]  /*236b0*/  LDL R36, [R1+0x14b4] ;  /* 0x0014b40001247983 */ /* 0x000ea80000100800 */
[----:B------:R-:W2:Y:S04]  /*236c0*/  LDL R38, [R1+0x14b8] ;  /* 0x0014b80001267983 */ /* 0x000ea80000100800 */
[----:B0-----:R-:W2:Y:S04]  /*236d0*/  LDL R34, [R1+0x14a8] ;  /* 0x0014a80001227983 */ /* 0x001ea80000100800 */
[----:B----4-:R-:W-:Y:S04]  /*236e0*/  STL [R1+0x278], R47 ;  /* 0x0002782f01007387 */ /* 0x010fe80000100800 */
[----:B---3--:R0:W-:Y:S04]  /*236f0*/  STL [R1+0x254], R40 ;  /* 0x0002542801007387 */ /* 0x0081e80000100800 */
[----:B------:R-:W3:Y:S04]  /*23700*/  LDL R44, [R1+0x14c8] ;  /* 0x0014c800012c7983 */ /* 0x000ee80000100800 */
[----:B0-----:R-:W4:Y:S01]  /*23710*/  LDL R40, [R1+0x14c4] ;  /* 0x0014c40001287983 */ /* 0x001f220000100800 */
[----:B------:R-:W-:Y:S01]  /*23720*/  PRMT R41, RZ, 0x7610, R41 ;  /* 0x00007610ff297816 */ /* 0x000fe20000000029 */
[----:B------:R-:W-:-:S02]  /*23730*/  @P2 IMAD.MOV.U32 R10, RZ, RZ, R73 ;  /* 0x000000ffff0a2224 */ /* 0x000fc400078e0049 */
[----:B------:R-:W-:Y:S01]  /*23740*/  @P2 IMAD.MOV.U32 R11, RZ, RZ, R71 ;  /* 0x000000ffff0b2224 */ /* 0x000fe200078e0047 */
[----:B------:R-:W-:-:S04]  /*23750*/  PRMT R39, RZ, 0x7610, R39 ;  /* 0x00007610ff277816 */ /* 0x000fc80000000027 */
[----:B------:R0:W3:Y:S01]  /*23760*/  @P2 LDG.E.U16 R41, desc[UR16][R10.64] ;  /* 0x000000100a292981 */ /* 0x0000e2000c1e1500 */
[----:B------:R-:W-:Y:S01]  /*23770*/  PRMT R37, RZ, 0x7610, R37 ;  /* 0x00007610ff257816 */ /* 0x000fe20000000025 */
[----:B0-----:R-:W-:Y:S02]  /*23780*/  @P2 IMAD.MOV.U32 R10, RZ, RZ, R77 ;  /* 0x000000ffff0a2224 */ /* 0x001fe400078e004d */
[----:B------:R-:W-:-:S05]  /*23790*/  @P2 IMAD.MOV.U32 R11, RZ, RZ, R75 ;  /* 0x000000ffff0b2224 */ /* 0x000fca00078e004b */
[----:B------:R0:W4:Y:S01]  /*237a0*/  @P2 LDG.E.U16 R39, desc[UR16][R10.64] ;  /* 0x000000100a272981 */ /* 0x000122000c1e1500 */
        /* <DEDUP_REMOVED lines=13> */
[----:B0-----:R-:W-:Y:S01]  /*23880*/  @P2 IMAD.MOV.U32 R11, RZ, RZ, R92 ;  /* 0x000000ffff0b2224 */ /* 0x001fe200078e005c */
[----:B------:R-:W-:Y:S02]  /*23890*/  PRMT R30, RZ, 0x7610, R30 ;  /* 0x00007610ff1e7816 */ /* 0x000fe4000000001e */
[----:B------:R-:W-:Y:S02]  /*238a0*/  PRMT R29, RZ, 0x7610, R29 ;  /* 0x00007610ff1d7816 */ /* 0x000fe4000000001d */
[----:B------:R-:W-:Y:S02]  /*238b0*/  PRMT R28, RZ, 0x7610, R28 ;  /* 0x00007610ff1c7816 */ /* 0x000fe4000000001c */
[----:B------:R-:W-:Y:S02]  /*238c0*/  PRMT R27, RZ, 0x7610, R27 ;  /* 0x00007610ff1b7816 */ /* 0x000fe4000000001b */
[----:B------:R-:W-:-:S02]  /*238d0*/  PRMT R26, RZ, 0x7610, R26 ;  /* 0x00007610ff1a7816 */ /* 0x000fc4000000001a */
[----:B------:R-:W-:Y:S02]  /*238e0*/  PRMT R22, RZ, 0x7610, R22 ;  /* 0x00007610ff167816 */ /* 0x000fe40000000016 */
[----:B------:R-:W-:Y:S02]  /*238f0*/  PRMT R21, RZ, 0x7610, R21 ;  /* 0x00007610ff157816 */ /* 0x000fe40000000015 */
[----:B------:R-:W-:Y:S02]  /*23900*/  PRMT R20, RZ, 0x7610, R20 ;  /* 0x00007610ff147816 */ /* 0x000fe40000000014 */
[----:B------:R-:W-:Y:S02]  /*23910*/  PRMT R18, RZ, 0x7610, R18 ;  /* 0x00007610ff127816 */ /* 0x000fe40000000012 */
[----:B------:R-:W-:Y:S02]  /*23920*/  PRMT R17, RZ, 0x7610, R17 ;  /* 0x00007610ff117816 */ /* 0x000fe40000000011 */
[----:B------:R-:W-:Y:S01]  /*23930*/  PRMT R16, RZ, 0x7610, R16 ;  /* 0x00007610ff107816 */ /* 0x000fe20000000010 */
[----:B--2---:R-:W-:-:S05]  /*23940*/  @P2 IMAD.MOV.U32 R10, RZ, RZ, R34 ;  /* 0x000000ffff0a2224 */ /* 0x004fca00078e0022 */
[----:B------:R0:W2:Y:S02]  /*23950*/  @P2 LDG.E.U16 R32, desc[UR16][R10.64] ;  /* 0x000000100a202981 */ /* 0x0000a4000c1e1500 */
[----:B0-----:R-:W-:Y:S02]  /*23960*/  @P2 IMAD.MOV.U32 R10, RZ, RZ, R38 ;  /* 0x000000ffff0a2224 */ /* 0x001fe400078e0026 */
[----:B------:R-:W-:-:S05]  /*23970*/  @P2 IMAD.MOV.U32 R11, RZ, RZ, R36 ;  /* 0x000000ffff0b2224 */ /* 0x000fca00078e0024 */
[----:B------:R3:W2:Y:S02]  /*23980*/  @P2 LDG.E.U16 R31, desc[UR16][R10.64] ;  /* 0x000000100a1f2981 */ /* 0x0006a4000c1e1500 */
[----:B---3--:R-:W-:Y:S02]  /*23990*/  @P2 IMAD.MOV.U32 R10, RZ, RZ, R44 ;  /* 0x000000ffff0a2224 */ /* 0x008fe400078e002c */
[----:B----4-:R-:W-:-:S05]  /*239a0*/  @P2 IMAD.MOV.U32 R11, RZ, RZ, R40 ;  /* 0x000000ffff0b2224 */ /* 0x010fca00078e0028 */
[----:B------:R0:W3:Y:S02]  /*239b0*/  @P2 LDG.E.U16 R30, desc[UR16][R10.64] ;  /* 0x000000100a1e2981 */ /* 0x0000e4000c1e1500 */
[----:B0-----:R-:W-:Y:S02]  /*239c0*/  @P2 IMAD.MOV.U32 R10, RZ, RZ, R12 ;  /* 0x000000ffff0a2224 */ /* 0x001fe400078e000c */
[----:B------:R-:W-:-:S05]  /*239d0*/  @P2 IMAD.MOV.U32 R11, RZ, RZ, R42 ;  /* 0x000000ffff0b2224 */ /* 0x000fca00078e002a */
[----:B------:R0:W4:Y:S02]  /*239e0*/  @P2 LDG.E.U16 R29, desc[UR16][R10.64] ;  /* 0x000000100a1d2981 */ /* 0x000124000c1e1500 */
        /* <DEDUP_REMOVED lines=26> */
[----:B------:R0:W4:Y:S01]  /*23b90*/  @P2 LDG.E.U16 R16, desc[UR16][R10.64] ;  /* 0x000000100a102981 */ /* 0x000122000c1e1500 */
[----:B------:R-:W-:Y:S02]  /*23ba0*/  PRMT R14, RZ, 0x7610, R14 ;  /* 0x00007610ff0e7816 */ /* 0x000fe4000000000e */
        /* <DEDUP_REMOVED lines=12> */
[----:B------:R-:W-:-:S03]  /*23c70*/  PRMT R4, RZ, 0x7610, R4 ;  /* 0x00007610ff047816 */ /* 0x000fc60000000004 */
[----:B------:R-:W-:Y:S01]  /*23c80*/  STL [R1+0x270], R45 ;  /* 0x0002702d01007387 */ /* 0x000fe20000100800 */
[----:B0-----:R-:W-:Y:S02]  /*23c90*/  @P2 IMAD.MOV.U32 R10, RZ, RZ, R7 ;  /* 0x000000ffff0a2224 */ /* 0x001fe400078e0007 */
[----:B------:R-:W-:Y:S01]  /*23ca0*/  @P2 IMAD.MOV.U32 R11, RZ, RZ, R8 ;  /* 0x000000ffff0b2224 */ /* 0x000fe200078e0008 */
[----:B------:R-:W-:Y:S04]  /*23cb0*/  STL [R1+0x264], R43 ;  /* 0x0002642b01007387 */ /* 0x000fe80000100800 */
[----:B------:R0:W4:Y:S01]  /*23cc0*/  @P2 LDG.E.U16 R5, desc[UR16][R10.64] ;  /* 0x000000100a052981 */ /* 0x000122000c1e1500 */
[----:B------:R-:W-:-:S03]  /*23cd0*/  PRMT R3, RZ, 0x7610, R3 ;  /* 0x00007610ff037816 */ /* 0x000fc60000000003 */
[----:B------:R-:W-:Y:S04]  /*23ce0*/  STL [R1+0x248], R41 ;  /* 0x0002482901007387 */ /* 0x000fe80000100800 */
[----:B------:R-:W4:Y:S01]  /*23cf0*/  LDL.LU R12, [R1+0x1df4] ;  /* 0x001df400010c7983 */ /* 0x000f220000300800 */
[----:B0-----:R-:W-:Y:S02]  /*23d00*/  @P2 IMAD.MOV.U32 R10, RZ, RZ, R0 ;  /* 0x000000ffff0a2224 */ /* 0x001fe400078e0000 */
[----:B------:R-:W-:Y:S01]  /*23d10*/  @P2 IMAD.MOV.U32 R11, RZ, RZ, R19 ;  /* 0x000000ffff0b2224 */ /* 0x000fe200078e0013 */
[----:B------:R-:W-:Y:S04]  /*23d20*/  STL [R1+0x23c], R39 ;  /* 0x00023c2701007387 */ /* 0x000fe80000100800 */
[----:B------:R-:W-:Y:S04]  /*23d30*/  STL [R1+0x230], R37 ;  /* 0x0002302501007387 */ /* 0x000fe80000100800 */
[----:B------:R0:W4:Y:S04]  /*23d40*/  @P2 LDG.E.U16 R4, desc[UR16][R10.64] ;  /* 0x000000100a042981 */ /* 0x000128000c1e1500 */
[----:B------:R-:W-:Y:S04]  /*23d50*/  STL [R1+0x228], R35 ;  /* 0x0002282301007387 */ /* 0x000fe80000100800 */
[----:B------:R-:W-:Y:S01]  /*23d60*/  STL [R1+0x220], R33 ;  /* 0x0002202101007387 */ /* 0x000fe20000100800 */
[----:B0-----:R-:W-:-:S02]  /*23d70*/  @P2 IMAD.MOV.U32 R10, RZ, RZ, R68 ;  /* 0x000000ffff0a2224 */ /* 0x001fc400078e0044 */
[----:B------:R-:W-:Y:S01]  /*23d80*/  @P2 IMAD.MOV.U32 R11, RZ, RZ, R15 ;  /* 0x000000ffff0b2224 */ /* 0x000fe200078e000f */
[----:B--2---:R-:W-:Y:S01]  /*23d90*/  STL [R1+0x214], R32 ;  /* 0x0002142001007387 */ /* 0x004fe20000100800 */
[----:B------:R-:W-:-:S03]  /*23da0*/  PRMT R2, RZ, 0x7610, R2 ;  /* 0x00007610ff027816 */ /* 0x000fc60000000002 */
[----:B------:R0:W2:Y:S04]  /*23db0*/  @P2 LDG.E.U16 R3, desc[UR16][R10.64] ;  /* 0x000000100a032981 */ /* 0x0000a8000c1e1500 */
[----:B------:R-:W-:Y:S01]  /*23dc0*/  STL [R1+0x20c], R31 ;  /* 0x00020c1f01007387 */ /* 0x000fe20000100800 */
[----:B0-----:R-:W-:Y:S02]  /*23dd0*/  @P2 IMAD.MOV.U32 R10, RZ, RZ, R70 ;  /* 0x000000ffff0a2224 */ /* 0x001fe400078e0046 */
[----:B------:R-:W-:-:S05]  /*23de0*/  @P2 IMAD.MOV.U32 R11, RZ, RZ, R13 ;  /* 0x000000ffff0b2224 */ /* 0x000fca00078e000d */
[----:B------:R-:W2:Y:S04]  /*23df0*/  @P2 LDG.E.U16 R2, desc[UR16][R10.64] ;  /* 0x000000100a022981 */ /* 0x000ea8000c1e1500 */
[----:B---3--:R-:W-:Y:S04]  /*23e00*/  STL [R1+0x204], R30 ;  /* 0x0002041e01007387 */ /* 0x008fe80000100800 */
[----:B----4-:R-:W-:Y:S04]  /*23e10*/  STL [R1+0x1f8], R29 ;  /* 0x0001f81d01007387 */ /* 0x010fe80000100800 */
[----:B------:R-:W-:Y:S04]  /*23e20*/  STL [R1+0x1f0], R28 ;  /* 0x0001f01c01007387 */ /* 0x000fe80000100800 */
[----:B------:R-:W-:Y:S04]  /*23e30*/  STL [R1+0x1e4], R27 ;  /* 0x0001e41b01007387 */ /* 0x000fe80000100800 */
[----:B------:R-:W-:Y:S04]  /*23e40*/  STL [R1+0x1dc], R26 ;  /* 0x0001dc1a01007387 */ /* 0x000fe80000100800 */
[----:B------:R-:W-:Y:S04]  /*23e50*/  STL [R1+0x1d4], R22 ;  /* 0x0001d41601007387 */ /* 0x000fe80000100800 */
[----:B------:R-:W3:Y:S04]  /*23e60*/  LDL.LU R72, [R1+0x258] ;  /* 0x0002580001487983 */ /* 0x000ee80000300800 */
[----:B------:R-:W4:Y:S04]  /*23e70*/  LDL.LU R74, [R1+0x260] ;  /* 0x00026000014a7983 */ /* 0x000f280000300800 */
[----:B------:R-:W4:Y:S04]  /*23e80*/  LDL.LU R76, [R1+0x268] ;  /* 0x00026800014c7983 */ /* 0x000f280000300800 */
[----:B------:R-:W-:Y:S04]  /*23e90*/  STL [R1+0x1cc], R21 ;  /* 0x0001cc1501007387 */ /* 0x000fe80000100800 */
[----:B------:R-:W4:Y:S04]  /*23ea0*/  LDL.LU R80, [R1+0x26c] ;  /* 0x00026c0001507983 */ /* 0x000f280000300800 */
[----:B------:R-:W4:Y:S04]  /*23eb0*/  LDL.LU R83, [R1+0x274] ;  /* 0x0002740001537983 */ /* 0x000f280000300800 */
        /* <DEDUP_REMOVED lines=9> */
[----:B------:R-:W-:Y:S04]  /*23f50*/  STL [R1+0x1a8], R17 ;  /* 0x0001a81101007387 */ /* 0x000fe80000100800 */
[----:B------:R-:W4:Y:S04]  /*23f60*/  LDL.LU R23, [R1+0x2a4] ;  /* 0x0002a40001177983 */ /* 0x000f280000300800 */
[----:B------:R-:W4:Y:S04]  /*23f70*/  LDL.LU R8, [R1+0x2ac] ;  /* 0x0002ac0001087983 */ /* 0x000f280000300800 */
[----:B------:R-:W4:Y:S04]  /*23f80*/  LDL.LU R7, [R1+0x2b4] ;  /* 0x0002b40001077983 */ /* 0x000f280000300800 */
[----:B------:R-:W-:Y:S04]  /*23f90*/  STL [R1+0x194], R16 ;  /* 0x0001941001007387 */ /* 0x000fe80000100800 */
[----:B------:R-:W4:Y:S04]  /*23fa0*/  LDL.LU R0, [R1+0x2b8] ;  /* 0x0002b80001007983 */ /* 0x000f280000300800 */
[----:B------:R-:W-:Y:S04]  /*23fb0*/  STL [R1+0x190], R14 ;  /* 0x0001900e01007387 */ /* 0x000fe80000100800 */
[----:B------:R-:W-:Y:S04]  /*23fc0*/  STL [R1+0x184], R9 ;  /* 0x0001840901007387 */ /* 0x000fe80000100800 */
[----:B------:R-:W-:Y:S04]  /*23fd0*/  STL [R1+0x114], R6 ;  /* 0x0001140601007387 */ /* 0x000fe80000100800 */
[----:B--2---:R3:W-:Y:S04]  /*23fe0*/  STL [R1+0x100], R3 ;  /* 0x0001000301007387 */ /* 0x0047e80000100800 */
[----:B------:R4:W-:Y:S04]  /*23ff0*/  STL [R1+0xf4], R2 ;  /* 0x0000f40201007387 */ /* 0x0009e80000100800 */
[----:B------:R0:W-:Y:S01]  /*24000*/  STL [R1+0x104], R4 ;  /* 0x0001040401007387 */ /* 0x0001e20000100800 */
[----:B---3--:R-:W-:-:S02]  /*24010*/  SEL R3, R12, R72, !P3 ;  /* 0x000000480c037207 */ /* 0x008fc40005800000 */
[----:B----4-:R-:W-:-:S03]  /*24020*/  SEL R2, R12, R74, !P3 ;  /* 0x0000004a0c027207 */ /* 0x010fc60005800000 */
[----:B------:R1:W-:Y:S01]  /*24030*/  STL [R1+0x40], R3 ;  /* 0x0000400301007387 */ /* 0x0003e20000100800 */
[----:B0-----:R-:W-:-:S03]  /*24040*/  SEL R4, R12, R76, !P3 ;  /* 0x0000004c0c047207 */ /* 0x001fc60005800000 */
[----:B------:R0:W-:Y:S04]  /*24050*/  STL [R1+0x3c], R2 ;  /* 0x00003c0201007387 */ /* 0x0001e80000100800 */
[----:B------:R2:W-:Y:S01]  /*24060*/  STL [R1+0x38], R4 ;  /* 0x0000380401007387 */ /* 0x0005e20000100800 */
[C---:B-1----:R-:W-:Y:S02]  /*24070*/  SEL R3, R12.reuse, R80, !P3 ;  /* 0x000000500c037207 */ /* 0x042fe40005800000 */
[----:B0-----:R-:W-:-:S03]  /*24080*/  SEL R2, R12, R83, !P3 ;  /* 0x000000530c027207 */ /* 0x001fc60005800000 */
[----:B------:R0:W-:Y:S01]  /*24090*/  STL [R1+0x34], R3 ;  /* 0x0000340301007387 */ /* 0x0001e20000100800 */
[----:B--2---:R-:W-:-:S03]  /*240a0*/  SEL R4, R12, R85, !P3 ;  /* 0x000000550c047207 */ /* 0x004fc60005800000 */
[----:B------:R1:W-:Y:S04]  /*240b0*/  STL [R1+0x30], R2 ;  /* 0x0000300201007387 */ /* 0x0003e80000100800 */
[----:B------:R2:W-:Y:S01]  /*240c0*/  STL [R1+0x110], R5 ;  /* 0x0001100501007387 */ /* 0x0005e20000100800 */
[----:B0-----:R-:W-:-:S03]  /*240d0*/  SEL R3, R12, R87, !P3 ;  /* 0x000000570c037207 */ /* 0x001fc60005800000 */
[----:B------:R-:W-:Y:S01]  /*240e0*/  STL [R1+0x2c], R4 ;  /* 0x00002c0401007387 */ /* 0x000fe20000100800 */
[C---:B-1----:R-:W-:Y:S02]  /*240f0*/  SEL R2, R12.reuse, R89, !P3 ;  /* 0x000000590c027207 */ /* 0x042fe40005800000 */
[C---:B------:R-:W-:Y:S01]  /*24100*/  SEL R81, R12.reuse, R91, !P3 ;  /* 0x0000005b0c517207 */ /* 0x040fe20005800000 */
[----:B------:R0:W-:Y:S01]  /*24110*/  STL [R1+0x28], R3 ;  /* 0x0000280301007387 */ /* 0x0001e20000100800 */
[----:B--2---:R-:W-:-:S03]  /*24120*/  SEL R5, R12, R93, !P3 ;  /* 0x0000005d0c057207 */ /* 0x004fc60005800000 */
[----:B------:R-:W-:Y:S01]  /*24130*/  STL [R1+0x1dd4], R81 ;  /* 0x001dd45101007387 */ /* 0x000fe20000100800 */
[----:B------:R-:W-:-:S03]  /*24140*/  SEL R79, R12, R24, !P3 ;  /* 0x000000180c4f7207 */ /* 0x000fc60005800000 */
[----:B------:R1:W-:Y:S04]  /*24150*/  STL [R1+0x24], R2 ;  /* 0x0000240201007387 */ /* 0x0003e80000100800 */
[----:B------:R-:W-:Y:S01]  /*24160*/  STL [R1+0x1dd8], R5 ;  /* 0x001dd80501007387 */ /* 0x000fe20000100800 */
[----:B------:R-:W-:-:S03]  /*24170*/  SEL R6, R12, R25, !P3 ;  /* 0x000000190c067207 */ /* 0x000fc60005800000 */
[----:B------:R-:W-:Y:S04]  /*24180*/  STL [R1+0x1ddc], R79 ;  /* 0x001ddc4f01007387 */ /* 0x000fe80000100800 */
[----:B------:R-:W-:Y:S01]  /*24190*/  STL [R1+0x1de0], R6 ;  /* 0x001de00601007387 */ /* 0x000fe20000100800 */
[C---:B0-----:R-:W-:Y:S02]  /*241a0*/  SEL R3, R12.reuse, R23, !P3 ;  /* 0x000000170c037207 */ /* 0x041fe40005800000 */
[----:B------:R-:W-:-:S03]  /*241b0*/  SEL R8, R12, R8, !P3 ;  /* 0x000000080c087207 */ /* 0x000fc60005800000 */
[----:B------:R-:W-:Y:S01]  /*241c0*/  STL [R1+0x1de4], R3 ;  /* 0x001de40301007387 */ /* 0x000fe20000100800 */
[----:B------:R-:W-:-:S03]  /*241d0*/  SEL R7, R12, R7, !P3 ;  /* 0x000000070c077207 */ /* 0x000fc60005800000 */
[----:B------:R-:W-:Y:S04]  /*241e0*/  STL [R1+0x1de8], R8 ;  /* 0x001de80801007387 */ /* 0x000fe80000100800 */
[----:B------:R-:W-:Y:S01]  /*241f0*/  STL [R1+0x1dec], R7 ;  /* 0x001dec0701007387 */ /* 0x000fe20000100800 */
[----:B-1----:R-:W-:-:S03]  /*24200*/  SEL R2, R12, R0, !P3 ;  /* 0x000000000c027207 */ /* 0x002fc60005800000 */
[----:B------:R-:W2:Y:S04]  /*24210*/  LDL.LU R0, [R1+0x2c0] ;  /* 0x0002c00001007983 */ /* 0x000ea80000300800 */
[----:B------:R-:W3:Y:S04]  /*24220*/  LDL.LU R93, [R1+0x2c4] ;  /* 0x0002c400015d7983 */ /* 0x000ee80000300800 */
[----:B------:R-:W4:Y:S04]  /*24230*/  LDL.LU R40, [R1+0x2d0] ;  /* 0x0002d00001287983 */ /* 0x000f280000300800 */
[----:B------:R-:W2:Y:S04]  /*24240*/  LDL.LU R91, [R1+0x2d8] ;  /* 0x0002d800015b7983 */ /* 0x000ea80000300800 */
[----:B------:R-:W2:Y:S04]  /*24250*/  LDL.LU R42, [R1+0x2e0] ;  /* 0x0002e000012a7983 */ /* 0x000ea80000300800 */
[----:B------:R-:W3:Y:S04]  /*24260*/  LDL.LU R89, [R1+0x2e4] ;  /* 0x0002e40001597983 */ /* 0x000ee80000300800 */
        /* <DEDUP_REMOVED lines=24> */
[----:B------:R0:W-:Y:S01]  /*243f0*/  STL [R1+0x1df0], R2 ;  /* 0x001df00201007387 */ /* 0x0001e20000100800 */
[----:B----4-:R-:W-:-:S02]  /*24400*/  SEL R92, R12, R40, !P3 ;  /* 0x000000280c5c7207 */ /* 0x010fc40005800000 */
[C---:B--2---:R-:W-:Y:S02]  /*24410*/  SEL R90, R12.reuse, R42, !P3 ;  /* 0x0000002a0c5a7207 */ /* 0x044fe40005800000 */
[C---:B---3--:R-:W-:Y:S02]  /*24420*/  SEL R88, R12.reuse, R44, !P3 ;  /* 0x0000002c0c587207 */ /* 0x048fe40005800000 */
        /* <DEDUP_REMOVED lines=9> */
[----:B------:R-:W2:Y:S04]  /*244c0*/  LDL.LU R62, [R1+0x80c] ;  /* 0x00080c00013e7983 */ /* 0x000ea80000300800 */
[----:B------:R-:W3:Y:S04]  /*244d0*/  LDL.LU R61, [R1+0x814] ;  /* 0x00081400013d7983 */ /* 0x000ee80000300800 */
[----:B------:R-:W4:Y:S04]  /*244e0*/  LDL.LU R60, [R1+0x83c] ;  /* 0x00083c00013c7983 */ /* 0x000f280000300800 */
[----:B------:R-:W2:Y:S04]  /*244f0*/  LDL.LU R59, [R1+0x844] ;  /* 0x00084400013b7983 */ /* 0x000ea80000300800 */
[----:B------:R-:W2:Y:S04]  /*24500*/  LDL.LU R58, [R1+0x84c] ;  /* 0x00084c00013a7983 */ /* 0x000ea80000300800 */
[----:B------:R-:W2:Y:S04]  /*24510*/  LDL.LU R57, [R1+0x854] ;  /* 0x0008540001397983 */ /* 0x000ea80000300800 */
[----:B------:R-:W2:Y:S04]  /*24520*/  LDL.LU R56, [R1+0x85c] ;  /* 0x00085c0001387983 */ /* 0x000ea80000300800 */
[----:B------:R-:W2:Y:S04]  /*24530*/  LDL.LU R4, [R1+0x858] ;  /* 0x0008580001047983 */ /* 0x000ea80000300800 */
[----:B------:R-:W3:Y:S04]  /*24540*/  LDL.LU R54, [R1+0x848] ;  /* 0x0008480001367983 */ /* 0x000ee80000300800 */
[----:B------:R-:W3:Y:S04]  /*24550*/  LDL.LU R17, [R1+0x824] ;  /* 0x0008240001117983 */ /* 0x000ee80000300800 */
[----:B------:R-:W4:Y:S04]  /*24560*/  LDL.LU R52, [R1+0x834] ;  /* 0x0008340001347983 */ /* 0x000f280000300800 */
        /* <DEDUP_REMOVED lines=22> */
[----:B------:R-:W4:Y:S04]  /*246d0*/  LDL.LU R25, [R1+0x7cc] ;  /* 0x0007cc0001197983 */ /* 0x000f280000300800 */
[----:B------:R-:W4:Y:S04]  /*246e0*/  LDL.LU R23, [R1+0x7c0] ;  /* 0x0007c00001177983 */ /* 0x000f280000300800 */
[----:B------:R-:W4:Y:S01]  /*246f0*/  LDL.LU R31, [R1+0x7b8] ;  /* 0x0007b800011f7983 */ /* 0x000f220000300800 */
[----:B--2---:R-:W-:-:S02]  /*24700*/  SEL R55, R12, R4, !P3 ;  /* 0x000000040c377207 */ /* 0x004fc40005800000 */
[C---:B---3--:R-:W-:Y:S02]  /*24710*/  SEL R53, R12.reuse, R17, !P3 ;  /* 0x000000110c357207 */ /* 0x048fe40005800000 */
[C---:B----4-:R-:W-:Y:S02]  /*24720*/  SEL R51, R12.reuse, R15, !P3 ;  /* 0x0000000f0c337207 */ /* 0x050fe40005800000 */
[C---:B------:R-:W-:Y:S02]  /*24730*/  SEL R49, R12.reuse, R13, !P3 ;  /* 0x0000000d0c317207 */ /* 0x040fe40005800000 */
[C---:B------:R-:W-:Y:S02]  /*24740*/  SEL R47, R12.reuse, R19, !P3 ;  /* 0x000000130c2f7207 */ /* 0x040fe40005800000 */
[C---:B------:R-:W-:Y:S02]  /*24750*/  SEL R45, R12.reuse, R26, !P3 ;  /* 0x0000001a0c2d7207 */ /* 0x040fe40005800000 */
[----:B------:R-:W-:-:S02]  /*24760*/  SEL R43, R12, R22, !P3 ;  /* 0x000000160c2b7207 */ /* 0x000fc40005800000 */
[C---:B------:R-:W-:Y:S02]  /*24770*/  SEL R41, R12.reuse, R28, !P3 ;  /* 0x0000001c0c297207 */ /* 0x040fe40005800000 */
[C---:B------:R-:W-:Y:S02]  /*24780*/  SEL R39, R12.reuse, R30, !P3 ;  /* 0x0000001e0c277207 */ /* 0x040fe40005800000 */
[----:B------:R-:W2:Y:S04]  /*24790*/  LDL.LU R30, [R1+0x7b0] ;  /* 0x0007b000011e7983 */ /* 0x000ea80000300800 */
[----:B------:R-:W3:Y:S04]  /*247a0*/  LDL.LU R29, [R1+0x7ac] ;  /* 0x0007ac00011d7983 */ /* 0x000ee80000300800 */
[----:B------:R-:W4:Y:S01]  /*247b0*/  LDL.LU R28, [R1+0x7a8] ;  /* 0x0007a800011c7983 */ /* 0x000f220000300800 */
[----:B------:R-:W-:-:S03]  /*247c0*/  SEL R37, R12, R32, !P3 ;  /* 0x000000200c257207 */ /* 0x000fc60005800000 */
[----:B------:R-:W2:Y:S01]  /*247d0*/  LDL.LU R27, [R1+0x7a4] ;  /* 0x0007a400011b7983 */ /* 0x000ea20000300800 */
[----:B------:R-:W-:-:S03]  /*247e0*/  SEL R35, R12, R34, !P3 ;  /* 0x000000220c237207 */ /* 0x000fc60005800000 */
[----:B------:R-:W2:Y:S01]  /*247f0*/  LDL.LU R26, [R1+0x79c] ;  /* 0x00079c00011a7983 */ /* 0x000ea20000300800 */
[C---:B------:R-:W-:Y:S02]  /*24800*/  SEL R34, R12.reuse, R24, !P3 ;  /* 0x000000180c227207 */ /* 0x040fe40005800000 */
[C---:B------:R-:W-:Y:S02]  /*24810*/  SEL R33, R12.reuse, R25, !P3 ;  /* 0x000000190c217207 */ /* 0x040fe40005800000 */
[----:B------:R-:W2:Y:S01]  /*24820*/  LDL.LU R25, [R1+0x798] ;  /* 0x0007980001197983 */ /* 0x000ea20000300800 */
[----:B------:R-:W-:-:S03]  /*24830*/  SEL R32, R12, R23, !P3 ;  /* 0x000000170c207207 */ /* 0x000fc60005800000 */
        /* <DEDUP_REMOVED lines=16> */
[----:B0-----:R-:W2:Y:S04]  /*24940*/  LDL.LU R2, [R1+0x40] ;  /* 0x0000400001027983 */ /* 0x001ea80000300800 */
[----:B------:R-:W3:Y:S04]  /*24950*/  LDL.LU R7, [R1+0x3c] ;  /* 0x00003c0001077983 */ /* 0x000ee80000300800 */
[----:B------:R-:W4:Y:S04]  /*24960*/  LDL.LU R8, [R1+0x38] ;  /* 0x0000380001087983 */ /* 0x000f280000300800 */
[----:B------:R-:W4:Y:S04]  /*24970*/  LDL.LU R3, [R1+0x34] ;  /* 0x0000340001037983 */ /* 0x000f280000300800 */
[----:B------:R-:W4:Y:S04]  /*24980*/  LDL.LU R6, [R1+0x30] ;  /* 0x0000300001067983 */ /* 0x000f280000300800 */
[----:B------:R-:W4:Y:S04]  /*24990*/  LDL.LU R79, [R1+0x2c] ;  /* 0x00002c00014f7983 */ /* 0x000f280000300800 */
[----:B------:R-:W4:Y:S04]  /*249a0*/  LDL.LU R5, [R1+0x28] ;  /* 0x0000280001057983 */ /* 0x000f280000300800 */
[----:B------:R-:W4:Y:S01]  /*249b0*/  LDL.LU R81, [R1+0x24] ;  /* 0x0000240001517983 */ /* 0x000f220000300800 */
[----:B--2---:R-:W-:-:S02]  /*249c0*/  IMAD R2, R2, UR65, RZ ;  /* 0x0000004102027c24 */ /* 0x004fc4000f8e02ff */
[----:B---3--:R-:W-:-:S03]  /*249d0*/  IMAD R7, R7, UR65, RZ ;  /* 0x0000004107077c24 */ /* 0x008fc6000f8e02ff */
[----:B------:R0:W-:Y:S01]  /*249e0*/  STL [R1+0x40], R2 ;  /* 0x0000400201007387 */ /* 0x0001e20000100800 */
[----:B----4-:R-:W-:Y:S02]  /*249f0*/  IMAD R8, R8, UR65, RZ ;  /* 0x0000004108087c24 */ /* 0x010fe4000f8e02ff */
[----:B------:R-:W-:Y:S01]  /*24a00*/  IMAD R3, R3, UR65, RZ ;  /* 0x0000004103037c24 */ /* 0x000fe2000f8e02ff */
[----:B0-----:R-:W2:Y:S01]  /*24a10*/  LDL.LU R2, [R1+0x1df0] ;  /* 0x001df00001027983 */ /* 0x001ea20000300800 */
[----:B------:R-:W-:-:S03]  /*24a20*/  IMAD R6, R6, UR65, RZ ;  /* 0x0000004106067c24 */ /* 0x000fc6000f8e02ff */
[----:B------:R0:W-:Y:S01]  /*24a30*/  STL [R1+0x3c], R7 ;  /* 0x00003c0701007387 */ /* 0x0001e20000100800 */
[----:B------:R-:W-:Y:S02]  /*24a40*/  IMAD R79, R79, UR65, RZ ;  /* 0x000000414f4f7c24 */ /* 0x000fe4000f8e02ff */
[----:B------:R-:W-:Y:S01]  /*24a50*/  IMAD R5, R5, UR65, RZ ;  /* 0x0000004105057c24 */ /* 0x000fe2000f8e02ff */
[----:B0-----:R-:W3:Y:S04]  /*24a60*/  LDL.LU R7, [R1+0x1dec] ;  /* 0x001dec0001077983 */ /* 0x001ee80000300800 */
[----:B------:R0:W-:Y:S01]  /*24a70*/  STL [R1+0x38], R8 ;  /* 0x0000380801007387 */ /* 0x0001e20000100800 */
[----:B------:R-:W-:-:S03]  /*24a80*/  IMAD R81, R81, UR65, RZ ;  /* 0x0000004151517c24 */ /* 0x000fc6000f8e02ff */
[----:B0-----:R-:W4:Y:S04]  /*24a90*/  LDL.LU R8, [R1+0x1de8] ;  /* 0x001de80001087983 */ /* 0x001f280000300800 */
[----:B------:R0:W-:Y:S04]  /*24aa0*/  STL [R1+0x34], R3 ;  /* 0x0000340301007387 */ /* 0x0001e80000100800 */
        /* <DEDUP_REMOVED lines=8> */
[----:B0-----:R-:W4:Y:S01]  /*24b30*/  LDL.LU R81, [R1+0x1dd4] ;  /* 0x001dd40001517983 */ /* 0x001f220000300800 */
[----:B------:R-:W-:-:S02]  /*24b40*/  SEL R0, R12, R0, !P3 ;  /* 0x000000000c007207 */ /* 0x000fc40005800000 */
[----:B------:R-:W-:-:S03]  /*24b50*/  SEL R91, R12, R91, !P3 ;  /* 0x0000005b0c5b7207 */ /* 0x000fc60005800000 */
[----:B------:R-:W-:Y:S01]  /*24b60*/  IMAD R0, R0, UR65, RZ ;  /* 0x0000004100007c24 */ /* 0x000fe2000f8e02ff */
        /* <DEDUP_REMOVED lines=31> */
[----:B------:R-:W-:Y:S01]  /*24d60*/  SEL R25, R12, R25, !P3 ;  /* 0x000000190c197207 */ /* 0x000fe20005800000 */
[----:B--2---:R-:W-:Y:S02]  /*24d70*/  IMAD R2, R2, UR65, RZ ;  /* 0x0000004102027c24 */ /* 0x004fe4000f8e02ff */
[----:B---3--:R-:W-:Y:S02]  /*24d80*/  IMAD R7, R7, UR65, RZ ;  /* 0x0000004107077c24 */ /* 0x008fe4000f8e02ff */
[----:B----4-:R-:W-:Y:S02]  /*24d90*/  IMAD R8, R8, UR65, RZ ;  /* 0x0000004108087c24 */ /* 0x010fe4000f8e02ff */
[----:B------:R-:W-:Y:S02]  /*24da0*/  IMAD R3, R3, UR65, RZ ;  /* 0x0000004103037c24 */ /* 0x000fe4000f8e02ff */
[----:B------:R-:W-:-:S02]  /*24db0*/  IMAD R6, R6, UR65, RZ ;  /* 0x0000004106067c24 */ /* 0x000fc4000f8e02ff */
[----:B------:R-:W-:Y:S02]  /*24dc0*/  IMAD R79, R79, UR65, RZ ;  /* 0x000000414f4f7c24 */ /* 0x000fe4000f8e02ff */
[----:B------:R-:W-:Y:S02]  /*24dd0*/  IMAD R5, R5, UR65, RZ ;  /* 0x0000004105057c24 */ /* 0x000fe4000f8e02ff */
[----:B------:R-:W-:-:S05]  /*24de0*/  IMAD R81, R81, UR65, RZ ;  /* 0x0000004151517c24 */ /* 0x000fca000f8e02ff */
[----:B------:R0:W-:Y:S04]  /*24df0*/  STL [R1+0x20], R81 ;  /* 0x0000205101007387 */ /* 0x0001e80000100800 */
[----:B0-----:R-:W2:Y:S04]  /*24e00*/  LDL.LU R81, [R1+0x1dd0] ;  /* 0x001dd00001517983 */ /* 0x001ea80000300800 */
[----:B------:R0:W-:Y:S04]  /*24e10*/  STL [R1+0x1c], R5 ;  /* 0x00001c0501007387 */ /* 0x0001e80000100800 */
[----:B0-----:R-:W3:Y:S04]  /*24e20*/  LDL.LU R5, [R1+0x1dcc] ;  /* 0x001dcc0001057983 */ /* 0x001ee80000300800 */
[----:B------:R0:W-:Y:S04]  /*24e30*/  STL [R1+0x18], R79 ;  /* 0x0000184f01007387 */ /* 0x0001e80000100800 */
[----:B0-----:R-:W4:Y:S04]  /*24e40*/  LDL.LU R79, [R1+0x1dc8] ;  /* 0x001dc800014f7983 */ /* 0x001f280000300800 */
[----:B------:R0:W-:Y:S04]  /*24e50*/  STL [R1+0x14], R6 ;  /* 0x0000140601007387 */ /* 0x0001e80000100800 */
[----:B0-----:R-:W2:Y:S04]  /*24e60*/  LDL.LU R6, [R1+0x1dc4] ;  /* 0x001dc40001067983 */ /* 0x001ea80000300800 */
[----:B------:R0:W-:Y:S04]  /*24e70*/  STL [R1+0x10], R3 ;  /* 0x0000100301007387 */ /* 0x0001e80000100800 */
[----:B0-----:R-:W2:Y:S04]  /*24e80*/  LDL.LU R3, [R1+0x1dc0] ;  /* 0x001dc00001037983 */ /* 0x001ea80000300800 */
[----:B------:R-:W-:Y:S04]  /*24e90*/  STL [R1+0xc], R8 ;  /* 0x00000c0801007387 */ /* 0x000fe80000100800 */
[----:B------:R-:W-:Y:S04]  /*24ea0*/  STL [R1+0x48], R7 ;  /* 0x0000480701007387 */ /* 0x000fe80000100800 */
[----:B------:R0:W-:Y:S04]  /*24eb0*/  STL [R1+0x4], R2 ;  /* 0x0000040201007387 */ /* 0x0001e80000100800 */
[----:B------:R1:W-:Y:S01]  /*24ec0*/  STL [R1+0x4c], R0 ;  /* 0x00004c0001007387 */ /* 0x0003e20000100800 */
[----:B0-----:R-:W-:-:S02]  /*24ed0*/  IMAD R2, R92, UR65, RZ ;  /* 0x000000415c027c24 */ /* 0x001fc4000f8e02ff */
[----:B-1----:R-:W-:-:S03]  /*24ee0*/  IMAD R0, R91, UR65, RZ ;  /* 0x000000415b007c24 */ /* 0x002fc6000f8e02ff */
[----:B------:R0:W-:Y:S04]  /*24ef0*/  STL [R1+0x50], R2 ;  /* 0x0000500201007387 */ /* 0x0001e80000100800 */
[----:B------:R1:W-:Y:S01]  /*24f00*/  STL [R1+0x54], R0 ;  /* 0x0000540001007387 */ /* 0x0003e20000100800 */
[----:B0-----:R-:W-:Y:S02]  /*24f10*/  IMAD R2, R89, UR65, RZ ;  /* 0x0000004159027c24 */ /* 0x001fe4000f8e02ff */
        /* <DEDUP_REMOVED lines=25> */
[----:B------:R0:W-:Y:S01]  /*250b0*/  STL [R1+0x88], R2 ;  /* 0x0000880201007387 */ /* 0x0001e20000100800 */
[----:B------:R-:W-:-:S03]  /*250c0*/  IMAD R7, R64, UR65, RZ ;  /* 0x0000004140077c24 */ /* 0x000fc6000f8e02ff */
[----:B------:R1:W-:Y:S01]  /*250d0*/  STL [R1+0x8c], R0 ;  /* 0x00008c0001007387 */ /* 0x0003e20000100800 */
[----:B0-----:R-:W-:Y:S02]  /*250e0*/  IMAD R2, R65, UR65, RZ ;  /* 0x0000004141027c24 */ /* 0x001fe4000f8e02ff */
[----:B-1----:R-:W-:-:S03]  /*250f0*/  IMAD R0, R63, UR65, RZ ;  /* 0x000000413f007c24 */ /* 0x002fc6000f8e02ff */
[----:B------:R0:W-:Y:S04]  /*25100*/  STL [R1+0x90], R2 ;  /* 0x0000900201007387 */ /* 0x0001e80000100800 */
[----:B------:R1:W-:Y:S01]  /*25110*/  STL [R1+0x94], R7 ;  /* 0x0000940701007387 */ /* 0x0003e20000100800 */
[----:B0-----:R-:W-:-:S03]  /*25120*/  IMAD R2, R62, UR65, RZ ;  /* 0x000000413e027c24 */ /* 0x001fc6000f8e02ff */
[----:B------:R0:W-:Y:S01]  /*25130*/  STL [R1+0x98], R0 ;  /* 0x0000980001007387 */ /* 0x0001e20000100800 */
[----:B-1----:R-:W-:-:S03]  /*25140*/  IMAD R7, R61, UR65, RZ ;  /* 0x000000413d077c24 */ /* 0x002fc6000f8e02ff */
[----:B------:R1:W-:Y:S01]  /*25150*/  STL [R1+0x9c], R2 ;  /* 0x00009c0201007387 */ /* 0x0003e20000100800 */
[----:B0-----:R-:W-:-:S03]  /*25160*/  IMAD R0, R60, UR65, RZ ;  /* 0x000000413c007c24 */ /* 0x001fc6000f8e02ff */
[----:B------:R0:W-:Y:S01]  /*25170*/  STL [R1+0xa0], R7 ;  /* 0x0000a00701007387 */ /* 0x0001e20000100800 */
[----:B-1----:R-:W-:-:S03]  /*25180*/  IMAD R2, R59, UR65, RZ ;  /* 0x000000413b027c24 */ /* 0x002fc6000f8e02ff */
[----:B------:R1:W-:Y:S04]  /*25190*/  STL [R1+0xa4], R0 ;  /* 0x0000a40001007387 */ /* 0x0003e80000100800 */
[----:B------:R1:W-:Y:S01]  /*251a0*/  STL [R1+0xa8], R2 ;  /* 0x0000a80201007387 */ /* 0x0003e20000100800 */
[----:B0-----:R-:W-:Y:S02]  /*251b0*/  IMAD R7, R58, UR65, RZ ;  /* 0x000000413a077c24 */ /* 0x001fe4000f8e02ff */
[----:B-1----:R-:W-:-:S03]  /*251c0*/  IMAD R0, R57, UR65, RZ ;  /* 0x0000004139007c24 */ /* 0x002fc6000f8e02ff */
[----:B------:R0:W-:Y:S01]  /*251d0*/  STL [R1+0xac], R7 ;  /* 0x0000ac0701007387 */ /* 0x0001e20000100800 */
[----:B------:R-:W-:-:S03]  /*251e0*/  IMAD R2, R56, UR65, RZ ;  /* 0x0000004138027c24 */ /* 0x000fc6000f8e02ff */
        /* <DEDUP_REMOVED lines=23> */
[----:B---3--:R-:W-:-:S03]  /*25360*/  IMAD R2, R44, UR65, RZ ;  /* 0x000000412c027c24 */ /* 0x008fc6000f8e02ff */
        /* <DEDUP_REMOVED lines=30> */
[----:B------:R1:W-:Y:S01]  /*25550*/  STL [R1+0x134], R0 ;  /* 0x0001340001007387 */ /* 0x0003e20000100800 */
[----:B------:R-:W-:-:S03]  /*25560*/  SEL R24, R12, R24, !P3 ;  /* 0x000000180c187207 */ /* 0x000fc60005800000 */
[----:B------:R3:W-:Y:S01]  /*25570*/  STL [R1+0x138], R2 ;  /* 0x0001380201007387 */ /* 0x0007e20000100800 */
[----:B0-----:R-:W-:Y:S01]  /*25580*/  IMAD R7, R28, UR65, RZ ;  /* 0x000000411c077c24 */ /* 0x001fe2000f8e02ff */
[----:B------:R-:W-:Y:S01]  /*25590*/  SEL R23, R12, R23, !P3 ;  /* 0x000000170c177207 */ /* 0x000fe20005800000 */
[----:B-1----:R-:W-:-:S03]  /*255a0*/  IMAD R0, R27, UR65, RZ ;  /* 0x000000411b007c24 */ /* 0x002fc6000f8e02ff */
[----:B------:R0:W-:Y:S01]  /*255b0*/  STL [R1+0x13c], R7 ;  /* 0x00013c0701007387 */ /* 0x0001e20000100800 */
[----:B---3--:R-:W-:-:S03]  /*255c0*/  IMAD R2, R26, UR65, RZ ;  /* 0x000000411a027c24 */ /* 0x008fc6000f8e02ff */
[----:B------:R1:W-:Y:S01]  /*255d0*/  STL [R1+0x140], R0 ;  /* 0x0001400001007387 */ /* 0x0003e20000100800 */
[C---:B------:R-:W-:Y:S02]  /*255e0*/  SEL R22, R12.reuse, R22, !P3 ;  /* 0x000000160c167207 */ /* 0x040fe40005800000 */
[C---:B------:R-:W-:Y:S01]  /*255f0*/  SEL R21, R12.reuse, R21, !P3 ;  /* 0x000000150c157207 */ /* 0x040fe20005800000 */
[----:B------:R3:W-:Y:S01]  /*25600*/  STL [R1+0x144], R2 ;  /* 0x0001440201007387 */ /* 0x0007e20000100800 */
[----:B0-----:R-:W-:Y:S01]  /*25610*/  IMAD R7, R25, UR65, RZ ;  /* 0x0000004119077c24 */ /* 0x001fe2000f8e02ff */
[----:B------:R-:W-:Y:S01]  /*25620*/  SEL R20, R12, R20, !P3 ;  /* 0x000000140c147207 */ /* 0x000fe20005800000 */
        /* <DEDUP_REMOVED lines=11> */
[----:B------:R-:W-:Y:S01]  /*256e0*/  STL [R1+0x158], R0 ;  /* 0x0001580001007387 */ /* 0x000fe20000100800 */
[----:B------:R-:W-:-:S03]  /*256f0*/  SEL R15, R12, R15, !P3 ;  /* 0x0000000f0c0f7207 */ /* 0x000fc60005800000 */
[----:B------:R1:W-:Y:S01]  /*25700*/  STL [R1+0x15c], R2 ;  /* 0x00015c0201007387 */ /* 0x0003e20000100800 */
[----:B0-----:R-:W-:Y:S01]  /*25710*/  IMAD R7, R19, UR65, RZ ;  /* 0x0000004113077c24 */ /* 0x001fe2000f8e02ff */
[C---:B------:R-:W-:Y:S02]  /*25720*/  SEL R14, R12.reuse, R14, !P3 ;  /* 0x0000000e0c0e7207 */ /* 0x040fe40005800000 */
[C---:B------:R-:W-:Y:S02]  /*25730*/  SEL R13, R12.reuse, R13, !P3 ;  /* 0x0000000d0c0d7207 */ /* 0x040fe40005800000 */
[----:B------:R0:W-:Y:S01]  /*25740*/  STL [R1+0x160], R7 ;  /* 0x0001600701007387 */ /* 0x0001e20000100800 */
[----:B-1----:R-:W-:Y:S01]  /*25750*/  IMAD R2, R17, UR65, RZ ;  /* 0x0000004111027c24 */ /* 0x002fe2000f8e02ff */
[----:B------:R-:W-:Y:S01]  /*25760*/  SEL R11, R12, R11, !P3 ;  /* 0x0000000b0c0b7207 */ /* 0x000fe20005800000 */
[----:B------:R-:W-:Y:S01]  /*25770*/  IMAD R14, R14, UR65, RZ ;  /* 0x000000410e0e7c24 */ /* 0x000fe2000f8e02ff */
[----:B0-----:R-:W3:Y:S04]  /*25780*/  LDL.LU R7, [R1+0x774] ;  /* 0x0007740001077983 */ /* 0x001ee80000300800 */
[----:B------:R0:W-:Y:S01]  /*25790*/  STL [R1+0x168], R2 ;  /* 0x0001680201007387 */ /* 0x0001e20000100800 */
[----:B------:R-:W-:Y:S01]  /*257a0*/  SEL R10, R12, R10, !P3 ;  /* 0x0000000a0c0a7207 */ /* 0x000fe20005800000 */
[----:B------:R-:W-:-:S02]  /*257b0*/  IMAD R13, R13, UR65, RZ ;  /* 0x000000410d0d7c24 */ /* 0x000fc4000f8e02ff */
[----:B------:R-:W-:Y:S02]  /*257c0*/  IMAD R11, R11, UR65, RZ ;  /* 0x000000410b0b7c24 */ /* 0x000fe4000f8e02ff */
[----:B0-----:R-:W-:Y:S02]  /*257d0*/  IMAD R2, R15, UR65, RZ ;  /* 0x000000410f027c24 */ /* 0x001fe4000f8e02ff */
[----:B------:R-:W-:-:S03]  /*257e0*/  IMAD R10, R10, UR65, RZ ;  /* 0x000000410a0a7c24 */ /* 0x000fc6000f8e02ff */
[----:B------:R0:W-:Y:S04]  /*257f0*/  STL [R1+0x174], R2 ;  /* 0x0001740201007387 */ /* 0x0001e80000100800 */
[----:B0-----:R-:W2:Y:S04]  /*25800*/  LDL.LU R2, [R1+0x1dbc] ;  /* 0x001dbc0001027983 */ /* 0x001ea80000300800 */
[----:B------:R0:W-:Y:S04]  /*25810*/  STL [R1+0x178], R14 ;  /* 0x0001780e01007387 */ /* 0x0001e80000100800 */
[----:B0-----:R-:W3:Y:S04]  /*25820*/  LDL.LU R14, [R1+0x76c] ;  /* 0x00076c00010e7983 */ /* 0x001ee80000300800 */
[----:B------:R0:W-:Y:S04]  /*25830*/  STL [R1+0x17c], R13 ;  /* 0x00017c0d01007387 */ /* 0x0001e80000100800 */
[----:B0-----:R-:W3:Y:S04]  /*25840*/  LDL.LU R13, [R1+0x78c] ;  /* 0x00078c00010d7983 */ /* 0x001ee80000300800 */
[----:B------:R0:W-:Y:S04]  /*25850*/  STL [R1+0x180], R11 ;  /* 0x0001800b01007387 */ /* 0x0001e80000100800 */
[----:B0-----:R-:W3:Y:S04]  /*25860*/  LDL R11, [R1+0x11d4] ;  /* 0x0011d400010b7983 */ /* 0x001ee80000100800 */
[----:B------:R0:W-:Y:S04]  /*25870*/  STL [R1+0x188], R10 ;  /* 0x0001880a01007387 */ /* 0x0001e80000100800 */
[----:B0-----:R-:W3:Y:S01]  /*25880*/  LDL R10, [R1+0x11d0] ;  /* 0x0011d000010a7983 */ /* 0x001ee20000100800 */
[----:B--2---:R-:W-:-:S02]  /*25890*/  PRMT R2, RZ, 0x7610, R2 ;  /* 0x00007610ff027816 */ /* 0x004fc40000000002 */
[----:B---3--:R-:W-:-:S04]  /*258a0*/  @P2 LOP3.LUT R11, R11, R10, RZ, 0x3c, !PT ;  /* 0x0000000a0b0b2212 */ /* 0x008fc800078e3cff */
[----:B------:R-:W-:-:S04]  /*258b0*/  @P2 LOP3.LUT R10, R11, R10, RZ, 0x3c, !PT ;  /* 0x0000000a0b0a2212 */ /* 0x000fc800078e3cff */
[----:B------:R-:W-:-:S05]  /*258c0*/  @P2 LOP3.LUT R11, R11, R10, RZ, 0x3c, !PT ;  /* 0x0000000a0b0b2212 */ /* 0x000fca00078e3cff */
[----:B------:R-:W2:Y:S01]  /*258d0*/  @P2 LDG.E.U16 R2, desc[UR16][R10.64] ;  /* 0x000000100a022981 */ /* 0x000ea2000c1e1500 */
[C---:B------:R-:W-:Y:S02]  /*258e0*/  SEL R9, R12.reuse, R9, !P3 ;  /* 0x000000090c097207 */ /* 0x040fe40005800000 */
[----:B------:R-:W-:-:S03]  /*258f0*/  SEL R4, R12, R4, !P3 ;  /* 0x000000040c047207 */ /* 0x000fc60005800000 */
[----:B------:R-:W-:Y:S02]  /*25900*/  IMAD R9, R9, UR65, RZ ;  /* 0x0000004109097c24 */ /* 0x000fe4000f8e02ff */
[----:B------:R-:W-:Y:S01]  /*25910*/  IMAD R4, R4, UR66, RZ ;  /* 0x0000004204047c24 */ /* 0x000fe2000f8e02ff */
[C---:B------:R-:W-:Y:S02]  /*25920*/  SEL R13, R12.reuse, R13, !P3 ;  /* 0x0000000d0c0d7207 */ /* 0x040fe40005800000 */
[C---:B------:R-:W-:Y:S01]  /*25930*/  SEL R93, R12.reuse, R93, !P3 ;  /* 0x0000005d0c5d7207 */ /* 0x040fe20005800000 */
[----:B------:R0:W-:Y:S01]  /*25940*/  STL [R1+0x18c], R9 ;  /* 0x00018c0901007387 */ /* 0x0001e20000100800 */
[----:B------:R-:W-:Y:S02]  /*25950*/  PRMT R92, RZ, 0x7610, R92 ;  /* 0x00007610ff5c7816 */ /* 0x000fe4000000005c */
[C---:B------:R-:W-:Y:S02]  /*25960*/  SEL R85, R12.reuse, R85, !P3 ;  /* 0x000000550c557207 */ /* 0x040fe40005800000 */
[----:B------:R-:W-:-:S02]  /*25970*/  SEL R72, R12, R72, !P3 ;  /* 0x000000480c487207 */ /* 0x000fc40005800000 */
[----:B------:R-:W-:Y:S01]  /*25980*/  SEL R66, R12, R66, !P3 ;  /* 0x000000420c427207 */ /* 0x000fe20005800000 */
[----:B------:R-:W-:Y:S01]  /*25990*/  IMAD R90, R90, UR65, RZ ;  /* 0x000000415a5a7c24 */ /* 0x000fe2000f8e02ff */
[----:B------:R-:W-:Y:S01]  /*259a0*/  PRMT R91, RZ, 0x7610, R91 ;  /* 0x00007610ff5b7816 */ /* 0x000fe2000000005b */
[----:B0-----:R-:W3:Y:S01]  /*259b0*/  LDL.LU R9, [R1+0x778] ;  /* 0x0007780001097983 */ /* 0x001ee20000300800 */
[----:B------:R-:W-:Y:S01]  /*259c0*/  PRMT R89, RZ, 0x7610, R89 ;  /* 0x00007610ff597816 */ /* 0x000fe20000000059 */
[----:B------:R-:W-:Y:S01]  /*259d0*/  IMAD R88, R88, UR65, RZ ;  /* 0x0000004158587c24 */ /* 0x000fe2000f8e02ff */
[----:B------:R-:W-:Y:S01]  /*259e0*/  PRMT R87, RZ, 0x7610, R87 ;  /* 0x00007610ff577816 */ /* 0x000fe20000000057 */
[----:B------:R0:W-:Y:S01]  /*259f0*/  STL [R1+0x19c], R4 ;  /* 0x00019c0401007387 */ /* 0x0001e20000100800 */
[----:B------:R-:W-:Y:S01]  /*25a00*/  PRMT R86, RZ, 0x7610, R86 ;  /* 0x00007610ff567816 */ /* 0x000fe20000000056 */
[----:B------:R-:W-:Y:S01]  /*25a10*/  IMAD R82, R82, UR65, RZ ;  /* 0x0000004152527c24 */ /* 0x000fe2000f8e02ff */
[----:B------:R-:W-:Y:S01]  /*25a20*/  PRMT R84, RZ, 0x7610, R84 ;  /* 0x00007610ff547816 */ /* 0x000fe20000000054 */
[----:B------:R-:W-:Y:S01]  /*25a30*/  IMAD R77, R77, UR65, RZ ;  /* 0x000000414d4d7c24 */ /* 0x000fe2000f8e02ff */
[----:B------:R-:W-:Y:S01]  /*25a40*/  PRMT R83, RZ, 0x7610, R83 ;  /* 0x00007610ff537816 */ /* 0x000fe20000000053 */
[----:B------:R-:W-:Y:S01]  /*25a50*/  IMAD R75, R75, UR65, RZ ;  /* 0x000000414b4b7c24 */ /* 0x000fe2000f8e02ff */
[----:B------:R-:W-:Y:S01]  /*25a60*/  PRMT R80, RZ, 0x7610, R80 ;  /* 0x00007610ff507816 */ /* 0x000fe20000000050 */
[----:B------:R-:W-:Y:S01]  /*25a70*/  IMAD R69, R69, UR65, RZ ;  /* 0x0000004145457c24 */ /* 0x000fe2000f8e02ff */
[----:B------:R-:W-:Y:S01]  /*25a80*/  PRMT R78, RZ, 0x7610, R78 ;  /* 0x00007610ff4e7816 */ /* 0x000fe2000000004e */
[----:B0-----:R-:W3:Y:S01]  /*25a90*/  LDL.LU R4, [R1+0x1db8] ;  /* 0x001db80001047983 */ /* 0x001ee20000300800 */
[----:B------:R-:W-:Y:S01]  /*25aa0*/  PRMT R76, RZ, 0x7610, R76 ;  /* 0x00007610ff4c7816 */ /* 0x000fe2000000004c */
[----:B------:R-:W0:Y:S02]  /*25ab0*/  LDCU UR66, c[0x0][0x3b0] ;  /* 0x00007600ff4277ac */ /* 0x000e240008000800 */
[----:B--2---:R1:W-:Y:S04]  /*25ac0*/  STL [R1+0x8], R2 ;  /* 0x0000080201007387 */ /* 0x0043e80000100800 */
[----:B-1----:R-:W2:Y:S04]  /*25ad0*/  LDL.LU R2, [R1+0x1db4] ;  /* 0x001db40001027983 */ /* 0x002ea80000300800 */
[----:B------:R-:W3:Y:S04]  /*25ae0*/  LDL R10, [R1+0x11e8] ;  /* 0x0011e800010a7983 */ /* 0x000ee80000100800 */
[----:B------:R-:W3:Y:S01]  /*25af0*/  LDL R11, [R1+0x11ec] ;  /* 0x0011ec00010b7983 */ /* 0x000ee20000100800 */
[----:B--2---:R-:W-:-:S02]  /*25b00*/  PRMT R2, RZ, 0x7610, R2 ;  /* 0x00007610ff027816 */ /* 0x004fc40000000002 */
[----:B---3--:R-:W-:-:S04]  /*25b10*/  @P2 LOP3.LUT R11, R11, R10, RZ, 0x3c, !PT ;  /* 0x0000000a0b0b2212 */ /* 0x008fc800078e3cff */
[----:B------:R-:W-:-:S04]  /*25b20*/  @P2 LOP3.LUT R10, R11, R10, RZ, 0x3c, !PT ;  /* 0x0000000a0b0a2212 */ /* 0x000fc800078e3cff */
[----:B------:R-:W-:-:S05]  /*25b30*/  @P2 LOP3.LUT R11, R11, R10, RZ, 0x3c, !PT ;  /* 0x0000000a0b0b2212 */ /* 0x000fca00078e3cff */
[----:B------:R-:W2:Y:S01]  /*25b40*/  @P2 LDG.E.U16 R2, desc[UR16][R10.64] ;  /* 0x000000100a022981 */ /* 0x000ea2000c1e1500 */
[----:B------:R-:W-:Y:S01]  /*25b50*/  IMAD R13, R13, UR67, RZ ;  /* 0x000000430d0d7c24 */ /* 0x000fe2000f8e02ff */
[----:B------:R-:W-:Y:S02]  /*25b60*/  SEL R9, R12, R9, !P3 ;  /* 0x000000090c097207 */ /* 0x000fe40005800000 */
[----:B------:R-:W-:Y:S02]  /*25b70*/  PRMT R74, RZ, 0x7610, R74 ;  /* 0x00007610ff4a7816 */ /* 0x000fe4000000004a */
[----:B------:R-:W-:Y:S01]  /*25b80*/  PRMT R73, RZ, 0x7610, R73 ;  /* 0x00007610ff497816 */ /* 0x000fe20000000049 */
[----:B------:R1:W-:Y:S01]  /*25b90*/  STL [R1+0x44], R13 ;  /* 0x0000440d01007387 */ /* 0x0003e20000100800 */
[----:B------:R-:W-:Y:S02]  /*25ba0*/  PRMT R71, RZ, 0x7610, R71 ;  /* 0x00007610ff477816 */ /* 0x000fe40000000047 */
[----:B------:R-:W-:-:S02]  /*25bb0*/  PRMT R70, RZ, 0x7610, R70 ;  /* 0x00007610ff467816 */ /* 0x000fc40000000046 */
[----:B------:R-:W-:Y:S02]  /*25bc0*/  PRMT R68, RZ, 0x7610, R68 ;  /* 0x00007610ff447816 */ /* 0x000fe40000000044 */
        /* <DEDUP_REMOVED lines=15> */
[C---:B------:R-:W-:Y:S02]  /*25cc0*/  SEL R18, R12.reuse, R18, !P3 ;  /* 0x000000120c127207 */ /* 0x040fe40005800000 */
[C---:B------:R-:W-:Y:S01]  /*25cd0*/  SEL R16, R12.reuse, R16, !P3 ;  /* 0x000000100c107207 */ /* 0x040fe20005800000 */
[----:B------:R-:W-:Y:S01]  /*25ce0*/  IMAD R93, R93, UR65, RZ ;  /* 0x000000415d5d7c24 */ /* 0x000fe2000f8e02ff */
[----:B-1----:R-:W-:Y:S01]  /*25cf0*/  SEL R13, R12, R14, !P3 ;  /* 0x0000000e0c0d7207 */ /* 0x002fe20005800000 */
[----:B------:R-:W-:Y:S01]  /*25d00*/  IMAD R14, R9, UR68, RZ ;  /* 0x00000044090e7c24 */ /* 0x000fe2000f8e02ff */
[----:B------:R-:W-:Y:S01]  /*25d10*/  PRMT R51, RZ, 0x7610, R51 ;  /* 0x00007610ff337816 */ /* 0x000fe20000000033 */
[----:B------:R-:W3:Y:S01]  /*25d20*/  LDL.LU R9, [R1+0x770] ;  /* 0x0007700001097983 */ /* 0x000ee20000300800 */
[----:B------:R-:W-:Y:S01]  /*25d30*/  IMAD R85, R85, UR65, RZ ;  /* 0x0000004155557c24 */ /* 0x000fe2000f8e02ff */
[----:B------:R-:W1:Y:S02]  /*25d40*/  LDCU UR67, c[0x0][0x3b0] ;  /* 0x00007600ff4377ac */ /* 0x000e640008000800 */
[----:B------:R0:W-:Y:S01]  /*25d50*/  STL [R1+0x1a4], R14 ;  /* 0x0001a40e01007387 */ /* 0x0001e20000100800 */
[----:B------:R-:W-:Y:S01]  /*25d60*/  IMAD R13, R13, UR69, RZ ;  /* 0x000000450d0d7c24 */ /* 0x000fe2000f8e02ff */
[----:B------:R-:W-:Y:S01]  /*25d70*/  PRMT R50, RZ, 0x7610, R50 ;  /* 0x00007610ff327816 */ /* 0x000fe20000000032 */
[----:B------:R-:W-:Y:S01]  /*25d80*/  IMAD R72, R72, UR65, RZ ;  /* 0x0000004148487c24 */ /* 0x000fe2000f8e02ff */
[----:B------:R-:W-:Y:S01]  /*25d90*/  PRMT R49, RZ, 0x7610, R49 ;  /* 0x00007610ff317816 */ /* 0x000fe20000000031 */
[----:B------:R-:W-:Y:S01]  /*25da0*/  IMAD R66, R66, UR65, RZ ;  /* 0x0000004142427c24 */ /* 0x000fe2000f8e02ff */
[----:B------:R-:W1:Y:S01]  /*25db0*/  LDCU UR68, c[0x0][0x3b0] ;  /* 0x00007600ff4477ac */ /* 0x000e620008000800 */
[----:B0-----:R-:W4:Y:S01]  /*25dc0*/  LDL.LU R14, [R1+0x74c] ;  /* 0x00074c00010e7983 */ /* 0x001f220000300800 */
[----:B------:R-:W-:Y:S01]  /*25dd0*/  IMAD R0, R18, UR65, RZ ;  /* 0x0000004112007c24 */ /* 0x000fe2000f8e02ff */
[----:B------:R-:W0:Y:S02]  /*25de0*/  LDCU UR69, c[0x0][0x3b0] ;  /* 0x00007600ff4577ac */ /* 0x000e240008000800 */
[----:B--2---:R2:W-:Y:S04]  /*25df0*/  STL [R1], R2 ;  /* 0x0000000201007387 */ /* 0x0045e80000100800 */
[----:B--2---:R-:W2:Y:S04]  /*25e00*/  LDL.LU R2, [R1+0x1db0] ;  /* 0x001db00001027983 */ /* 0x004ea80000300800 */
[----:B------:R-:W2:Y:S04]  /*25e10*/  LDL R10, [R1+0x1200] ;  /* 0x00120000010a7983 */ /* 0x000ea80000100800 */
[----:B------:R-:W2:Y:S04]  /*25e20*/  LDL R11, [R1+0x1204] ;  /* 0x00120400010b7983 */ /* 0x000ea80000100800 */
[----:B------:R0:W-:Y:S02]  /*25e30*/  STL [R1+0x198], R13 ;  /* 0x0001980d01007387 */ /* 0x0001e40000100800 */
[----:B0-----:R-:W-:-:S02]  /*25e40*/  SEL R13, R12, R7, !P3 ;  /* 0x000000070c0d7207 */ /* 0x001fc40005800000 */
[----:B---3--:R-:W-:-:S05]  /*25e50*/  SEL R9, R12, R9, !P3 ;  /* 0x000000090c097207 */ /* 0x008fca0005800000 */
[----:B------:R-:W-:Y:S01]  /*25e60*/  IMAD R7, R9, UR70, RZ ;  /* 0x0000004609077c24 */ /* 0x000fe2000f8e02ff */
[----:B------:R-:W0:Y:S01]  /*25e70*/  LDCU UR70, c[0x0][0x3b0] ;  /* 0x00007600ff4677ac */ /* 0x000e220008000800 */
[----:B------:R-:W3:Y:S01]  /*25e80*/  LDL.LU R9, [R1+0x768] ;  /* 0x0007680001097983 */ /* 0x000ee20000300800 */
[----:B--2---:R-:W-:-:S04]  /*25e90*/  @P2 LOP3.LUT R11, R11, R10, RZ, 0x3c, !PT ;  /* 0x0000000a0b0b2212 */ /* 0x004fc800078e3cff */
[----:B------:R-:W-:-:S04]  /*25ea0*/  @P2 LOP3.LUT R10, R11, R10, RZ, 0x3c, !PT ;  /* 0x0000000a0b0a2212 */ /* 0x000fc800078e3cff */
[----:B------:R-:W-:-:S05]  /*25eb0*/  @P2 LOP3.LUT R11, R11, R10, RZ, 0x3c, !PT ;  /* 0x0000000a0b0b2212 */ /* 0x000fca00078e3cff */
[----:B------:R-:W2:Y:S04]  /*25ec0*/  @P2 LDG.E.U16 R92, desc[UR16][R10.64] ;  /* 0x000000100a5c2981 */ /* 0x000ea8000c1e1500 */
[----:B------:R-:W4:Y:S04]  /*25ed0*/  LDL.LU R10, [R1+0x75c] ;  /* 0x00075c00010a7983 */ /* 0x000f280000300800 */
[----:B------:R-:W4:Y:S01]  /*25ee0*/  LDL R11, [R1+0x1218] ;  /* 0x00121800010b7983 */ /* 0x000f220000100800 */
[----:B------:R-:W-:Y:S01]  /*25ef0*/  IMAD R13, R13, UR71, RZ ;  /* 0x000000470d0d7c24 */ /* 0x000fe2000f8e02ff */
[----:B------:R-:W0:Y:S01]  /*25f00*/  LDCU UR71, c[0x0][0x3b0] ;  /* 0x00007600ff4777ac */ /* 0x000e220008000800 */
[C---:B---3--:R-:W-:Y:S01]  /*25f10*/  SEL R9, R12.reuse, R9, !P3 ;  /* 0x000000090c097207 */ /* 0x048fe20005800000 */
[----:B--2---:R2:W-:Y:S04]  /*25f20*/  STL [R1+0x1c6c], R92 ;  /* 0x001c6c5c01007387 */ /* 0x0045e80000100800 */
[----:B------:R4:W-:Y:S04]  /*25f30*/  STL [R1+0x1a0], R13 ;  /* 0x0001a00d01007387 */ /* 0x0009e80000100800 */
[----:B--2---:R-:W2:Y:S01]  /*25f40*/  LDL.LU R92, [R1+0x73c] ;  /* 0x00073c00015c7983 */ /* 0x004ea20000300800 */
[----:B----4-:R-:W-:Y:S01]  /*25f50*/  SEL R13, R12, R10, !P3 ;  /* 0x0000000a0c0d7207 */ /* 0x010fe20005800000 */
[----:B------:R-:W-:Y:S01]  /*25f60*/  IMAD R10, R9, UR72, RZ ;  /* 0x00000048090a7c24 */ /* 0x000fe2000f8e02ff */
[----:B------:R-:W-:Y:S01]  /*25f70*/  PRMT R48, RZ, 0x7610, R48 ;  /* 0x00007610ff307816 */ /* 0x000fe20000000030 */
[----:B------:R-:W3:Y:S01]  /*25f80*/  LDL.LU R9, [R1+0x758] ;  /* 0x0007580001097983 */ /* 0x000ee20000300800 */
[----:B------:R-:W-:Y:S01]  /*25f90*/  IMAD R8, R16, UR65, RZ ;  /* 0x0000004110087c24 */ /* 0x000fe2000f8e02ff */
[----:B------:R-:W4:Y:S02]  /*25fa0*/  LDCU UR65, c[0x0][0x3b0] ;  /* 0x00007600ff4177ac */ /* 0x000f240008000800 */
[----:B------:R0:W-:Y:S01]  /*25fb0*/  STL [R1+0x1bc], R10 ;  /* 0x0001bc0a01007387 */ /* 0x0001e20000100800 */
[----:B------:R-:W-:Y:S01]  /*25fc0*/  IMAD R13, R13, UR73, RZ ;  /* 0x000000490d0d7c24 */ /* 0x000fe2000f8e02ff */
[----:B------:R-:W1:Y:S01]  /*25fd0*/  LDCU UR72, c[0x0][0x3b0] ;  /* 0x00007600ff4877ac */ /* 0x000e620008000800 */
[----:B------:R-:W1:Y:S01]  /*25fe0*/  LDCU UR73, c[0x0][0x3b0] ;  /* 0x00007600ff4977ac */ /* 0x000e620008000800 */
[----:B0-----:R-:W-:-:S02]  /*25ff0*/  @P2 IMAD.MOV.U32 R10, RZ, RZ, R2 ;  /* 0x000000ffff0a2224 */ /* 0x001fc400078e0002 */
[----:B------:R-:W2:Y:S04]  /*26000*/  LDL.LU R2, [R1+0x738] ;  /* 0x0007380001027983 */ /* 0x000ea80000300800 */
[----:B------:R-:W2:Y:S04]  /*26010*/  @P2 LDG.E.U16 R91, desc[UR16][R10.64] ;  /* 0x000000100a5b2981 */ /* 0x000ea8000c1e1500 */
[----:B------:R-:W4:Y:S04]  /*26020*/  LDL R10, [R1+0x122c] ;  /* 0x00122c00010a7983 */ /* 0x000f280000100800 */
[----:B------:R-:W4:Y:S01]  /*26030*/  LDL R11, [R1+0x1230] ;  /* 0x00123000010b7983 */ /* 0x000f220000100800 */
[----:B---3--:R-:W-:-:S03]  /*26040*/  SEL R9, R12, R9, !P3 ;  /* 0x000000090c097207 */ /* 0x008fc60005800000 */
[----:B--2---:R0:W-:Y:S04]  /*26050*/  STL [R1+0x1c70], R91 ;  /* 0x001c705b01007387 */ /* 0x0041e80000100800 */
[----:B------:R2:W-:Y:S01]  /*26060*/  STL [R1+0x1b0], R13 ;  /* 0x0001b00d01007387 */ /* 0x0005e20000100800 */
[----:B----4-:R-:W-:-:S04]  /*26070*/  @P2 LOP3.LUT R11, R11, R10, RZ, 0x3c, !PT ;  /* 0x0000000a0b0b2212 */ /* 0x010fc800078e3cff */
[----:B------:R-:W-:-:S04]  /*26080*/  @P2 LOP3.LUT R10, R11, R10, RZ, 0x3c, !PT ;  /* 0x0000000a0b0a2212 */ /* 0x000fc800078e3cff */
[----:B------:R-:W-:Y:S01]  /*26090*/  @P2 LOP3.LUT R11, R11, R10, RZ, 0x3c, !PT ;  /* 0x0000000a0b0b2212 */ /* 0x000fe200078e3cff */
[----:B0-----:R-:W-:Y:S01]  /*260a0*/  IMAD R91, R9, UR74, RZ ;  /* 0x0000004a095b7c24 */ /* 0x001fe2000f8e02ff */
[C---:B--2---:R-:W-:Y:S01]  /*260b0*/  SEL R13, R12.reuse, R14, !P3 ;  /* 0x0000000e0c0d7207 */ /* 0x044fe20005800000 */
[----:B------:R-:W0:Y:S01]  /*260c0*/  LDCU UR74, c[0x0][0x3b0] ;  /* 0x00007600ff4a77ac */ /* 0x000e220008000800 */
[----:B------:R-:W2:Y:S04]  /*260d0*/  LDL.LU R14, [R1+0x728] ;  /* 0x00072800010e7983 */ /* 0x000ea80000300800 */
[----:B------:R-:W3:Y:S04]  /*260e0*/  LDL.LU R9, [R1+0x754] ;  /* 0x0007540001097983 */ /* 0x000ee80000300800 */
[----:B------:R-:W4:Y:S04]  /*260f0*/  @P2 LDG.E.U16 R89, desc[UR16][R10.64] ;  /* 0x000000100a592981 */ /* 0x000f28000c1e1500 */
[----:B------:R-:W2:Y:S04]  /*26100*/  LDL R10, [R1+0x123c] ;  /* 0x00123c00010a7983 */ /* 0x000ea80000100800 */
[----:B------:R-:W2:Y:S01]  /*26110*/  LDL R11, [R1+0x1240] ;  /* 0x00124000010b7983 */ /* 0x000ea20000100800 */
[----:B------:R-:W-:Y:S01]  /*26120*/  IMAD R13, R13, UR75, RZ ;  /* 0x0000004b0d0d7c24 */ /* 0x000fe2000f8e02ff */
[----:B------:R-:W-:Y:S01]  /*26130*/  PRMT R47, RZ, 0x7610, R47 ;  /* 0x00007610ff2f7816 */ /* 0x000fe2000000002f */
[----:B------:R-:W0:Y:S01]  /*26140*/  LDCU UR75, c[0x0][0x3b0] ;  /* 0x00007600ff4b77ac */ /* 0x000e220008000800 */
[----:B---3--:R-:W-:-:S05]  /*26150*/  SEL R9, R12, R9, !P3 ;  /* 0x000000090c097207 */ /* 0x008fca0005800000 */
[----:B------:R-:W-:Y:S01]  /*26160*/  IMAD R9, R9, UR7, RZ ;  /* 0x0000000709097c24 */ /* 0x000fe2000f8e02ff */
[----:B----4-:R3:W-:Y:S01]  /*26170*/  STL [R1+0x1c74], R89 ;  /* 0x001c745901007387 */ /* 0x0107e20000100800 */
[----:B------:R-:W-:Y:S01]  /*26180*/  PRMT R46, RZ, 0x7610, R46 ;  /* 0x00007610ff2e7816 */ /* 0x000fe2000000002e */
[----:B------:R-:W4:Y:S02]  /*26190*/  LDCU UR7, c[0x0][0x3b0] ;  /* 0x00007600ff0777ac */ /* 0x000f240008000800 */
[----:B---3--:R-:W3:Y:S01]  /*261a0*/  LDL.LU R89, [R1+0x740] ;  /* 0x0007400001597983 */ /* 0x008ee20000300800 */
[----:B--2---:R-:W-:-:S04]  /*261b0*/  @P2 LOP3.LUT R11, R11, R10, RZ, 0x3c, !PT ;  /* 0x0000000a0b0b2212 */ /* 0x004fc800078e3cff */
[----:B------:R-:W-:-:S04]  /*261c0*/  @P2 LOP3.LUT R10, R11, R10, RZ, 0x3c, !PT ;  /* 0x0000000a0b0a2212 */ /* 0x000fc800078e3cff */
[----:B------:R-:W-:Y:S01]  /*261d0*/  @P2 LOP3.LUT R11, R11, R10, RZ, 0x3c, !PT ;  /* 0x0000000a0b0b2212 */ /* 0x000fe200078e3cff */
[----:B------:R-:W-:Y:S04]  /*261e0*/  STL [R1+0x1b8], R13 ;  /* 0x0001b80d01007387 */ /* 0x000fe80000100800 */
[----:B------:R2:W-:Y:S04]  /*261f0*/  STL [R1+0x1d8], R9 ;  /* 0x0001d80901007387 */ /* 0x0005e80000100800 */
[----:B------:R-:W4:Y:S04]  /*26200*/  @P2 LDG.E.U16 R87, desc[UR16][R10.64] ;  /* 0x000000100a572981 */ /* 0x000f28000c1e1500 */
[----:B------:R-:W4:Y:S04]  /*26210*/  LDL R10, [R1+0x124c] ;  /* 0x00124c00010a7983 */ /* 0x000f280000100800 */
[----:B------:R-:W4:Y:S01]  /*26220*/  LDL R11, [R1+0x1250] ;  /* 0x00125000010b7983 */ /* 0x000f220000100800 */
[----:B--2---:R-:W-:-:S05]  /*26230*/  SEL R9, R12, R92, !P3 ;  /* 0x0000005c0c097207 */ /* 0x004fca0005800000 */
[----:B------:R-:W-:Y:S01]  /*26240*/  IMAD R9, R9, UR13, RZ ;  /* 0x0000000d09097c24 */ /* 0x000fe2000f8e02ff */
[----:B------:R-:W-:Y:S01]  /*26250*/  PRMT R45, RZ, 0x7610, R45 ;  /* 0x00007610ff2d7816 */ /* 0x000fe2000000002d */
[----:B------:R-:W2:Y:S01]  /*26260*/  LDCU UR13, c[0x0][0x3b0] ;  /* 0x00007600ff0d77ac */ /* 0x000ea20008000800 */
[----:B---3--:R-:W-:-:S05]  /*26270*/  SEL R13, R12, R89, !P3 ;  /* 0x000000590c0d7207 */ /* 0x008fca0005800000 */
[----:B------:R-:W-:Y:S01]  /*26280*/  IMAD R13, R13, UR12, RZ ;  /* 0x0000000c0d0d7c24 */ /* 0x000fe2000f8e02ff */
[----:B------:R-:W3:Y:S01]  /*26290*/  LDCU UR12, c[0x0][0x3b0] ;  /* 0x00007600ff0c77ac */ /* 0x000ee20008000800 */
[----:B----4-:R4:W-:Y:S04]  /*262a0*/  STL [R1+0x1c78], R87 ;  /* 0x001c785701007387 */ /* 0x0109e80000100800 */
[----:B----4-:R-:W4:Y:S01]  /*262b0*/  LDL.LU R87, [R1+0x714] ;  /* 0x0007140001577983 */ /* 0x010f220000300800 */
[----:B------:R-:W-:-:S03]  /*262c0*/  @P2 LOP3.LUT R11, R11, R10, RZ, 0x3c, !PT ;  /* 0x0000000a0b0b2212 */ /* 0x000fc600078e3cff */
[----:B------:R-:W2:Y:S01]  /*262d0*/  LDL R89, [R1+0x126c] ;  /* 0x00126c0001597983 */ /* 0x000ea20000100800 */
[----:B------:R-:W-:-:S03]  /*262e0*/  @P2 LOP3.LUT R10, R11, R10, RZ, 0x3c, !PT ;  /* 0x0000000a0b0a2212 */ /* 0x000fc600078e3cff */
[----:B------:R-:W2:Y:S01]  /*262f0*/  LDL R92, [R1+0x1270] ;  /* 0x00127000015c7983 */ /* 0x000ea20000100800 */
[----:B------:R-:W-:-:S03]  /*26300*/  @P2 LOP3.LUT R11, R11, R10, RZ, 0x3c, !PT ;  /* 0x0000000a0b0b2212 */ /* 0x000fc600078e3cff */
[----:B------:R0:W-:Y:S04]  /*26310*/  STL [R1+0x1c4], R13 ;  /* 0x0001c40d01007387 */ /* 0x0001e80000100800 */
[----:B------:R-:W2:Y:S01]  /*26320*/  @P2 LDG.E.U16 R86, desc[UR16][R10.64] ;  /* 0x000000100a562981 */ /* 0x000ea2000c1e1500 */
[----:B0-----:R-:W-:-:S03]  /*26330*/  SEL R13, R12, R2, !P3 ;  /* 0x000000020c0d7207 */ /* 0x001fc60005800000 */
[----:B------:R-:W3:Y:S04]  /*26340*/  LDL.LU R2, [R1+0x718] ;  /* 0x0007180001027983 */ /* 0x000ee80000300800 */
[----:B------:R0:W-:Y:S04]  /*26350*/  STL [R1+0x1e8], R9 ;  /* 0x0001e80901007387 */ /* 0x0001e80000100800 */
[----:B------:R-:W3:Y:S04]  /*26360*/  LDL R10, [R1+0x125c] ;  /* 0x00125c00010a7983 */ /* 0x000ee80000100800 */
[----:B------:R-:W3:Y:S01]  /*26370*/  LDL R11, [R1+0x1260] ;  /* 0x00126000010b7983 */ /* 0x000ee20000100800 */
[----:B0-----:R-:W-:Y:S01]  /*26380*/  SEL R9, R12, R14, !P3 ;  /* 0x0000000e0c097207 */ /* 0x001fe20005800000 */
[----:B------:R-:W-:Y:S01]  /*26390*/  IMAD R14, R13, UR14, RZ ;  /* 0x0000000e0d0e7c24 */ /* 0x000fe2000f8e02ff */
[----:B------:R-:W0:Y:S01]  /*263a0*/  LDCU UR14, c[0x0][0x3b0] ;  /* 0x00007600ff0e77ac */ /* 0x000e220008000800 */
[----:B--2---:R2:W-:Y:S04]  /*263b0*/  STL [R1+0x1c7c], R86 ;  /* 0x001c7c5601007387 */ /* 0x0045e80000100800 */
[----:B--2---:R-:W2:Y:S04]  /*263c0*/  LDL.LU R86, [R1+0x724] ;  /* 0x0007240001567983 */ /* 0x004ea80000300800 */
[----:B------:R-:W2:Y:S01]  /*263d0*/  LDL.LU R13, [R1+0x72c] ;  /* 0x00072c00010d7983 */ /* 0x000ea20000300800 */
[----:B---3--:R-:W-:-:S04]  /*263e0*/  @P2 LOP3.LUT R11, R11, R10, RZ, 0x3c, !PT ;  /* 0x0000000a0b0b2212 */ /* 0x008fc800078e3cff */
[----:B------:R-:W-:-:S04]  /*263f0*/  @P2 LOP3.LUT R10, R11, R10, RZ, 0x3c, !PT ;  /* 0x0000000a0b0a2212 */ /* 0x000fc800078e3cff */
[----:B------:R-:W-:-:S05]  /*26400*/  @P2 LOP3.LUT R11, R11, R10, RZ, 0x3c, !PT ;  /* 0x0000000a0b0b2212 */ /* 0x000fca00078e3cff */
[----:B------:R3:W4:Y:S01]  /*26410*/  @P2 LDG.E.U16 R84, desc[UR16][R10.64] ;  /* 0x000000100a542981 */ /* 0x000722000c1e1500 */
[----:B------:R-:W-:Y:S01]  /*26420*/  IMAD R9, R9, UR15, RZ ;  /* 0x0000000f09097c24 */ /* 0x000fe2000f8e02ff */
[----:B------:R-:W-:Y:S01]  /*26430*/  PRMT R44, RZ, 0x7610, R44 ;  /* 0x00007610ff2c7816 */ /* 0x000fe2000000002c */
[----:B------:R-:W0:Y:S01]  /*26440*/  LDCU UR15, c[0x0][0x3b0] ;  /* 0x00007600ff0f77ac */ /* 0x000e220008000800 */
[----:B------:R1:W-:Y:S04]  /*26450*/  STL [R1+0x1d0], R14 ;  /* 0x0001d00e01007387 */ /* 0x0003e80000100800 */
[----:B-1----:R-:W4:Y:S04]  /*26460*/  LDL.LU R14, [R1+0x6fc] ;  /* 0x0006fc00010e7983 */ /* 0x002f280000300800 */
[----:B------:R1:W-:Y:S01]  /*26470*/  STL [R1+0x1f4], R9 ;  /* 0x0001f40901007387 */ /* 0x0003e20000100800 */
[----:B---3--:R-:W-:Y:S01]  /*26480*/  @P2 IMAD.MOV.U32 R11, RZ, RZ, R89 ;  /* 0x000000ffff0b2224 */ /* 0x008fe200078e0059 */
[----:B--2---:R-:W-:-:S02]  /*26490*/  SEL R13, R12, R13, !P3 ;  /* 0x0000000d0c0d7207 */ /* 0x004fc40005800000 */
[----:B-1----:R-:W-:-:S03]  /*264a0*/  SEL R9, R12, R86, !P3 ;  /* 0x000000560c097207 */ /* 0x002fc60005800000 */
[----:B------:R-:W-:Y:S02]  /*264b0*/  IMAD R10, R13, UR18, RZ ;  /* 0x000000120d0a7c24 */ /* 0x000fe4000f8e02ff */
[----:B------:R-:W-:Y:S01]  /*264c0*/  IMAD R9, R9, UR19, RZ ;  /* 0x0000001309097c24 */ /* 0x000fe2000f8e02ff */
[----:B----4-:R-:W-:Y:S01]  /*264d0*/  SEL R13, R12, R87, !P3 ;  /* 0x000000570c0d7207 */ /* 0x010fe20005800000 */
[----:B------:R-:W1:Y:S01]  /*264e0*/  LDCU UR18, c[0x0][0x3b0] ;  /* 0x00007600ff1277ac */ /* 0x000e620008000800 */
[----:B------:R2:W-:Y:S01]  /*264f0*/  STL [R1+0x1c80], R84 ;  /* 0x001c805401007387 */ /* 0x0005e20000100800 */
[----:B------:R-:W-:Y:S01]  /*26500*/  PRMT R43, RZ, 0x7610, R43 ;  /* 0x00007610ff2b7816 */ /* 0x000fe2000000002b */
[----:B------:R-:W3:Y:S02]  /*26510*/  LDCU UR19, c[0x0][0x3b0] ;  /* 0x00007600ff1377ac */ /* 0x000ee40008000800 */
[----:B--2---:R-:W2:Y:S04]  /*26520*/  LDL.LU R84, [R1+0x6e8] ;  /* 0x0006e80001547983 */ /* 0x004ea80000300800 */
[----:B------:R-:W4:Y:S04]  /*26530*/  LDL.LU R86, [R1+0x6f8] ;  /* 0x0006f80001567983 */ /* 0x000f280000300800 */
[----:B------:R0:W-:Y:S04]  /*26540*/  STL [R1+0x1e0], R10 ;  /* 0x0001e00a01007387 */ /* 0x0001e80000100800 */
[----:B------:R-:W2:Y:S01]  /*26550*/  LDL R87, [R1+0x1290] ;  /* 0x0012900001577983 */ /* 0x000ea20000100800 */
[----:B0-----:R-:W-:-:S03]  /*26560*/  @P2 IMAD.MOV.U32 R10, RZ, RZ, R92 ;  /* 0x000000ffff0a2224 */ /* 0x001fc600078e005c */
[----:B------:R0:W-:Y:S04]  /*26570*/  STL [R1+0x200], R9 ;  /* 0x0002000901007387 */ /* 0x0001e80000100800 */
[----:B------:R-:W2:Y:S04]  /*26580*/  LDL.LU R89, [R1+0x6f4] ;  /* 0x0006f40001597983 */ /* 0x000ea80000300800 */
[----:B------:R0:W2:Y:S04]  /*26590*/  @P2 LDG.E.U16 R83, desc[UR16][R10.64] ;  /* 0x000000100a532981 */ /* 0x0000a8000c1e1500 */
[----:B------:R-:W2:Y:S04]  /*265a0*/  LDL R10, [R1+0x127c] ;  /* 0x00127c00010a7983 */ /* 0x000ea80000100800 */
[----:B------:R-:W2:Y:S01]  /*265b0*/  LDL R11, [R1+0x1280] ;  /* 0x00128000010b7983 */ /* 0x000ea20000100800 */
[----:B0-----:R-:W-:Y:S01]  /*265c0*/  SEL R9, R12, R2, !P3 ;  /* 0x000000020c097207 */ /* 0x001fe20005800000 */
[----:B------:R-:W-:Y:S01]  /*265d0*/  IMAD R13, R13, UR20, RZ ;  /* 0x000000140d0d7c24 */ /* 0x000fe2000f8e02ff */
[----:B------:R-:W0:Y:S03]  /*265e0*/  LDCU UR20, c[0x0][0x3b0] ;  /* 0x00007600ff1477ac */ /* 0x000e260008000800 */
[----:B------:R-:W-:Y:S01]  /*265f0*/  IMAD R9, R9, UR21, RZ ;  /* 0x0000001509097c24 */ /* 0x000fe2000f8e02ff */
[----:B------:R-:W-:Y:S01]  /*26600*/  PRMT R42, RZ, 0x7610, R42 ;  /* 0x00007610ff2a7816 */ /* 0x000fe2000000002a */
[----:B------:R-:W0:Y:S01]  /*26610*/  LDCU UR21, c[0x0][0x3b0] ;  /* 0x00007600ff1577ac */ /* 0x000e220008000800 */
[----:B--2---:R-:W-:-:S04]  /*26620*/  @P2 LOP3.LUT R11, R11, R10, RZ, 0x3c, !PT ;  /* 0x0000000a0b0b2212 */ /* 0x004fc800078e3cff */
[----:B------:R-:W-:-:S04]  /*26630*/  @P2 LOP3.LUT R10, R11, R10, RZ, 0x3c, !PT ;  /* 0x0000000a0b0a2212 */ /* 0x000fc800078e3cff */
[----:B------:R-:W-:Y:S01]  /*26640*/  @P2 LOP3.LUT R11, R11, R10, RZ, 0x3c, !PT ;  /* 0x0000000a0b0b2212 */ /* 0x000fe200078e3cff */
[----:B------:R-:W-:Y:S04]  /*26650*/  STL [R1+0x1c84], R83 ;  /* 0x001c845301007387 */ /* 0x000fe80000100800 */
[----:B------:R2:W3:Y:S04]  /*26660*/  @P2 LDG.E.U16 R80, desc[UR16][R10.64] ;  /* 0x000000100a502981 */ /* 0x0004e8000c1e1500 */
[----:B------:R-:W4:Y:S04]  /*26670*/  LDL.LU R2, [R1+0x6f0] ;  /* 0x0006f00001027983 */ /* 0x000f280000300800 */
[----:B------:R-:W4:Y:S04]  /*26680*/  LDL R92, [R1+0x12a0] ;  /* 0x0012a000015c7983 */ /* 0x000f280000100800 */
[----:B------:R0:W-:Y:S02]  /*26690*/  STL [R1+0x1ec], R13 ;  /* 0x0001ec0d01007387 */ /* 0x0001e40000100800 */
[----:B0-----:R-:W-:-:S02]  /*266a0*/  SEL R13, R12, R14, !P3 ;  /* 0x0000000e0c0d7207 */ /* 0x001fc40005800000 */
[----:B------:R-:W4:Y:S04]  /*266b0*/  LDL.LU R14, [R1+0x6e0] ;  /* 0x0006e000010e7983 */ /* 0x000f280000300800 */
[----:B------:R0:W-:Y:S04]  /*266c0*/  STL [R1+0x210], R9 ;  /* 0x0002100901007387 */ /* 0x0001e80000100800 */
[----:B------:R-:W4:Y:S01]  /*266d0*/  LDL R11, [R1+0x128c] ;  /* 0x00128c00010b7983 */ /* 0x000f220000100800 */
[----:B--2---:R-:W-:Y:S01]  /*266e0*/  IMAD R10, R13, UR22, RZ ;  /* 0x000000160d0a7c24 */ /* 0x004fe2000f8e02ff */
[C---:B0-----:R-:W-:Y:S01]  /*266f0*/  SEL R9, R12.reuse, R84, !P3 ;  /* 0x000000540c097207 */ /* 0x041fe20005800000 */
[----:B------:R-:W0:Y:S01]  /*26700*/  LDCU UR22, c[0x0][0x3b0] ;  /* 0x00007600ff1677ac */ /* 0x000e220008000800 */
[----:B---3--:R2:W-:Y:S04]  /*26710*/  STL [R1+0x1c88], R80 ;  /* 0x001c885001007387 */ /* 0x0085e80000100800 */
[----:B--2---:R-:W2:Y:S04]  /*26720*/  LDL R80, [R1+0x129c] ;  /* 0x00129c0001507983 */ /* 0x004ea80000100800 */
[----:B------:R-:W3:Y:S04]  /*26730*/  LDL.LU R84, [R1+0x6ec] ;  /* 0x0006ec0001547983 */ /* 0x000ee80000300800 */
[----:B------:R0:W-:Y:S01]  /*26740*/  STL [R1+0x1fc], R10 ;  /* 0x0001fc0a01007387 */ /* 0x0001e20000100800 */
[----:B----4-:R-:W-:Y:S01]  /*26750*/  SEL R13, R12, R86, !P3 ;  /* 0x000000560c0d7207 */ /* 0x010fe20005800000 */
[----:B------:R-:W-:Y:S01]  /*26760*/  IMAD R9, R9, UR23, RZ ;  /* 0x0000001709097c24 */ /* 0x000fe2000f8e02ff */
[----:B------:R-:W-:Y:S01]  /*26770*/  PRMT R41, RZ, 0x7610, R41 ;  /* 0x00007610ff297816 */ /* 0x000fe20000000029 */
[----:B------:R-:W4:Y:S01]  /*26780*/  LDL R83, [R1+0x12ac] ;  /* 0x0012ac0001537983 */ /* 0x000f220000100800 */
[----:B------:R-:W1:Y:S03]  /*26790*/  LDCU UR23, c[0x0][0x3b0] ;  /* 0x00007600ff1777ac */ /* 0x000e660008000800 */
[----:B------:R-:W3:Y:S01]  /*267a0*/  LDL R86, [R1+0x12b0] ;  /* 0x0012b00001567983 */ /* 0x000ee20000100800 */
[----:B0-----:R-:W-:-:S05]  /*267b0*/  @P2 IMAD.MOV.U32 R10, RZ, RZ, R87 ;  /* 0x000000ffff0a2224 */ /* 0x001fca00078e0057 */
[----:B------:R0:W3:Y:S04]  /*267c0*/  @P2 LDG.E.U16 R78, desc[UR16][R10.64] ;  /* 0x000000100a4e2981 */ /* 0x0000e8000c1e1500 */
[----:B------:R1:W-:Y:S04]  /*267d0*/  STL [R1+0x21c], R9 ;  /* 0x00021c0901007387 */ /* 0x0003e80000100800 */
[----:B------:R-:W4:Y:S01]  /*267e0*/  LDL.LU R87, [R1+0x6d8] ;  /* 0x0006d80001577983 */ /* 0x000f220000300800 */
[----:B0-----:R-:W-:Y:S01]  /*267f0*/  IMAD R10, R13, UR24, RZ ;  /* 0x000000180d0a7c24 */ /* 0x001fe2000f8e02ff */
[C---:B-1----:R-:W-:Y:S01]  /*26800*/  SEL R9, R12.reuse, R89, !P3 ;  /* 0x000000590c097207 */ /* 0x042fe20005800000 */
[----:B------:R-:W0:Y:S01]  /*26810*/  LDCU UR24, c[0x0][0x3b0] ;  /* 0x00007600ff1877ac */ /* 0x000e220008000800 */
[----:B--2---:R-:W-:Y:S01]  /*26820*/  @P2 IMAD.MOV.U32 R11, RZ, RZ, R80 ;  /* 0x000000ffff0b2224 */ /* 0x004fe200078e0050 */
[----:B---3--:R-:W-:Y:S04]  /*26830*/  STL [R1+0x1c8c], R78 ;  /* 0x001c8c4e01007387 */ /* 0x008fe80000100800 */
[----:B------:R-:W2:Y:S04]  /*26840*/  LDL.LU R89, [R1+0x6d0] ;  /* 0x0006d00001597983 */ /* 0x000ea80000300800 */
[----:B------:R1:W-:Y:S02]  /*26850*/  STL [R1+0x208], R10 ;  /* 0x0002080a01007387 */ /* 0x0003e40000100800 */
[----:B-1----:R-:W-:Y:S01]  /*26860*/  @P2 IMAD.MOV.U32 R10, RZ, RZ, R92 ;  /* 0x000000ffff0a2224 */ /* 0x002fe200078e005c */
[----:B------:R-:W-:Y:S01]  /*26870*/  SEL R13, R12, R2, !P3 ;  /* 0x000000020c0d7207 */ /* 0x000fe20005800000 */
[----:B------:R-:W3:Y:S04]  /*26880*/  LDL.LU R92, [R1+0x6c0] ;  /* 0x0006c000015c7983 */ /* 0x000ee80000300800 */
[----:B------:R1:W2:Y:S01]  /*26890*/  @P2 LDG.E.U16 R76, desc[UR16][R10.64] ;  /* 0x000000100a4c2981 */ /* 0x0002a2000c1e1500 */
[----:B------:R-:W-:-:S02]  /*268a0*/  IMAD R2, R9, UR25, RZ ;  /* 0x0000001909027c24 */ /* 0x000fc4000f8e02ff */
[----:B-1----:R-:W-:Y:S02]  /*268b0*/  IMAD R10, R13, UR26, RZ ;  /* 0x0000001a0d0a7c24 */ /* 0x002fe4000f8e02ff */
[----:B----4-:R-:W-:Y:S01]  /*268c0*/  @P2 IMAD.MOV.U32 R11, RZ, RZ, R83 ;  /* 0x000000ffff0b2224 */ /* 0x010fe200078e0053 */
[C---:B------:R-:W-:Y:S01]  /*268d0*/  SEL R9, R12.reuse, R14, !P3 ;  /* 0x0000000e0c097207 */ /* 0x040fe20005800000 */
[----:B------:R-:W1:Y:S01]  /*268e0*/  LDCU UR25, c[0x0][0x3b0] ;  /* 0x00007600ff1977ac */ /* 0x000e620008000800 */
[----:B------:R-:W-:-:S03]  /*268f0*/  SEL R13, R12, R84, !P3 ;  /* 0x000000540c0d7207 */ /* 0x000fc60005800000 */
[----:B------:R-:W-:Y:S01]  /*26900*/  IMAD R9, R9, UR27, RZ ;  /* 0x0000001b09097c24 */ /* 0x000fe2000f8e02ff */
[----:B------:R-:W-:Y:S01]  /*26910*/  PRMT R40, RZ, 0x7610, R40 ;  /* 0x00007610ff287816 */ /* 0x000fe20000000028 */
[----:B------:R-:W4:Y:S01]  /*26920*/  LDCU UR26, c[0x0][0x3b0] ;  /* 0x00007600ff1a77ac */ /* 0x000f220008000800 */
[----:B------:R-:W-:Y:S01]  /*26930*/  PRMT R39, RZ, 0x7610, R39 ;  /* 0x00007610ff277816 */ /* 0x000fe20000000027 */
[----:B------:R-:W0:Y:S01]  /*26940*/  LDCU UR27, c[0x0][0x3b0] ;  /* 0x00007600ff1b77ac */ /* 0x000e220008000800 */
[----:B--2---:R2:W-:Y:S04]  /*26950*/  STL [R1+0x1c90], R76 ;  /* 0x001c904c01007387 */ /* 0x0045e80000100800 */
[----:B--2---:R-:W2:Y:S04]  /*26960*/  LDL R76, [R1+0x12c0] ;  /* 0x0012c000014c7983 */ /* 0x004ea80000100800 */
[----:B------:R-:W2:Y:S04]  /*26970*/  LDL.LU R78, [R1+0x6c4] ;  /* 0x0006c400014e7983 */ /* 0x000ea80000300800 */
[----:B------:R-:W2:Y:S04]  /*26980*/  LDL R80, [R1+0x12cc] ;  /* 0x0012cc0001507983 */ /* 0x000ea80000100800 */
[----:B------:R0:W-:Y:S04]  /*26990*/  STL [R1+0x218], R10 ;  /* 0x0002180a01007387 */ /* 0x0001e80000100800 */
[----:B------:R-:W2:Y:S04]  /*269a0*/  LDL R14, [R1+0x12d0] ;  /* 0x0012d000010e7983 */ /* 0x000ea80000100800 */
[----:B------:R-:W2:Y:S01]  /*269b0*/  LDL.LU R84, [R1+0x6c8] ;  /* 0x0006c80001547983 */ /* 0x000ea20000300800 */
[----:B0-----:R-:W-:-:S05]  /*269c0*/  @P2 IMAD.MOV.U32 R10, RZ, RZ, R86 ;  /* 0x000000ffff0a2224 */ /* 0x001fca00078e0056 */
[----:B------:R0:W2:Y:S04]  /*269d0*/  @P2 LDG.E.U16 R74, desc[UR16][R10.64] ;  /* 0x000000100a4a2981 */ /* 0x0000a8000c1e1500 */
[----:B------:R1:W-:Y:S04]  /*269e0*/  STL [R1+0x238], R9 ;  /* 0x0002380901007387 */ /* 0x0003e80000100800 */
[----:B------:R-:W3:Y:S01]  /*269f0*/  LDL R11, [R1+0x12bc] ;  /* 0x0012bc00010b7983 */ /* 0x000ee20000100800 */
[----:B0-----:R-:W-:Y:S01]  /*26a00*/  IMAD R10, R13, UR28, RZ ;  /* 0x0000001c0d0a7c24 */ /* 0x001fe2000f8e02ff */
[----:B-1----:R-:W-:Y:S01]  /*26a10*/  SEL R9, R12, R87, !P3 ;  /* 0x000000570c097207 */ /* 0x002fe20005800000 */
[----:B------:R-:W0:Y:S01]  /*26a20*/  LDCU UR28, c[0x0][0x3b0] ;  /* 0x00007600ff1c77ac */ /* 0x000e220008000800 */
[----:B--2---:R-:W-:Y:S04]  /*26a30*/  STL [R1+0x1c94], R74 ;  /* 0x001c944a01007387 */ /* 0x004fe80000100800 */
[----:B------:R-:W2:Y:S04]  /*26a40*/  LDL.LU R86, [R1+0x6cc] ;  /* 0x0006cc0001567983 */ /* 0x000ea80000300800 */
[----:B------:R-:W2:Y:S04]  /*26a50*/  LDL R83, [R1+0x12dc] ;  /* 0x0012dc0001537983 */ /* 0x000ea80000100800 */
[----:B------:R-:W2:Y:S04]  /*26a60*/  LDL R87, [R1+0x12e0] ;  /* 0x0012e00001577983 */ /* 0x000ea80000100800 */
[----:B------:R1:W-:Y:S02]  /*26a70*/  STL [R1+0x224], R10 ;  /* 0x0002240a01007387 */ /* 0x0003e40000100800 */
[----:B-1----:R-:W-:-:S05]  /*26a80*/  @P2 IMAD.MOV.U32 R10, RZ, RZ, R76 ;  /* 0x000000ffff0a2224 */ /* 0x002fca00078e004c */
[----:B---3--:R1:W3:Y:S01]  /*26a90*/  @P2 LDG.E.U16 R73, desc[UR16][R10.64] ;  /* 0x000000100a492981 */ /* 0x0082e2000c1e1500 */
[C---:B------:R-:W-:Y:S01]  /*26aa0*/  SEL R13, R12.reuse, R89, !P3 ;  /* 0x000000590c0d7207 */ /* 0x040fe20005800000 */
[----:B------:R-:W-:Y:S01]  /*26ab0*/  IMAD R9, R9, UR29, RZ ;  /* 0x0000001d09097c24 */ /* 0x000fe2000f8e02ff */
[----:B------:R-:W-:Y:S01]  /*26ac0*/  PRMT R38, RZ, 0x7610, R38 ;  /* 0x00007610ff267816 */ /* 0x000fe20000000026 */
[----:B------:R-:W2:Y:S01]  /*26ad0*/  LDL.LU R89, [R1+0x6b4] ;  /* 0x0006b40001597983 */ /* 0x000ea20000300800 */
[----:B------:R-:W0:Y:S03]  /*26ae0*/  LDCU UR29, c[0x0][0x3b0] ;  /* 0x00007600ff1d77ac */ /* 0x000e260008000800 */
[----:B------:R4:W-:Y:S01]  /*26af0*/  STL [R1+0x244], R9 ;  /* 0x0002440901007387 */ /* 0x0009e20000100800 */
[----:B-1----:R-:W-:Y:S02]  /*26b00*/  IMAD R10, R13, UR30, RZ ;  /* 0x0000001e0d0a7c24 */ /* 0x002fe4000f8e02ff */
[----:B------:R-:W-:Y:S01]  /*26b10*/  @P2 IMAD.MOV.U32 R11, RZ, RZ, R80 ;  /* 0x000000ffff0b2224 */ /* 0x000fe200078e0050 */
[----:B----4-:R-:W-:Y:S01]  /*26b20*/  SEL R9, R12, R92, !P3 ;  /* 0x0000005c0c097207 */ /* 0x010fe20005800000 */
[----:B------:R-:W1:Y:S01]  /*26b30*/  LDCU UR30, c[0x0][0x3b0] ;  /* 0x00007600ff1e77ac */ /* 0x000e620008000800 */
[----:B---3--:R-:W-:Y:S04]  /*26b40*/  STL [R1+0x1c98], R73 ;  /* 0x001c984901007387 */ /* 0x008fe80000100800 */
[----:B------:R-:W3:Y:S04]  /*26b50*/  LDL.LU R92, [R1+0x6b8] ;  /* 0x0006b800015c7983 */ /* 0x000ee80000300800 */
[----:B------:R4:W-:Y:S04]  /*26b60*/  STL [R1+0x234], R10 ;  /* 0x0002340a01007387 */ /* 0x0009e80000100800 */
[----:B------:R-:W3:Y:S01]  /*26b70*/  LDL R76, [R1+0x12ec] ;  /* 0x0012ec00014c7983 */ /* 0x000ee20000100800 */
[----:B----4-:R-:W-:-:S05]  /*26b80*/  @P2 IMAD.MOV.U32 R10, RZ, RZ, R14 ;  /* 0x000000ffff0a2224 */ /* 0x010fca00078e000e */
[----:B------:R2:W4:Y:S02]  /*26b90*/  @P2 LDG.E.U16 R71, desc[UR16][R10.64] ;  /* 0x000000100a472981 */ /* 0x000524000c1e1500 */
[----:B--2---:R-:W-:Y:S02]  /*26ba0*/  @P2 IMAD.MOV.U32 R10, RZ, RZ, R87 ;  /* 0x000000ffff0a2224 */ /* 0x004fe400078e0057 */
[----:B------:R-:W-:-:S05]  /*26bb0*/  @P2 IMAD.MOV.U32 R11, RZ, RZ, R83 ;  /* 0x000000ffff0b2224 */ /* 0x000fca00078e0053 */
[----:B------:R2:W4:Y:S01]  /*26bc0*/  @P2 LDG.E.U16 R70, desc[UR16][R10.64] ;  /* 0x000000100a462981 */ /* 0x000522000c1e1500 */
[----:B------:R-:W-:Y:S01]  /*26bd0*/  IMAD R9, R9, UR31, RZ ;  /* 0x0000001f09097c24 */ /* 0x000fe2000f8e02ff */
[C---:B------:R-:W-:Y:S01]  /*26be0*/  SEL R13, R12.reuse, R78, !P3 ;  /* 0x0000004e0c0d7207 */ /* 0x040fe20005800000 */
[----:B------:R-:W0:Y:S03]  /*26bf0*/  LDCU UR31, c[0x0][0x3b0] ;  /* 0x00007600ff1f77ac */ /* 0x000e260008000800 */
[----:B------:R1:W-:Y:S01]  /*26c00*/  STL [R1+0x250], R9 ;  /* 0x0002500901007387 */ /* 0x0003e20000100800 */
[----:B------:R-:W-:Y:S01]  /*26c10*/  IMAD R74, R13, UR32, RZ ;  /* 0x000000200d4a7c24 */ /* 0x000fe2000f8e02ff */
[C---:B------:R-:W-:Y:S01]  /*26c20*/  SEL R13, R12.reuse, R86, !P3 ;  /* 0x000000560c0d7207 */ /* 0x040fe20005800000 */
[----:B------:R-:W0:Y:S01]  /*26c30*/  LDCU UR32, c[0x0][0x3b0] ;  /* 0x00007600ff2077ac */ /* 0x000e220008000800 */
[----:B------:R-:W4:Y:S01]  /*26c40*/  LDL.LU R14, [R1+0x6bc] ;  /* 0x0006bc00010e7983 */ /* 0x000f220000300800 */
[----:B-1----:R-:W-:-:S02]  /*26c50*/  SEL R9, R12, R84, !P3 ;  /* 0x000000540c097207 */ /* 0x002fc40005800000 */
[----:B--2---:R-:W-:Y:S01]  /*26c60*/  IMAD R10, R13, UR34, RZ ;  /* 0x000000220d0a7c24 */ /* 0x004fe2000f8e02ff */
[----:B------:R-:W-:Y:S01]  /*26c70*/  PRMT R37, RZ, 0x7610, R37 ;  /* 0x00007610ff257816 */ /* 0x000fe20000000025 */
[----:B------:R-:W1:Y:S01]  /*26c80*/  LDCU UR34, c[0x0][0x3b0] ;  /* 0x00007600ff2277ac */ /* 0x000e620008000800 */
[----:B------:R-:W-:Y:S01]  /*26c90*/  IMAD R9, R9, UR33, RZ ;  /* 0x0000002109097c24 */ /* 0x000fe2000f8e02ff */
[----:B------:R-:W-:Y:S01]  /*26ca0*/  PRMT R36, RZ, 0x7610, R36 ;  /* 0x00007610ff247816 */ /* 0x000fe20000000024 */
[----:B------:R-:W2:Y:S01]  /*26cb0*/  LDCU UR33, c[0x0][0x3b0] ;  /* 0x00007600ff2177ac */ /* 0x000ea20008000800 */
[----:B---3--:R-:W-:Y:S01]  /*26cc0*/  @P2 IMAD.MOV.U32 R11, RZ, RZ, R76 ;  /* 0x000000ffff0b2224 */ /* 0x008fe200078e004c */
[----:B----4-:R-:W-:Y:S04]  /*26cd0*/  STL [R1+0x1c9c], R71 ;  /* 0x001c9c4701007387 */ /* 0x010fe80000100800 */
[----:B------:R-:W3:Y:S04]  /*26ce0*/  LDL.LU R84, [R1+0x6b0] ;  /* 0x0006b00001547983 */ /* 0x000ee80000300800 */
[----:B------:R-:W4:Y:S04]  /*26cf0*/  LDL R78, [R1+0x12fc] ;  /* 0x0012fc00014e7983 */ /* 0x000f280000100800 */
[----:B------:R-:W2:Y:S04]  /*26d00*/  LDL R86, [R1+0x1300] ;  /* 0x0013000001567983 */ /* 0x000ea80000100800 */
[----:B------:R0:W-:Y:S04]  /*26d10*/  STL [R1+0x260], R9 ;  /* 0x0002600901007387 */ /* 0x0001e80000100800 */
[----:B------:R-:W2:Y:S04]  /*26d20*/  LDL.LU R80, [R1+0x6ac] ;  /* 0x0006ac0001507983 */ /* 0x000ea80000300800 */
[----:B------:R-:W-:Y:S04]  /*26d30*/  STL [R1+0x1ca0], R70 ;  /* 0x001ca04601007387 */ /* 0x000fe80000100800 */
[----:B------:R-:W2:Y:S04]  /*26d40*/  LDL.LU R87, [R1+0x6a8] ;  /* 0x0006a80001577983 */ /* 0x000ea80000300800 */
[----:B------:R1:W-:Y:S01]  /*26d50*/  STL [R1+0x24c], R10 ;  /* 0x00024c0a01007387 */ /* 0x0003e20000100800 */
[----:B------:R-:W-:-:S02]  /*26d60*/  SEL R13, R12, R92, !P3 ;  /* 0x0000005c0c0d7207 */ /* 0x000fc40005800000 */
[C---:B0-----:R-:W-:Y:S01]  /*26d70*/  SEL R9, R12.reuse, R89, !P3 ;  /* 0x000000590c097207 */ /* 0x041fe20005800000 */
[----:B------:R-:W2:Y:S04]  /*26d80*/  LDL R83, [R1+0x130c] ;  /* 0x00130c0001537983 */ /* 0x000ea80000100800 */
[----:B------:R-:W2:Y:S01]  /*26d90*/  LDL R92, [R1+0x1310] ;  /* 0x00131000015c7983 */ /* 0x000ea20000100800 */
[----:B-1----:R-:W-:Y:S02]  /*26da0*/  @P2 IMAD.MOV.U32 R10, RZ, RZ, R4 ;  /* 0x000000ffff0a2224 */ /* 0x002fe400078e0004 */
[----:B------:R-:W-:Y:S01]  /*26db0*/  IMAD R89, R9, UR35, RZ ;  /* 0x0000002309597c24 */ /* 0x000fe2000f8e02ff */
[----:B------:R-:W2:Y:S04]  /*26dc0*/  LDL.LU R4, [R1+0x69c] ;  /* 0x00069c0001047983 */ /* 0x000ea80000300800 */
[----:B------:R0:W2:Y:S01]  /*26dd0*/  @P2 LDG.E.U16 R68, desc[UR16][R10.64] ;  /* 0x000000100a442981 */ /* 0x0000a2000c1e1500 */
[C---:B------:R-:W-:Y:S01]  /*26de0*/  SEL R9, R12.reuse, R14, !P3 ;  /* 0x0000000e0c097207 */ /* 0x040fe20005800000 */
[----:B------:R-:W1:Y:S01]  /*26df0*/  LDCU UR35, c[0x0][0x3b0] ;  /* 0x00007600ff2377ac */ /* 0x000e620008000800 */
[----:B0-----:R-:W-:Y:S01]  /*26e00*/  IMAD R10, R13, UR11, RZ ;  /* 0x0000000b0d0a7c24 */ /* 0x001fe2000f8e02ff */
[----:B------:R-:W-:Y:S01]  /*26e10*/  PRMT R35, RZ, 0x7610, R35 ;  /* 0x00007610ff237816 */ /* 0x000fe20000000023 */
[----:B----4-:R-:W-:Y:S01]  /*26e20*/  @P2 IMAD.MOV.U32 R11, RZ, RZ, R78 ;  /* 0x000000ffff0b2224 */ /* 0x010fe200078e004e */
[----:B---3--:R-:W-:Y:S01]  /*26e30*/  SEL R13, R12, R84, !P3 ;  /* 0x000000540c0d7207 */ /* 0x008fe20005800000 */
[----:B--2---:R-:W-:Y:S01]  /*26e40*/  STL [R1+0x1ca4], R68 ;  /* 0x001ca44401007387 */ /* 0x004fe20000100800 */
[----:B------:R-:W-:Y:S01]  /*26e50*/  IMAD R9, R9, UR36, RZ ;  /* 0x0000002409097c24 */ /* 0x000fe2000f8e02ff */
[----:B------:R-:W0:Y:S02]  /*26e60*/  LDCU UR11, c[0x0][0x3b0] ;  /* 0x00007600ff0b77ac */ /* 0x000e240008000800 */
[----:B------:R-:W2:Y:S01]  /*26e70*/  LDL.LU R14, [R1+0x6a0] ;  /* 0x0006a000010e7983 */ /* 0x000ea20000300800 */
[----:B------:R-:W-:Y:S01]  /*26e80*/  PRMT R34, RZ, 0x7610, R34 ;  /* 0x00007610ff227816 */ /* 0x000fe20000000022 */
[----:B------:R-:W3:Y:S02]  /*26e90*/  LDCU UR36, c[0x0][0x3b0] ;  /* 0x00007600ff2477ac */ /* 0x000ee40008000800 */
[----:B------:R4:W-:Y:S04]  /*26ea0*/  STL [R1+0x258], R10 ;  /* 0x0002580a01007387 */ /* 0x0009e80000100800 */
[----:B------:R-:W2:Y:S04]  /*26eb0*/  LDL R76, [R1+0x131c] ;  /* 0x00131c00014c7983 */ /* 0x000ea80000100800 */
[----:B------:R-:W2:Y:S01]  /*26ec0*/  LDL R84, [R1+0x1320] ;  /* 0x0013200001547983 */ /* 0x000ea20000100800 */
[----:B----4-:R-:W-:-:S05]  /*26ed0*/  @P2 IMAD.MOV.U32 R10, RZ, RZ, R86 ;  /* 0x000000ffff0a2224 */ /* 0x010fca00078e0056 */
[----:B------:R4:W2:Y:S04]  /*26ee0*/  @P2 LDG.E.U16 R67, desc[UR16][R10.64] ;  /* 0x000000100a432981 */ /* 0x0008a8000c1e1500 */
[----:B------:R0:W-:Y:S04]  /*26ef0*/  STL [R1+0x27c], R9 ;  /* 0x00027c0901007387 */ /* 0x0001e80000100800 */
[----:B------:R-:W3:Y:S01]  /*26f00*/  LDL.LU R86, [R1+0x698] ;  /* 0x0006980001567983 */ /* 0x000ee20000300800 */
[----:B----4-:R-:W-:Y:S01]  /*26f10*/  IMAD R10, R13, UR37, RZ ;  /* 0x000000250d0a7c24 */ /* 0x010fe2000f8e02ff */
[C---:B0-----:R-:W-:Y:S01]  /*26f20*/  SEL R9, R12.reuse, R80, !P3 ;  /* 0x000000500c097207 */ /* 0x041fe20005800000 */
[----:B------:R-:W-:Y:S01]  /*26f30*/  @P2 IMAD.MOV.U32 R11, RZ, RZ, R83 ;  /* 0x000000ffff0b2224 */ /* 0x000fe200078e0053 */
[----:B------:R-:W-:Y:S01]  /*26f40*/  SEL R13, R12, R87, !P3 ;  /* 0x000000570c0d7207 */ /* 0x000fe20005800000 */
[----:B------:R-:W0:Y:S01]  /*26f50*/  LDCU UR37, c[0x0][0x3b0] ;  /* 0x00007600ff2577ac */ /* 0x000e220008000800 */
[----:B--2---:R-:W-:Y:S04]  /*26f60*/  STL [R1+0x1ca8], R67 ;  /* 0x001ca84301007387 */ /* 0x004fe80000100800 */
[----:B------:R-:W2:Y:S04]  /*26f70*/  LDL.LU R80, [R1+0x694] ;  /* 0x0006940001507983 */ /* 0x000ea80000300800 */
[----:B------:R4:W-:Y:S04]  /*26f80*/  STL [R1+0x268], R10 ;  /* 0x0002680a01007387 */ /* 0x0009e80000100800 */
[----:B------:R-:W2:Y:S04]  /*26f90*/  LDL R73, [R1+0x132c] ;  /* 0x00132c0001497983 */ /* 0x000ea80000100800 */
[----:B------:R-:W3:Y:S01]  /*26fa0*/  LDL R87, [R1+0x1330] ;  /* 0x0013300001577983 */ /* 0x000ee20000100800 */
[----:B----4-:R-:W-:-:S05]  /*26fb0*/  @P2 IMAD.MOV.U32 R10, RZ, RZ, R92 ;  /* 0x000000ffff0a2224 */ /* 0x010fca00078e005c */
[----:B------:R4:W3:Y:S02]  /*26fc0*/  @P2 LDG.E.U16 R65, desc[UR16][R10.64] ;  /* 0x000000100a412981 */ /* 0x0008e4000c1e1500 */
[----:B----4-:R-:W-:Y:S02]  /*26fd0*/  @P2 IMAD.MOV.U32 R10, RZ, RZ, R84 ;  /* 0x000000ffff0a2224 */ /* 0x010fe400078e0054 */
[----:B------:R-:W-:-:S05]  /*26fe0*/  @P2 IMAD.MOV.U32 R11, RZ, RZ, R76 ;  /* 0x000000ffff0b2224 */ /* 0x000fca00078e004c */
[----:B------:R4:W3:Y:S01]  /*26ff0*/  @P2 LDG.E.U16 R64, desc[UR16][R10.64] ;  /* 0x000000100a402981 */ /* 0x0008e2000c1e1500 */
[----:B------:R-:W-:Y:S01]  /*27000*/  IMAD R9, R9, UR38, RZ ;  /* 0x0000002609097c24 */ /* 0x000fe2000f8e02ff */
[----:B------:R-:W-:Y:S01]  /*27010*/  PRMT R33, RZ, 0x7610, R33 ;  /* 0x00007610ff217816 */ /* 0x000fe20000000021 */
[----:B------:R-:W0:Y:S03]  /*27020*/  LDCU UR38, c[0x0][0x3b0] ;  /* 0x00007600ff2677ac */ /* 0x000e260008000800 */
[----:B------:R1:W-:Y:S04]  /*27030*/  STL [R1+0x284], R9 ;  /* 0x0002840901007387 */ /* 0x0003e80000100800 */
[----:B------:R-:W3:Y:S01]  /*27040*/  LDL.LU R78, [R1+0x690] ;  /* 0x00069000014e7983 */ /* 0x000ee20000300800 */
[C---:B-1----:R-:W-:Y:S01]  /*27050*/  SEL R9, R12.reuse, R4, !P3 ;  /* 0x000000040c097207 */ /* 0x042fe20005800000 */
[----:B------:R-:W-:Y:S01]  /*27060*/  IMAD R4, R13, UR39, RZ ;  /* 0x000000270d047c24 */ /* 0x000fe2000f8e02ff */
[----:B------:R-:W-:Y:S01]  /*27070*/  SEL R13, R12, R14, !P3 ;  /* 0x0000000e0c0d7207 */ /* 0x000fe20005800000 */
[----:B------:R-:W1:Y:S02]  /*27080*/  LDCU UR39, c[0x0][0x3b0] ;  /* 0x00007600ff2777ac */ /* 0x000e640008000800 */
[----:B------:R-:W-:-:S02]  /*27090*/  IMAD R9, R9, UR40, RZ ;  /* 0x0000002809097c24 */ /* 0x000fc4000f8e02ff */
[----:B----4-:R-:W-:Y:S01]  /*270a0*/  IMAD R10, R13, UR41, RZ ;  /* 0x000000290d0a7c24 */ /* 0x010fe2000f8e02ff */
[----:B------:R-:W-:Y:S01]  /*270b0*/  PRMT R32, RZ, 0x7610, R32 ;  /* 0x00007610ff207816 */ /* 0x000fe20000000020 */
[----:B------:R-:W4:Y:S01]  /*270c0*/  LDCU UR40, c[0x0][0x3b0] ;  /* 0x00007600ff2877ac */ /* 0x000f220008000800 */
[----:B------:R-:W0:Y:S01]  /*270d0*/  LDCU UR41, c[0x0][0x3b0] ;  /* 0x00007600ff2977ac */ /* 0x000e220008000800 */
[----:B--2---:R-:W-:Y:S01]  /*270e0*/  @P2 IMAD.MOV.U32 R11, RZ, RZ, R73 ;  /* 0x000000ffff0b2224 */ /* 0x004fe200078e0049 */
[----:B---3--:R-:W-:Y:S04]  /*270f0*/  STL [R1+0x1cac], R65 ;  /* 0x001cac4101007387 */ /* 0x008fe80000100800 */
[----:B------:R-:W2:Y:S04]  /*27100*/  LDL.LU R92, [R1+0x688] ;  /* 0x00068800015c7983 */ /* 0x000ea80000300800 */
[----:B------:R-:W3:Y:S04]  /*27110*/  LDL R83, [R1+0x133c] ;  /* 0x00133c0001537983 */ /* 0x000ee80000100800 */
[----:B------:R-:W4:Y:S04]  /*27120*/  LDL R14, [R1+0x1340] ;  /* 0x00134000010e7983 */ /* 0x000f280000100800 */
[----:B------:R0:W-:Y:S04]  /*27130*/  STL [R1+0x294], R9 ;  /* 0x0002940901007387 */ /* 0x0001e80000100800 */
[----:B------:R-:W4:Y:S04]  /*27140*/  LDL.LU R84, [R1+0x680] ;  /* 0x0006800001547983 */ /* 0x000f280000300800 */
[----:B------:R-:W-:Y:S01]  /*27150*/  STL [R1+0x1cb0], R64 ;  /* 0x001cb04001007387 */ /* 0x000fe20000100800 */
[----:B0-----:R-:W-:-:S03]  /*27160*/  SEL R9, R12, R86, !P3 ;  /* 0x000000560c097207 */ /* 0x001fc60005800000 */
[----:B------:R-:W4:Y:S04]  /*27170*/  LDL.LU R86, [R1+0x684] ;  /* 0x0006840001567983 */ /* 0x000f280000300800 */
[----:B------:R0:W-:Y:S01]  /*27180*/  STL [R1+0x280], R10 ;  /* 0x0002800a01007387 */ /* 0x0001e20000100800 */
[----:B------:R-:W-:-:S03]  /*27190*/  SEL R13, R12, R80, !P3 ;  /* 0x000000500c0d7207 */ /* 0x000fc60005800000 */
[----:B------:R-:W4:Y:S04]  /*271a0*/  LDL R76, [R1+0x134c] ;  /* 0x00134c00014c7983 */ /* 0x000f280000100800 */
[----:B------:R-:W4:Y:S01]  /*271b0*/  LDL R80, [R1+0x1350] ;  /* 0x0013500001507983 */ /* 0x000f220000100800 */
[----:B0-----:R-:W-:-:S05]  /*271c0*/  @P2 IMAD.MOV.U32 R10, RZ, RZ, R87 ;  /* 0x000000ffff0a2224 */ /* 0x001fca00078e0057 */
[----:B------:R0:W4:Y:S01]  /*271d0*/  @P2 LDG.E.U16 R63, desc[UR16][R10.64] ;  /* 0x000000100a3f2981 */ /* 0x000122000c1e1500 */
[----:B------:R-:W-:Y:S01]  /*271e0*/  IMAD R9, R9, UR42, RZ ;  /* 0x0000002a09097c24 */ /* 0x000fe2000f8e02ff */
[----:B------:R-:W-:Y:S01]  /*271f0*/  PRMT R31, RZ, 0x7610, R31 ;  /* 0x00007610ff1f7816 */ /* 0x000fe2000000001f */
[----:B------:R-:W1:Y:S03]  /*27200*/  LDCU UR42, c[0x0][0x3b0] ;  /* 0x00007600ff2a77ac */ /* 0x000e660008000800 */
[----:B------:R1:W-:Y:S01]  /*27210*/  STL [R1+0x29c], R9 ;  /* 0x00029c0901007387 */ /* 0x0003e20000100800 */
[----:B0-----:R-:W-:-:S03]  /*27220*/  IMAD R10, R13, UR43, RZ ;  /* 0x0000002b0d0a7c24 */ /* 0x001fc6000f8e02ff */
[----:B------:R-:W4:Y:S01]  /*27230*/  LDL.LU R87, [R1+0x674] ;  /* 0x0006740001577983 */ /* 0x000f220000300800 */
[----:B------:R-:W0:Y:S01]  /*27240*/  LDCU UR43, c[0x0][0x3b0] ;  /* 0x00007600ff2b77ac */ /* 0x000e220008000800 */
[C---:B-1----:R-:W-:Y:S01]  /*27250*/  SEL R9, R12.reuse, R78, !P3 ;  /* 0x0000004e0c097207 */ /* 0x042fe20005800000 */
[----:B---3--:R-:W-:Y:S01]  /*27260*/  @P2 IMAD.MOV.U32 R11, RZ, RZ, R83 ;  /* 0x000000ffff0b2224 */ /* 0x008fe200078e0053 */
[----:B--2---:R-:W-:Y:S01]  /*27270*/  SEL R13, R12, R92, !P3 ;  /* 0x0000005c0c0d7207 */ /* 0x004fe20005800000 */
[----:B----4-:R-:W-:Y:S04]  /*27280*/  STL [R1+0x1cb4], R63 ;  /* 0x001cb43f01007387 */ /* 0x010fe80000100800 */
[----:B------:R-:W2:Y:S04]  /*27290*/  LDL.LU R78, [R1+0x67c] ;  /* 0x00067c00014e7983 */ /* 0x000ea80000300800 */
[----:B------:R1:W-:Y:S04]  /*272a0*/  STL [R1+0x28c], R10 ;  /* 0x00028c0a01007387 */ /* 0x0003e80000100800 */
[----:B------:R-:W3:Y:S04]  /*272b0*/  LDL R71, [R1+0x135c] ;  /* 0x00135c0001477983 */ /* 0x000ee80000100800 */
[----:B------:R-:W4:Y:S01]  /*272c0*/  LDL R92, [R1+0x1360] ;  /* 0x00136000015c7983 */ /* 0x000f220000100800 */
[----:B-1----:R-:W-:-:S05]  /*272d0*/  @P2 IMAD.MOV.U32 R10, RZ, RZ, R14 ;  /* 0x000000ffff0a2224 */ /* 0x002fca00078e000e */
[----:B------:R1:W4:Y:S02]  /*272e0*/  @P2 LDG.E.U16 R62, desc[UR16][R10.64] ;  /* 0x000000100a3e2981 */ /* 0x000324000c1e1500 */
[----:B-1----:R-:W-:Y:S02]  /*272f0*/  @P2 IMAD.MOV.U32 R10, RZ, RZ, R80 ;  /* 0x000000ffff0a2224 */ /* 0x002fe400078e0050 */
[----:B------:R-:W-:-:S05]  /*27300*/  @P2 IMAD.MOV.U32 R11, RZ, RZ, R76 ;  /* 0x000000ffff0b2224 */ /* 0x000fca00078e004c */
[----:B------:R3:W4:Y:S01]  /*27310*/  @P2 LDG.E.U16 R61, desc[UR16][R10.64] ;  /* 0x000000100a3d2981 */ /* 0x000722000c1e1500 */
[----:B------:R-:W-:Y:S01]  /*27320*/  IMAD R9, R9, UR44, RZ ;  /* 0x0000002c09097c24 */ /* 0x000fe2000f8e02ff */
[----:B------:R-:W-:Y:S01]  /*27330*/  PRMT R30, RZ, 0x7610, R30 ;  /* 0x00007610ff1e7816 */ /* 0x000fe2000000001e */
[----:B------:R-:W1:Y:S03]  /*27340*/  LDCU UR44, c[0x0][0x3b0] ;  /* 0x00007600ff2c77ac */ /* 0x000e660008000800 */
[----:B------:R0:W-:Y:S04]  /*27350*/  STL [R1+0x2ac], R9 ;  /* 0x0002ac0901007387 */ /* 0x0001e80000100800 */
[----:B------:R-:W4:Y:S01]  /*27360*/  LDL.LU R14, [R1+0x66c] ;  /* 0x00066c00010e7983 */ /* 0x000f220000300800 */
[C---:B0-----:R-:W-:Y:S01]  /*27370*/  SEL R9, R12.reuse, R84, !P3 ;  /* 0x000000540c097207 */ /* 0x041fe20005800000 */
[----:B------:R-:W-:Y:S01]  /*27380*/  IMAD R84, R13, UR45, RZ ;  /* 0x0000002d0d547c24 */ /* 0x000fe2000f8e02ff */
[----:B------:R-:W-:Y:S01]  /*27390*/  SEL R13, R12, R86, !P3 ;  /* 0x000000560c0d7207 */ /* 0x000fe20005800000 */
[----:B------:R-:W0:Y:S02]  /*273a0*/  LDCU UR45, c[0x0][0x3b0] ;  /* 0x00007600ff2d77ac */ /* 0x000e240008000800 */
[----:B------:R-:W-:-:S02]  /*273b0*/  IMAD R9, R9, UR46, RZ ;  /* 0x0000002e09097c24 */ /* 0x000fc4000f8e02ff */
[----:B------:R-:W-:Y:S01]  /*273c0*/  IMAD R80, R13, UR47, RZ ;  /* 0x0000002f0d507c24 */ /* 0x000fe2000f8e02ff */
[----:B------:R-:W-:Y:S01]  /*273d0*/  PRMT R29, RZ, 0x7610, R29 ;  /* 0x00007610ff1d7816 */ /* 0x000fe2000000001d */
[----:B------:R-:W0:Y:S01]  /*273e0*/  LDCU UR46, c[0x0][0x3b0] ;  /* 0x00007600ff2e77ac */ /* 0x000e220008000800 */
[----:B------:R-:W0:Y:S01]  /*273f0*/  LDCU UR47, c[0x0][0x3b0] ;  /* 0x00007600ff2f77ac */ /* 0x000e220008000800 */
[----:B--2---:R-:W-:Y:S01]  /*27400*/  SEL R13, R12, R78, !P3 ;  /* 0x0000004e0c0d7207 */ /* 0x004fe20005800000 */
[----:B---3--:R-:W-:Y:S01]  /*27410*/  @P2 IMAD.MOV.U32 R11, RZ, RZ, R71 ;  /* 0x000000ffff0b2224 */ /* 0x008fe200078e0047 */
[----:B----4-:R-:W-:Y:S04]  /*27420*/  STL [R1+0x1cb8], R62 ;  /* 0x001cb83e01007387 */ /* 0x010fe80000100800 */
[----:B------:R-:W2:Y:S04]  /*27430*/  LDL.LU R83, [R1+0x670] ;  /* 0x0006700001537983 */ /* 0x000ea80000300800 */
[----:B------:R-:W3:Y:S04]  /*27440*/  LDL R68, [R1+0x136c] ;  /* 0x00136c0001447983 */ /* 0x000ee80000100800 */
[----:B------:R-:W4:Y:S04]  /*27450*/  LDL R86, [R1+0x1370] ;  /* 0x0013700001567983 */ /* 0x000f280000100800 */
[----:B------:R0:W-:Y:S04]  /*27460*/  STL [R1+0x2b8], R9 ;  /* 0x0002b80901007387 */ /* 0x0001e80000100800 */
[----:B------:R-:W2:Y:S01]  /*27470*/  LDL.LU R73, [R1+0x660] ;  /* 0x0006600001497983 */ /* 0x000ea20000300800 */
[----:B------:R-:W-:-:S03]  /*27480*/  @P2 IMAD.MOV.U32 R10, RZ, RZ, R92 ;  /* 0x000000ffff0a2224 */ /* 0x000fc600078e005c */
[----:B------:R-:W-:Y:S01]  /*27490*/  STL [R1+0x1cbc], R61 ;  /* 0x001cbc3d01007387 */ /* 0x000fe20000100800 */
[----:B0-----:R-:W-:-:S03]  /*274a0*/  SEL R9, R12, R87, !P3 ;  /* 0x000000570c097207 */ /* 0x001fc60005800000 */
[----:B------:R-:W2:Y:S04]  /*274b0*/  LDL.LU R87, [R1+0x64c] ;  /* 0x00064c0001577983 */ /* 0x000ea80000300800 */
[----:B------:R-:W2:Y:S04]  /*274c0*/  LDL R67, [R1+0x137c] ;  /* 0x00137c0001437983 */ /* 0x000ea80000100800 */
[----:B------:R-:W2:Y:S04]  /*274d0*/  LDL R78, [R1+0x1380] ;  /* 0x00138000014e7983 */ /* 0x000ea80000100800 */
[----:B------:R3:W2:Y:S01]  /*274e0*/  @P2 LDG.E.U16 R60, desc[UR16][R10.64] ;  /* 0x000000100a3c2981 */ /* 0x0006a2000c1e1500 */
[----:B------:R-:W-:Y:S01]  /*274f0*/  IMAD R76, R9, UR48, RZ ;  /* 0x00000030094c7c24 */ /* 0x000fe2000f8e02ff */
[----:B------:R-:W-:Y:S01]  /*27500*/  SEL R9, R12, R14, !P3 ;  /* 0x0000000e0c097207 */ /* 0x000fe20005800000 */
[----:B------:R-:W-:Y:S01]  /*27510*/  IMAD R71, R13, UR49, RZ ;  /* 0x000000310d477c24 */ /* 0x000fe2000f8e02ff */
[----:B------:R-:W2:Y:S01]  /*27520*/  LDL.LU R92, [R1+0x650] ;  /* 0x00065000015c7983 */ /* 0x000ea20000300800 */
[----:B------:R-:W-:Y:S01]  /*27530*/  PRMT R28, RZ, 0x7610, R28 ;  /* 0x00007610ff1c7816 */ /* 0x000fe2000000001c */
[----:B------:R-:W0:Y:S01]  /*27540*/  LDCU UR48, c[0x0][0x3b0] ;  /* 0x00007600ff3077ac */ /* 0x000e220008000800 */
[----:B---3--:R-:W-:-:S02]  /*27550*/  @P2 IMAD.MOV.U32 R11, RZ, RZ, R68 ;  /* 0x000000ffff0b2224 */ /* 0x008fc400078e0044 */
[----:B----4-:R-:W-:Y:S01]  /*27560*/  @P2 IMAD.MOV.U32 R10, RZ, RZ, R86 ;  /* 0x000000ffff0a2224 */ /* 0x010fe200078e0056 */
[C---:B--2---:R-:W-:Y:S01]  /*27570*/  SEL R13, R12.reuse, R83, !P3 ;  /* 0x000000530c0d7207 */ /* 0x044fe20005800000 */
[----:B------:R-:W-:Y:S01]  /*27580*/  IMAD R9, R9, UR50, RZ ;  /* 0x0000003209097c24 */ /* 0x000fe2000f8e02ff */
[----:B------:R-:W2:Y:S02]  /*27590*/  LDCU UR49, c[0x0][0x3b0] ;  /* 0x00007600ff3177ac */ /* 0x000ea40008000800 */
[----:B------:R3:W4:Y:S04]  /*275a0*/  @P2 LDG.E.U16 R59, desc[UR16][R10.64] ;  /* 0x000000100a3b2981 */ /* 0x000728000c1e1500 */
[----:B------:R-:W-:Y:S01]  /*275b0*/  STL [R1+0x1cc0], R60 ;  /* 0x001cc03c01007387 */ /* 0x000fe20000100800 */
[----:B---3--:R-:W-:Y:S01]  /*275c0*/  @P2 IMAD.MOV.U32 R10, RZ, RZ, R78 ;  /* 0x000000ffff0a2224 */ /* 0x008fe200078e004e */
[----:B------:R-:W-:Y:S01]  /*275d0*/  PRMT R27, RZ, 0x7610, R27 ;  /* 0x00007610ff1b7816 */ /* 0x000fe2000000001b */
[----:B------:R-:W-:Y:S01]  /*275e0*/  @P2 IMAD.MOV.U32 R11, RZ, RZ, R67 ;  /* 0x000000ffff0b2224 */ /* 0x000fe200078e0043 */
[----:B------:R-:W3:Y:S01]  /*275f0*/  LDL.LU R14, [R1+0x658] ;  /* 0x00065800010e7983 */ /* 0x000ee20000300800 */
[----:B------:R-:W-:Y:S01]  /*27600*/  IMAD R68, R13, UR51, RZ ;  /* 0x000000330d447c24 */ /* 0x000fe2000f8e02ff */
[----:B------:R-:W0:Y:S02]  /*27610*/  LDCU UR50, c[0x0][0x3b0] ;  /* 0x00007600ff3277ac */ /* 0x000e240008000800 */
[----:B------:R0:W2:Y:S04]  /*27620*/  @P2 LDG.E.U16 R58, desc[UR16][R10.64] ;  /* 0x000000100a3a2981 */ /* 0x0000a8000c1e1500 */
[----:B------:R-:W3:Y:S04]  /*27630*/  LDL R70, [R1+0x138c] ;  /* 0x00138c0001467983 */ /* 0x000ee80000100800 */
[----:B------:R-:W3:Y:S01]  /*27640*/  LDL R83, [R1+0x1390] ;  /* 0x0013900001537983 */ /* 0x000ee20000100800 */
[C---:B------:R-:W-:Y:S01]  /*27650*/  SEL R13, R12.reuse, R87, !P3 ;  /* 0x000000570c0d7207 */ /* 0x040fe20005800000 */
[----:B------:R-:W1:Y:S02]  /*27660*/  LDCU UR51, c[0x0][0x3b0] ;  /* 0x00007600ff3377ac */ /* 0x000e640008000800 */
[----:B------:R0:W-:Y:S04]  /*27670*/  STL [R1+0x2d8], R9 ;  /* 0x0002d80901007387 */ /* 0x0001e80000100800 */
[----:B------:R-:W3:Y:S01]  /*27680*/  LDL.LU R86, [R1+0x65c] ;  /* 0x00065c0001567983 */ /* 0x000ee20000300800 */
[C---:B0-----:R-:W-:Y:S01]  /*27690*/  SEL R9, R12.reuse, R73, !P3 ;  /* 0x000000490c097207 */ /* 0x041fe20005800000 */
[----:B------:R-:W-:Y:S01]  /*276a0*/  IMAD R10, R13, UR53, RZ ;  /* 0x000000350d0a7c24 */ /* 0x000fe2000f8e02ff */
[----:B------:R-:W-:Y:S01]  /*276b0*/  PRMT R26, RZ, 0x7610, R26 ;  /* 0x00007610ff1a7816 */ /* 0x000fe2000000001a */
[----:B------:R-:W0:Y:S02]  /*276c0*/  LDCU UR53, c[0x0][0x3b0] ;  /* 0x00007600ff3577ac */ /* 0x000e240008000800 */
[----:B------:R-:W-:Y:S01]  /*276d0*/  IMAD R9, R9, UR52, RZ ;  /* 0x0000003409097c24 */ /* 0x000fe2000f8e02ff */
[----:B------:R-:W0:Y:S01]  /*276e0*/  LDCU UR52, c[0x0][0x3b0] ;  /* 0x00007600ff3477ac */ /* 0x000e220008000800 */
[----:B----4-:R-:W-:Y:S04]  /*276f0*/  STL [R1+0x1cc4], R59 ;  /* 0x001cc43b01007387 */ /* 0x010fe80000100800 */
[----:B------:R-:W4:Y:S04]  /*27700*/  LDL.LU R73, [R1+0x654] ;  /* 0x0006540001497983 */ /* 0x000f280000300800 */
[----:B------:R-:W4:Y:S04]  /*27710*/  LDL R65, [R1+0x139c] ;  /* 0x00139c0001417983 */ /* 0x000f280000100800 */
[----:B------:R-:W4:Y:S04]  /*27720*/  LDL R87, [R1+0x13a0] ;  /* 0x0013a00001577983 */ /* 0x000f280000100800 */
[----:B------:R0:W-:Y:S04]  /*27730*/  STL [R1+0x2e4], R9 ;  /* 0x0002e40901007387 */ /* 0x0001e80000100800 */
[----:B------:R-:W4:Y:S01]  /*27740*/  LDL.LU R78, [R1+0x648] ;  /* 0x00064800014e7983 */ /* 0x000f220000300800 */
[----:B0-----:R-:W-:-:S03]  /*27750*/  SEL R9, R12, R92, !P3 ;  /* 0x0000005c0c097207 */ /* 0x001fc60005800000 */
[----:B--2---:R-:W-:Y:S04]  /*27760*/  STL [R1+0x1cc8], R58 ;  /* 0x001cc83a01007387 */ /* 0x004fe80000100800 */
[----:B------:R-:W2:Y:S01]  /*27770*/  LDL.LU R92, [R1+0x644] ;  /* 0x00064400015c7983 */ /* 0x000ea20000300800 */
[----:B---3--:R-:W-:-:S03]  /*27780*/  @P2 IMAD.MOV.U32 R11, RZ, RZ, R70 ;  /* 0x000000ffff0b2224 */ /* 0x008fc600078e0046 */
[----:B------:R0:W-:Y:S01]  /*27790*/  STL [R1+0x2d0], R10 ;  /* 0x0002d00a01007387 */ /* 0x0001e20000100800 */
[C---:B------:R-:W-:Y:S01]  /*277a0*/  SEL R13, R12.reuse, R14, !P3 ;  /* 0x0000000e0c0d7207 */ /* 0x040fe20005800000 */
[----:B------:R-:W-:Y:S01]  /*277b0*/  IMAD R67, R9, UR54, RZ ;  /* 0x0000003609437c24 */ /* 0x000fe2000f8e02ff */
[----:B------:R-:W-:Y:S01]  /*277c0*/  PRMT R25, RZ, 0x7610, R25 ;  /* 0x00007610ff197816 */ /* 0x000fe20000000019 */
[----:B------:R-:W3:Y:S01]  /*277d0*/  LDL R64, [R1+0x13ac] ;  /* 0x0013ac0001407983 */ /* 0x000ee20000100800 */
[----:B------:R-:W1:Y:S03]  /*277e0*/  LDCU UR54, c[0x0][0x3b0] ;  /* 0x00007600ff3677ac */ /* 0x000e660008000800 */
[----:B------:R-:W2:Y:S01]  /*277f0*/  LDL R14, [R1+0x13b0] ;  /* 0x0013b000010e7983 */ /* 0x000ea20000100800 */
[----:B0-----:R-:W-:Y:S01]  /*27800*/  @P2 IMAD.MOV.U32 R10, RZ, RZ, R83 ;  /* 0x000000ffff0a2224 */ /* 0x001fe200078e0053 */
[----:B------:R-:W-:-:S02]  /*27810*/  SEL R9, R12, R86, !P3 ;  /* 0x000000560c097207 */ /* 0x000fc40005800000 */
[----:B------:R-:W2:Y:S04]  /*27820*/  LDL.LU R83, [R1+0x63c] ;  /* 0x00063c0001537983 */ /* 0x000ea80000300800 */
[----:B------:R0:W2:Y:S02]  /*27830*/  @P2 LDG.E.U16 R57, desc[UR16][R10.64] ;  /* 0x000000100a392981 */ /* 0x0000a4000c1e1500 */
[----:B0-----:R-:W-:Y:S01]  /*27840*/  IMAD R10, R13, UR55, RZ ;  /* 0x000000370d0a7c24 */ /* 0x001fe2000f8e02ff */
[----:B------:R-:W0:Y:S01]  /*27850*/  LDCU UR55, c[0x0][0x3b0] ;  /* 0x00007600ff3777ac */ /* 0x000e220008000800 */
[----:B----4-:R-:W-:Y:S01]  /*27860*/  SEL R13, R12, R73, !P3 ;  /* 0x000000490c0d7207 */ /* 0x010fe20005800000 */
[----:B------:R-:W-:Y:S01]  /*27870*/  @P2 IMAD.MOV.U32 R11, RZ, RZ, R65 ;  /* 0x000000ffff0b2224 */ /* 0x000fe200078e0041 */
[----:B--2---:R-:W-:Y:S04]  /*27880*/  STL [R1+0x1ccc], R57 ;  /* 0x001ccc3901007387 */ /* 0x004fe80000100800 */
[----:B------:R-:W2:Y:S04]  /*27890*/  LDL.LU R86, [R1+0x640] ;  /* 0x0006400001567983 */ /* 0x000ea80000300800 */
[----:B------:R4:W-:Y:S04]  /*278a0*/  STL [R1+0x2e0], R10 ;  /* 0x0002e00a01007387 */ /* 0x0009e80000100800 */
[----:B------:R-:W2:Y:S04]  /*278b0*/  LDL R70, [R1+0x13bc] ;  /* 0x0013bc0001467983 */ /* 0x000ea80000100800 */
[----:B------:R-:W2:Y:S01]  /*278c0*/  LDL R73, [R1+0x13c0] ;  /* 0x0013c00001497983 */ /* 0x000ea20000100800 */
[----:B----4-:R-:W-:-:S05]  /*278d0*/  @P2 IMAD.MOV.U32 R10, RZ, RZ, R87 ;  /* 0x000000ffff0a2224 */ /* 0x010fca00078e0057 */
[----:B------:R4:W2:Y:S01]  /*278e0*/  @P2 LDG.E.U16 R56, desc[UR16][R10.64] ;  /* 0x000000100a382981 */ /* 0x0008a2000c1e1500 */
[----:B------:R-:W-:Y:S01]  /*278f0*/  IMAD R9, R9, UR56, RZ ;  /* 0x0000003809097c24 */ /* 0x000fe2000f8e02ff */
[----:B------:R-:W0:Y:S01]  /*27900*/  LDCU UR56, c[0x0][0x3b0] ;  /* 0x00007600ff3877ac */ /* 0x000e220008000800 */
[----:B----4-:R-:W-:Y:S02]  /*27910*/  @P2 IMAD.MOV.U32 R10, RZ, RZ, R14 ;  /* 0x000000ffff0a2224 */ /* 0x010fe400078e000e */
[----:B---3--:R-:W-:-:S05]  /*27920*/  @P2 IMAD.MOV.U32 R11, RZ, RZ, R64 ;  /* 0x000000ffff0b2224 */ /* 0x008fca00078e0040 */
[----:B------:R2:W3:Y:S01]  /*27930*/  @P2 LDG.E.U16 R55, desc[UR16][R10.64] ;  /* 0x000000100a372981 */ /* 0x0004e2000c1e1500 */
[----:B------:R-:W-:-:S03]  /*27940*/  IMAD R65, R13, UR57, RZ ;  /* 0x000000390d417c24 */ /* 0x000fc6000f8e02ff */
[----:B------:R4:W-:Y:S01]  /*27950*/  STL [R1+0x300], R9 ;  /* 0x0003000901007387 */ /* 0x0009e20000100800 */
[C---:B------:R-:W-:Y:S01]  /*27960*/  SEL R13, R12.reuse, R92, !P3 ;  /* 0x0000005c0c0d7207 */ /* 0x040fe20005800000 */
[----:B------:R-:W0:Y:S02]  /*27970*/  LDCU UR57, c[0x0][0x3b0] ;  /* 0x00007600ff3977ac */ /* 0x000e240008000800 */
[----:B------:R-:W3:Y:S01]  /*27980*/  LDL.LU R87, [R1+0x638] ;  /* 0x0006380001577983 */ /* 0x000ee20000300800 */
[----:B----4-:R-:W-:Y:S01]  /*27990*/  SEL R9, R12, R78, !P3 ;  /* 0x0000004e0c097207 */ /* 0x010fe20005800000 */
[----:B--2---:R-:W-:Y:S02]  /*279a0*/  @P2 IMAD.MOV.U32 R11, RZ, RZ, R70 ;  /* 0x000000ffff0b2224 */ /* 0x004fe400078e0046 */
[----:B------:R-:W-:-:S05]  /*279b0*/  @P2 IMAD.MOV.U32 R10, RZ, RZ, R73 ;  /* 0x000000ffff0a2224 */ /* 0x000fca00078e0049 */
[----:B------:R2:W4:Y:S04]  /*279c0*/  @P2 LDG.E.U16 R54, desc[UR16][R10.64] ;  /* 0x000000100a362981 */ /* 0x000528000c1e1500 */
[----:B------:R-:W-:Y:S04]  /*279d0*/  STL [R1+0x1ce8], R56 ;  /* 0x001ce83801007387 */ /* 0x000fe80000100800 */
[----:B------:R-:W4:Y:S04]  /*279e0*/  LDL.LU R78, [R1+0x32c] ;  /* 0x00032c00014e7983 */ /* 0x000f280000300800 */
[----:B------:R-:W4:Y:S04]  /*279f0*/  LDL R62, [R1+0x13cc] ;  /* 0x0013cc00013e7983 */ /* 0x000f280000100800 */
[----:B------:R-:W4:Y:S01]  /*27a00*/  LDL R92, [R1+0x13d0] ;  /* 0x0013d000015c7983 */ /* 0x000f220000100800 */
[----:B------:R-:W-:Y:S01]  /*27a10*/  IMAD R9, R9, UR58, RZ ;  /* 0x0000003a09097c24 */ /* 0x000fe2000f8e02ff */
[----:B------:R-:W-:Y:S01]  /*27a20*/  PRMT R24, RZ, 0x7610, R24 ;  /* 0x00007610ff187816 */ /* 0x000fe20000000018 */
[----:B------:R-:W-:Y:S01]  /*27a30*/  IMAD R64, R13, UR59, RZ ;  /* 0x0000003b0d407c24 */ /* 0x000fe2000f8e02ff */
[----:B------:R-:W-:Y:S01]  /*27a40*/  PRMT R23, RZ, 0x7610, R23 ;  /* 0x00007610ff177816 */ /* 0x000fe20000000017 */
[----:B------:R-:W0:Y:S01]  /*27a50*/  LDCU UR58, c[0x0][0x3b0] ;  /* 0x00007600ff3a77ac */ /* 0x000e220008000800 */
[----:B------:R1:W-:Y:S01]  /*27a60*/  STL [R1+0x310], R9 ;  /* 0x0003100901007387 */ /* 0x0003e20000100800 */
[----:B------:R-:W-:-:S02]  /*27a70*/  SEL R13, R12, R86, !P3 ;  /* 0x000000560c0d7207 */ /* 0x000fc40005800000 */
[----:B------:R-:W-:Y:S01]  /*27a80*/  PRMT R22, RZ, 0x7610, R22 ;  /* 0x00007610ff167816 */ /* 0x000fe20000000016 */
[----:B------:R-:W4:Y:S01]  /*27a90*/  LDL.LU R14, [R1+0x33c] ;  /* 0x00033c00010e7983 */ /* 0x000f220000300800 */
[----:B------:R-:W0:Y:S01]  /*27aa0*/  LDCU UR59, c[0x0][0x3b0] ;  /* 0x00007600ff3b77ac */ /* 0x000e220008000800 */
[C---:B-1----:R-:W-:Y:S02]  /*27ab0*/  SEL R9, R12.reuse, R83, !P3 ;  /* 0x000000530c097207 */ /* 0x042fe40005800000 */
[----:B---3--:R-:W-:Y:S03]  /*27ac0*/  STL [R1+0x1cec], R55 ;  /* 0x001cec3701007387 */ /* 0x008fe60000100800 */
[----:B------:R-:W-:Y:S01]  /*27ad0*/  IMAD R9, R9, UR60, RZ ;  /* 0x0000003c09097c24 */ /* 0x000fe2000f8e02ff */
[----:B------:R-:W3:Y:S01]  /*27ae0*/  LDL.LU R83, [R1+0x328] ;  /* 0x0003280001537983 */ /* 0x000ee20000300800 */
[----:B--2---:R-:W-:Y:S01]  /*27af0*/  IMAD R10, R13, UR61, RZ ;  /* 0x0000003d0d0a7c24 */ /* 0x004fe2000f8e02ff */
[----:B------:R-:W1:Y:S02]  /*27b00*/  LDCU UR60, c[0x0][0x3b0] ;  /* 0x00007600ff3c77ac */ /* 0x000e640008000800 */
[----:B------:R-:W2:Y:S01]  /*27b10*/  LDL R61, [R1+0x13dc] ;  /* 0x0013dc00013d7983 */ /* 0x000ea20000100800 */
[----:B------:R-:W0:Y:S03]  /*27b20*/  LDCU UR61, c[0x0][0x3b0] ;  /* 0x00007600ff3d77ac */ /* 0x000e260008000800 */
[----:B------:R-:W3:Y:S04]  /*27b30*/  LDL R86, [R1+0x13e0] ;  /* 0x0013e00001567983 */ /* 0x000ee80000100800 */
[----:B------:R1:W-:Y:S04]  /*27b40*/  STL [R1+0x31c], R9 ;  /* 0x00031c0901007387 */ /* 0x0003e80000100800 */
[----:B------:R-:W3:Y:S01]  /*27b50*/  LDL.LU R73, [R1+0x394] ;  /* 0x0003940001497983 */ /* 0x000ee20000300800 */
[----:B-1----:R-:W-:-:S03]  /*27b60*/  SEL R9, R12, R87, !P3 ;  /* 0x000000570c097207 */ /* 0x002fc60005800000 */
[----:B----4-:R-:W-:Y:S04]  /*27b70*/  STL [R1+0x1cf0], R54 ;  /* 0x001cf03601007387 */ /* 0x010fe80000100800 */
[----:B------:R-:W4:Y:S04]  /*27b80*/  LDL.LU R87, [R1+0x34c] ;  /* 0x00034c0001577983 */ /* 0x000f280000300800 */
[----:B------:R1:W-:Y:S01]  /*27b90*/  STL [R1+0x308], R10 ;  /* 0x0003080a01007387 */ /* 0x0003e20000100800 */
[----:B------:R-:W-:Y:S01]  /*27ba0*/  @P2 IMAD.MOV.U32 R11, RZ, RZ, R62 ;  /* 0x000000ffff0b2224 */ /* 0x000fe200078e003e */
[----:B------:R-:W-:-:S02]  /*27bb0*/  SEL R13, R12, R78, !P3 ;  /* 0x0000004e0c0d7207 */ /* 0x000fc40005800000 */
[----:B------:R-:W3:Y:S01]  /*27bc0*/  LDL R70, [R1+0x13ec] ;  /* 0x0013ec0001467983 */ /* 0x000ee20000100800 */
[----:B-1----:R-:W-:-:S03]  /*27bd0*/  @P2 IMAD.MOV.U32 R10, RZ, RZ, R92 ;  /* 0x000000ffff0a2224 */ /* 0x002fc600078e005c */
[----:B------:R-:W3:Y:S04]  /*27be0*/  LDL R78, [R1+0x13f0] ;  /* 0x0013f000014e7983 */ /* 0x000ee80000100800 */
[----:B------:R1:W3:Y:S01]  /*27bf0*/  @P2 LDG.E.U16 R53, desc[UR16][R10.64] ;  /* 0x000000100a352981 */ /* 0x0002e2000c1e1500 */
[----:B------:R-:W-:Y:S01]  /*27c00*/  IMAD R63, R9, UR62, RZ ;  /* 0x0000003e093f7c24 */ /* 0x000fe2000f8e02ff */
[----:B------:R-:W0:Y:S01]  /*27c10*/  LDCU UR62, c[0x0][0x3b0] ;  /* 0x00007600ff3e77ac */ /* 0x000e220008000800 */
[C---:B------:R-:W-:Y:S01]  /*27c20*/  SEL R9, R12.reuse, R14, !P3 ;  /* 0x0000000e0c097207 */ /* 0x040fe20005800000 */
[----:B------:R-:W4:Y:S01]  /*27c30*/  LDL.LU R92, [R1+0x334] ;  /* 0x00033400015c7983 */ /* 0x000f220000300800 */
[----:B-1----:R-:W-:Y:S01]  /*27c40*/  IMAD R10, R13, UR63, RZ ;  /* 0x0000003f0d0a7c24 */ /* 0x002fe2000f8e02ff */
[----:B------:R-:W-:Y:S01]  /*27c50*/  PRMT R21, RZ, 0x7610, R21 ;  /* 0x00007610ff157816 */ /* 0x000fe20000000015 */
[----:B--2---:R-:W-:Y:S01]  /*27c60*/  @P2 IMAD.MOV.U32 R11, RZ, RZ, R61 ;  /* 0x000000ffff0b2224 */ /* 0x004fe200078e003d */
[----:B---3--:R-:W-:Y:S01]  /*27c70*/  STL [R1+0x1cf4], R53 ;  /* 0x001cf43501007387 */ /* 0x008fe20000100800 */
[C---:B------:R-:W-:Y:S01]  /*27c80*/  SEL R13, R12.reuse, R83, !P3 ;  /* 0x000000530c0d7207 */ /* 0x040fe20005800000 */
[----:B------:R-:W-:Y:S01]  /*27c90*/  IMAD R62, R9, UR64, RZ ;  /* 0x00000040093e7c24 */ /* 0x000fe2000f8e02ff */
[----:B------:R-:W-:Y:S01]  /*27ca0*/  PRMT R20, RZ, 0x7610, R20 ;  /* 0x00007610ff147816 */ /* 0x000fe20000000014 */
[----:B------:R-:W2:Y:S01]  /*27cb0*/  LDL.LU R14, [R1+0x358] ;  /* 0x00035800010e7983 */ /* 0x000ea20000300800 */
[C---:B------:R-:W-:Y:S01]  /*27cc0*/  SEL R9, R12.reuse, R73, !P3 ;  /* 0x000000490c097207 */ /* 0x040fe20005800000 */
[----:B------:R-:W-:Y:S01]  /*27cd0*/  IMAD R61, R13, UR65, RZ ;  /* 0x000000410d3d7c24 */ /* 0x000fe2000f8e02ff */
[----:B------:R-:W-:Y:S01]  /*27ce0*/  PRMT R19, RZ, 0x7610, R19 ;  /* 0x00007610ff137816 */ /* 0x000fe20000000013 */
[----:B------:R1:W-:Y:S01]  /*27cf0*/  STL [R1+0x318], R10 ;  /* 0x0003180a01007387 */ /* 0x0003e20000100800 */
[----:B----4-:R-:W-:Y:S01]  /*27d00*/  SEL R13, R12, R87, !P3 ;  /* 0x000000570c0d7207 */ /* 0x010fe20005800000 */
[----:B------:R-:W-:Y:S01]  /*27d10*/  IMAD R9, R9, UR66, RZ ;  /* 0x0000004209097c24 */ /* 0x000fe2000f8e02ff */
[----:B------:R-:W3:Y:S01]  /*27d20*/  LDCU UR63, c[0x0][0x3b0] ;  /* 0x00007600ff3f77ac */ /* 0x000ee20008000800 */
[----:B------:R-:W4:Y:S01]  /*27d30*/  LDL R59, [R1+0x13fc] ;  /* 0x0013fc00013b7983 */ /* 0x000f220000100800 */
[----:B------:R-:W0:Y:S03]  /*27d40*/  LDCU UR64, c[0x0][0x3b0] ;  /* 0x00007600ff4077ac */ /* 0x000e260008000800 */
[----:B------:R-:W2:Y:S01]  /*27d50*/  LDL R83, [R1+0x1400] ;  /* 0x0014000001537983 */ /* 0x000ea20000100800 */
[----:B-1----:R-:W-:Y:S01]  /*27d60*/  @P2 IMAD.MOV.U32 R10, RZ, RZ, R86 ;  /* 0x000000ffff0a2224 */ /* 0x002fe200078e0056 */
[----:B------:R-:W1:Y:S02]  /*27d70*/  LDCU UR65, c[0x0][0x3b0] ;  /* 0x00007600ff4177ac */ /* 0x000e640008000800 */
[----:B------:R-:W2:Y:S01]  /*27d80*/  LDL.LU R86, [R1+0x344] ;  /* 0x0003440001567983 */ /* 0x000ea20000300800 */
[----:B------:R-:W-:Y:S01]  /*27d90*/  IMAD R60, R13, UR67, RZ ;  /* 0x000000430d3c7c24 */ /* 0x000fe2000f8e02ff */
[----:B------:R-:W0:Y:S02]  /*27da0*/  LDCU UR66, c[0x0][0x3b0] ;  /* 0x00007600ff4277ac */ /* 0x000e240008000800 */
[----:B------:R3:W2:Y:S01]  /*27db0*/  @P2 LDG.E.U16 R52, desc[UR16][R10.64] ;  /* 0x000000100a342981 */ /* 0x0006a2000c1e1500 */
[----:B------:R-:W0:Y:S01]  /*27dc0*/  LDCU UR67, c[0x0][0x3b0] ;  /* 0x00007600ff4377ac */ /* 0x000e220008000800 */
[----:B---3--:R-:W-:-:S02]  /*27dd0*/  @P2 IMAD.MOV.U32 R10, RZ, RZ, R78 ;  /* 0x000000ffff0a2224 */ /* 0x008fc400078e004e */
[----:B------:R-:W-:-:S05]  /*27de0*/  @P2 IMAD.MOV.U32 R11, RZ, RZ, R70 ;  /* 0x000000ffff0b2224 */ /* 0x000fca00078e0046 */
[----:B------:R3:W4:Y:S04]  /*27df0*/  @P2 LDG.E.U16 R51, desc[UR16][R10.64] ;  /* 0x000000100a332981 */ /* 0x000728000c1e1500 */
[----:B--2---:R-:W-:Y:S04]  /*27e00*/  STL [R1+0x1cf8], R52 ;  /* 0x001cf83401007387 */ /* 0x004fe80000100800 */
[----:B------:R-:W2:Y:S04]  /*27e10*/  LDL.LU R73, [R1+0x368] ;  /* 0x0003680001497983 */ /* 0x000ea80000300800 */
[----:B------:R-:W2:Y:S04]  /*27e20*/  LDL R57, [R1+0x140c] ;  /* 0x00140c0001397983 */ /* 0x000ea80000100800 */
[----:B------:R-:W2:Y:S01]  /*27e30*/  LDL R87, [R1+0x1410] ;  /* 0x0014100001577983 */ /* 0x000ea20000100800 */
[----:B---3--:R-:W-:-:S02]  /*27e40*/  @P2 IMAD.MOV.U32 R10, RZ, RZ, R83 ;  /* 0x000000ffff0a2224 */ /* 0x008fc400078e0053 */
[----:B----4-:R-:W-:-:S05]  /*27e50*/  @P2 IMAD.MOV.U32 R11, RZ, RZ, R59 ;  /* 0x000000ffff0b2224 */ /* 0x010fca00078e003b */
[----:B------:R2:W3:Y:S01]  /*27e60*/  @P2 LDG.E.U16 R50, desc[UR16][R10.64] ;  /* 0x000000100a322981 */ /* 0x0004e2000c1e1500 */
[----:B------:R-:W-:-:S03]  /*27e70*/  SEL R13, R12, R14, !P3 ;  /* 0x0000000e0c0d7207 */ /* 0x000fc60005800000 */
[----:B------:R4:W-:Y:S04]  /*27e80*/  STL [R1+0x34c], R9 ;  /* 0x00034c0901007387 */ /* 0x0009e80000100800 */
[----:B------:R-:W3:Y:S04]  /*27e90*/  LDL.LU R78, [R1+0x354] ;  /* 0x00035400014e7983 */ /* 0x000ee80000300800 */
[----:B------:R-:W-:Y:S01]  /*27ea0*/  STL [R1+0x1cfc], R51 ;  /* 0x001cfc3301007387 */ /* 0x000fe20000100800 */
[----:B----4-:R-:W-:-:S03]  /*27eb0*/  SEL R9, R12, R92, !P3 ;  /* 0x0000005c0c097207 */ /* 0x010fc60005800000 */
[----:B------:R-:W4:Y:S04]  /*27ec0*/  LDL.LU R92, [R1+0x378] ;  /* 0x00037800015c7983 */ /* 0x000f280000300800 */
[----:B------:R-:W4:Y:S04]  /*27ed0*/  LDL R70, [R1+0x141c] ;  /* 0x00141c0001467983 */ /* 0x000f280000100800 */
[----:B------:R-:W4:Y:S01]  /*27ee0*/  LDL R14, [R1+0x1420] ;  /* 0x00142000010e7983 */ /* 0x000f220000100800 */
[----:B--2---:R-:W-:Y:S02]  /*27ef0*/  @P2 IMAD.MOV.U32 R11, RZ, RZ, R57 ;  /* 0x000000ffff0b2224 */ /* 0x004fe400078e0039 */
[----:B------:R-:W-:-:S05]  /*27f00*/  @P2 IMAD.MOV.U32 R10, RZ, RZ, R87 ;  /* 0x000000ffff0a2224 */ /* 0x000fca00078e0057 */
[----:B------:R2:W4:Y:S01]  /*27f10*/  @P2 LDG.E.U16 R49, desc[UR16][R10.64] ;  /* 0x000000100a312981 */ /* 0x000522000c1e1500 */
[----:B------:R-:W-:Y:S01]  /*27f20*/  IMAD R9, R9, UR68, RZ ;  /* 0x0000004409097c24 */ /* 0x000fe2000f8e02ff */
[----:B------:R-:W-:Y:S01]  /*27f30*/  PRMT R18, RZ, 0x7610, R18 ;  /* 0x00007610ff127816 */ /* 0x000fe20000000012 */
[----:B------:R-:W-:Y:S01]  /*27f40*/  IMAD R59, R13, UR69, RZ ;  /* 0x000000450d3b7c24 */ /* 0x000fe2000f8e02ff */
[C---:B------:R-:W-:Y:S01]  /*27f50*/  SEL R13, R12.reuse, R73, !P3 ;  /* 0x000000490c0d7207 */ /* 0x040fe20005800000 */
[----:B------:R-:W0:Y:S01]  /*27f60*/  LDCU UR69, c[0x0][0x3b0] ;  /* 0x00007600ff4577ac */ /* 0x000e220008000800 */
[----:B------:R1:W-:Y:S01]  /*27f70*/  STL [R1+0x358], R9 ;  /* 0x0003580901007387 */ /* 0x0003e20000100800 */
[----:B------:R-:W-:Y:S01]  /*27f80*/  PRMT R17, RZ, 0x7610, R17 ;  /* 0x00007610ff117816 */ /* 0x000fe20000000011 */
[----:B------:R-:W0:Y:S02]  /*27f90*/  LDCU UR68, c[0x0][0x3b0] ;  /* 0x00007600ff4477ac */ /* 0x000e240008000800 */
[----:B------:R-:W4:Y:S01]  /*27fa0*/  LDL.LU R83, [R1+0x360] ;  /* 0x0003600001537983 */ /* 0x000f220000300800 */
[----:B--2---:R-:W-:Y:S01]  /*27fb0*/  IMAD R10, R13, UR71, RZ ;  /* 0x000000470d0a7c24 */ /* 0x004fe2000f8e02ff */
[----:B------:R-:W2:Y:S02]  /*27fc0*/  LDCU UR71, c[0x0][0x3b0] ;  /* 0x00007600ff4777ac */ /* 0x000ea40008000800 */
[----:B---3--:R-:W-:Y:S01]  /*27fd0*/  STL [R1+0x1d00], R50 ;  /* 0x001d003201007387 */ /* 0x008fe20000100800 */
[----:B-1----:R-:W-:-:S03]  /*27fe0*/  SEL R9, R12, R86, !P3 ;  /* 0x000000560c097207 */ /* 0x002fc60005800000 */
[----:B------:R-:W3:Y:S02]  /*27ff0*/  LDL.LU R86, [R1+0x384] ;  /* 0x0003840001567983 */ /* 0x000ee40000300800 */
[----:B------:R-:W-:Y:S02]  /*28000*/  IMAD R58, R9, UR70, RZ ;  /* 0x00000046093a7c24 */ /* 0x000fe4000f8e02ff */
[----:B------:R-:W2:Y:S01]  /*28010*/  LDL R56, [R1+0x142c] ;  /* 0x00142c0001387983 */ /* 0x000ea20000100800 */
[C---:B------:R-:W-:Y:S01]  /*28020*/  SEL R9, R12.reuse, R78, !P3 ;  /* 0x0000004e0c097207 */ /* 0x040fe20005800000 */
[----:B----4-:R-:W-:Y:S01]  /*28030*/  @P2 IMAD.MOV.U32 R11, RZ, RZ, R70 ;  /* 0x000000ffff0b2224 */ /* 0x010fe200078e0046 */
[----:B------:R-:W-:Y:S01]  /*28040*/  SEL R13, R12, R92, !P3 ;  /* 0x0000005c0c0d7207 */ /* 0x000fe20005800000 */
[----:B------:R-:W4:Y:S01]  /*28050*/  LDL R73, [R1+0x1430] ;  /* 0x0014300001497983 */ /* 0x000f220000100800 */
[----:B------:R-:W1:Y:S03]  /*28060*/  LDCU UR70, c[0x0][0x3b0] ;  /* 0x00007600ff4677ac */ /* 0x000e660008000800 */
[----:B------:R-:W2:Y:S04]  /*28070*/  LDL.LU R87, [R1+0x370] ;  /* 0x0003700001577983 */ /* 0x000ea80000300800 */
[----:B------:R-:W-:Y:S04]  /*28080*/  STL [R1+0x1d04], R49 ;  /* 0x001d043101007387 */ /* 0x000fe80000100800 */
[----:B------:R-:W3:Y:S04]  /*28090*/  LDL.LU R78, [R1+0x380] ;  /* 0x00038000014e7983 */ /* 0x000ee80000300800 */
[----:B------:R0:W-:Y:S01]  /*280a0*/  STL [R1+0x354], R10 ;  /* 0x0003540a01007387 */ /* 0x0001e20000100800 */
[----:B------:R-:W-:Y:S01]  /*280b0*/  IMAD R9, R9, UR72, RZ ;  /* 0x0000004809097c24 */ /* 0x000fe2000f8e02ff */
[----:B------:R-:W1:Y:S02]  /*280c0*/  LDCU UR72, c[0x0][0x3b0] ;  /* 0x00007600ff4877ac */ /* 0x000e640008000800 */
[----:B------:R-:W3:Y:S04]  /*280d0*/  LDL R57, [R1+0x143c] ;  /* 0x00143c0001397983 */ /* 0x000ee80000100800 */
[----:B------:R-:W3:Y:S01]  /*280e0*/  LDL R92, [R1+0x1440] ;  /* 0x00144000015c7983 */ /* 0x000ee20000100800 */
[----:B0-----:R-:W-:-:S05]  /*280f0*/  @P2 IMAD.MOV.U32 R10, RZ, RZ, R14 ;  /* 0x000000ffff0a2224 */ /* 0x001fca00078e000e */
[----:B------:R0:W3:Y:S04]  /*28100*/  @P2 LDG.E.U16 R48, desc[UR16][R10.64] ;  /* 0x000000100a302981 */ /* 0x0000e8000c1e1500 */
[----:B------:R1:W-:Y:S04]  /*28110*/  STL [R1+0x378], R9 ;  /* 0x0003780901007387 */ /* 0x0003e80000100800 */
[----:B------:R-:W4:Y:S01]  /*28120*/  LDL.LU R14, [R1+0x3a0] ;  /* 0x0003a000010e7983 */ /* 0x000f220000300800 */
[----:B0-----:R-:W-:Y:S01]  /*28130*/  IMAD R10, R13, UR73, RZ ;  /* 0x000000490d0a7c24 */ /* 0x001fe2000f8e02ff */
[C---:B-1----:R-:W-:Y:S01]  /*28140*/  SEL R9, R12.reuse, R83, !P3 ;  /* 0x000000530c097207 */ /* 0x042fe20005800000 */
[----:B--2---:R-:W-:Y:S01]  /*28150*/  @P2 IMAD.MOV.U32 R11, RZ, RZ, R56 ;  /* 0x000000ffff0b2224 */ /* 0x004fe200078e0038 */
[----:B---3--:R-:W-:Y:S01]  /*28160*/  STL [R1+0x1d08], R48 ;  /* 0x001d083001007387 */ /* 0x008fe20000100800 */
[----:B------:R-:W-:Y:S01]  /*28170*/  SEL R13, R12, R86, !P3 ;  /* 0x000000560c0d7207 */ /* 0x000fe20005800000 */
[----:B------:R-:W0:Y:S02]  /*28180*/  LDCU UR73, c[0x0][0x3b0] ;  /* 0x00007600ff4977ac */ /* 0x000e240008000800 */
[----:B------:R-:W2:Y:S04]  /*28190*/  LDL.LU R83, [R1+0x3c0] ;  /* 0x0003c00001537983 */ /* 0x000ea80000300800 */
[----:B------:R4:W-:Y:S01]  /*281a0*/  STL [R1+0x360], R10 ;  /* 0x0003600a01007387 */ /* 0x0009e20000100800 */
[----:B------:R-:W-:Y:S01]  /*281b0*/  IMAD R9, R9, UR74, RZ ;  /* 0x0000004a09097c24 */ /* 0x000fe2000f8e02ff */
[----:B------:R-:W1:Y:S02]  /*281c0*/  LDCU UR74, c[0x0][0x3b0] ;  /* 0x00007600ff4a77ac */ /* 0x000e640008000800 */
[----:B------:R-:W3:Y:S04]  /*281d0*/  LDL R70, [R1+0x144c] ;  /* 0x00144c0001467983 */ /* 0x000ee80000100800 */
        /* <DEDUP_REMOVED lines=8> */
[----:B--2---:R-:W-:Y:S01]  /*28260*/  STL [R1+0x1d0c], R47 ;  /* 0x001d0c2f01007387 */ /* 0x004fe20000100800 */
[----:B------:R-:W-:Y:S01]  /*28270*/  SEL R13, R12, R78, !P3 ;  /* 0x0000004e0c0d7207 */ /* 0x000fe20005800000 */
[----:B------:R-:W0:Y:S02]  /*28280*/  LDCU UR75, c[0x0][0x3b0] ;  /* 0x00007600ff4b77ac */ /* 0x000e240008000800 */
[----:B------:R-:W2:Y:S04]  /*28290*/  LDL.LU R87, [R1+0x3b0] ;  /* 0x0003b00001577983 */ /* 0x000ea80000300800 */
[----:B------:R4:W-:Y:S01]  /*282a0*/  STL [R1+0x370], R10 ;  /* 0x0003700a01007387 */ /* 0x0009e20000100800 */
[----:B------:R-:W-:Y:S01]  /*282b0*/  IMAD R9, R9, UR7, RZ ;  /* 0x0000000709097c24 */ /* 0x000fe2000f8e02ff */
[----:B------:R-:W-:Y:S01]  /*282c0*/  PRMT R16, RZ, 0x7610, R16 ;  /* 0x00007610ff107816 */ /* 0x000fe20000000010 */
[----:B------:R-:W0:Y:S01]  /*282d0*/  LDCU UR7, c[0x0][0x3b0] ;  /* 0x00007600ff0777ac */ /* 0x000e220008000800 */
[----:B------:R-:W2:Y:S04]  /*282e0*/  LDL R56, [R1+0x145c] ;  /* 0x00145c0001387983 */ /* 0x000ea80000100800 */
[----:B------:R-:W2:Y:S01]  /*282f0*/  LDL R78, [R1+0x1460] ;  /* 0x00146000014e7983 */ /* 0x000ea20000100800 */
[----:B----4-:R-:W-:-:S05]  /*28300*/  @P2 IMAD.MOV.U32 R10, RZ, RZ, R92 ;  /* 0x000000ffff0a2224 */ /* 0x010fca00078e005c */
[----:B------:R4:W2:Y:S04]  /*28310*/  @P2 LDG.E.U16 R46, desc[UR16][R10.64] ;  /* 0x000000100a2e2981 */ /* 0x0008a8000c1e1500 */
[----:B------:R0:W-:Y:S04]  /*28320*/  STL [R1+0x394], R9 ;  /* 0x0003940901007387 */ /* 0x0001e80000100800 */
[----:B------:R-:W2:Y:S01]  /*28330*/  LDL.LU R92, [R1+0x39c] ;  /* 0x00039c00015c7983 */ /* 0x000ea20000300800 */
[----:B----4-:R-:W-:Y:S01]  /*28340*/  IMAD R10, R13, UR12, RZ ;  /* 0x0000000c0d0a7c24 */ /* 0x010fe2000f8e02ff */
[C---:B0-----:R-:W-:Y:S01]  /*28350*/  SEL R9, R12.reuse, R14, !P3 ;  /* 0x0000000e0c097207 */ /* 0x041fe20005800000 */
[----:B---3--:R-:W-:Y:S01]  /*28360*/  @P2 IMAD.MOV.U32 R11, RZ, RZ, R70 ;  /* 0x000000ffff0b2224 */ /* 0x008fe200078e0046 */
[----:B--2---:R-:W-:Y:S01]  /*28370*/  STL [R1+0x1d10], R46 ;  /* 0x001d102e01007387 */ /* 0x004fe20000100800 */
[----:B------:R-:W-:Y:S01]  /*28380*/  SEL R13, R12, R83, !P3 ;  /* 0x000000530c0d7207 */ /* 0x000fe20005800000 */
[----:B------:R-:W0:Y:S02]  /*28390*/  LDCU UR12, c[0x0][0x3b0] ;  /* 0x00007600ff0c77ac */ /* 0x000e240008000800 */
[----:B------:R-:W2:Y:S04]  /*283a0*/  LDL.LU R14, [R1+0x3ac] ;  /* 0x0003ac00010e7983 */ /* 0x000ea80000300800 */
[----:B------:R3:W-:Y:S01]  /*283b0*/  STL [R1+0x380], R10 ;  /* 0x0003800a01007387 */ /* 0x0007e20000100800 */
[----:B------:R-:W-:Y:S01]  /*283c0*/  IMAD R9, R9, UR13, RZ ;  /* 0x0000000d09097c24 */ /* 0x000fe2000f8e02ff */
[----:B------:R-:W-:Y:S01]  /*283d0*/  PRMT R15, RZ, 0x7610, R15 ;  /* 0x00007610ff0f7816 */ /* 0x000fe2000000000f */
[----:B------:R-:W4:Y:S01]  /*283e0*/  LDCU UR13, c[0x0][0x3b0] ;  /* 0x00007600ff0d77ac */ /* 0x000f220008000800 */
[----:B------:R-:W2:Y:S04]  /*283f0*/  LDL R57, [R1+0x146c] ;  /* 0x00146c0001397983 */ /* 0x000ea80000100800 */
[----:B------:R-:W2:Y:S01]  /*28400*/  LDL R83, [R1+0x1470] ;  /* 0x0014700001537983 */ /* 0x000ea20000100800 */
[----:B---3--:R-:W-:-:S05]  /*28410*/  @P2 IMAD.MOV.U32 R10, RZ, RZ, R86 ;  /* 0x000000ffff0a2224 */ /* 0x008fca00078e0056 */
[----:B------:R3:W2:Y:S04]  /*28420*/  @P2 LDG.E.U16 R45, desc[UR16][R10.64] ;  /* 0x000000100a2d2981 */ /* 0x0006a8000c1e1500 */
[----:B------:R0:W-:Y:S04]  /*28430*/  STL [R1+0x3a0], R9 ;  /* 0x0003a00901007387 */ /* 0x0001e80000100800 */
[----:B------:R-:W4:Y:S01]  /*28440*/  LDL.LU R86, [R1+0x3cc] ;  /* 0x0003cc0001567983 */ /* 0x000f220000300800 */
[----:B---3--:R-:W-:Y:S01]  /*28450*/  IMAD R10, R13, UR14, RZ ;  /* 0x0000000e0d0a7c24 */ /* 0x008fe2000f8e02ff */
        /* <DEDUP_REMOVED lines=8> */
[----:B------:R-:W0:Y:S02]  /*284e0*/  LDCU UR15, c[0x0][0x3b0] ;  /* 0x00007600ff0f77ac */ /* 0x000e240008000800 */
        /* <DEDUP_REMOVED lines=21> */
[----:B------:R-:W2:Y:S01]  /*28640*/  LDL.LU R83, [R1+0x3c4] ;  /* 0x0003c40001537983 */ /* 0x000ea20000300800 */
[----:B---3--:R-:W-:Y:S01]  /*28650*/  IMAD R10, R13, UR20, RZ ;  /* 0x000000140d0a7c24 */ /* 0x008fe2000f8e02ff */
[C---:B----4-:R-:W-:Y:S01]  /*28660*/  SEL R9, R12.reuse, R86, !P3 ;  /* 0x000000560c097207 */ /* 0x050fe20005800000 */
[----:B------:R-:W-:Y:S01]  /*28670*/  @P2 IMAD.MOV.U32 R11, RZ, RZ, R70 ;  /* 0x000000ffff0b2224 */ /* 0x000fe200078e0046 */
[----:B--2---:R-:W-:Y:S01]  /*28680*/  STL [R1+0x1d1c], R43 ;  /* 0x001d1c2b01007387 */ /* 0x004fe20000100800 */
[----:B------:R-:W-:Y:S01]  /*28690*/  SEL R13, R12, R73, !P3 ;  /* 0x000000490c0d7207 */ /* 0x000fe20005800000 */
[----:B------:R-:W2:Y:S02]  /*286a0*/  LDCU UR20, c[0x0][0x3b0] ;  /* 0x00007600ff1477ac */ /* 0x000ea40008000800 */
[----:B------:R-:W3:Y:S04]  /*286b0*/  LDL.LU R86, [R1+0x3e0] ;  /* 0x0003e00001567983 */ /* 0x000ee80000300800 */
[----:B------:R4:W-:Y:S01]  /*286c0*/  STL [R1+0x3ac], R10 ;  /* 0x0003ac0a01007387 */ /* 0x0009e20000100800 */
[----:B------:R-:W-:Y:S01]  /*286d0*/  IMAD R9, R9, UR21, RZ ;  /* 0x0000001509097c24 */ /* 0x000fe2000f8e02ff */
[----:B------:R-:W0:Y:S02]  /*286e0*/  LDCU UR21, c[0x0][0x3b0] ;  /* 0x00007600ff1577ac */ /* 0x000e240008000800 */
        /* <DEDUP_REMOVED lines=26> */
[----:B---3--:R-:W-:Y:S01]  /*28890*/  SEL R13, R12, R86, !P3 ;  /* 0x000000560c0d7207 */ /* 0x008fe20005800000 */
[----:B------:R-:W0:Y:S02]  /*288a0*/  LDCU UR24, c[0x0][0x3b0] ;  /* 0x00007600ff1877ac */ /* 0x000e240008000800 */
[----:B------:R-:W2:Y:S04]  /*288b0*/  LDL.LU R83, [R1+0x3f4] ;  /* 0x0003f40001537983 */ /* 0x000ea80000300800 */
[----:B------:R3:W-:Y:S01]  /*288c0*/  STL [R1+0x3c4], R10 ;  /* 0x0003c40a01007387 */ /* 0x0007e20000100800 */
[----:B------:R-:W-:Y:S01]  /*288d0*/  IMAD R9, R9, UR25, RZ ;  /* 0x0000001909097c24 */ /* 0x000fe2000f8e02ff */
[----:B------:R-:W4:Y:S02]  /*288e0*/  LDCU UR25, c[0x0][0x3b0] ;  /* 0x00007600ff1977ac */ /* 0x000f240008000800 */
        /* <DEDUP_REMOVED lines=214> */
[----:B----4-:R-:W-:Y:S02]  /*29650*/  IMAD R10, R13, UR51, RZ ;  /* 0x000000330d0a7c24 */ /* 0x010fe4000f8e02ff */
[----:B------:R-:W-:Y:S01]  /*29660*/  @P2 IMAD.MOV.U32 R11, RZ, RZ, R55 ;  /* 0x000000ffff0b2224 */ /* 0x000fe200078e0037 */
[----:B--2---:R-:W-:Y:S01]  /*29670*/  STL [R1+0x1d5c], R27 ;  /* 0x001d5c1b01007387 */ /* 0x004fe20000100800 */
[C---:B0-----:R-:W-:Y:S01]  /*29680*/  SEL R9, R12.reuse, R83, !P3 ;  /* 0x000000530c097207 */ /* 0x041fe20005800000 */
[----:B------:R-:W0:Y:S02]  /*29690*/  LDCU UR51, c[0x0][0x3b0] ;  /* 0x00007600ff3377ac */ /* 0x000e240008000800 */
[----:B------:R-:W2:Y:S04]  /*296a0*/  LDL.LU R57, [R1+0x470] ;  /* 0x0004700001397983 */ /* 0x000ea80000300800 */
[----:B------:R-:W4:Y:S04]  /*296b0*/  LDL R78, [R1+0x159c] ;  /* 0x00159c00014e7983 */ /* 0x000f280000100800 */
[----:B------:R0:W-:Y:S01]  /*296c0*/  STL [R1+0x448], R10 ;  /* 0x0004480a01007387 */ /* 0x0001e20000100800 */
[----:B------:R-:W-:Y:S01]  /*296d0*/  SEL R13, R12, R86, !P3 ;  /* 0x000000560c0d7207 */ /* 0x000fe20005800000 */
[----:B------:R-:W-:Y:S01]  /*296e0*/  IMAD R9, R9, UR52, RZ ;  /* 0x0000003409097c24 */ /* 0x000fe2000f8e02ff */
[----:B------:R-:W1:Y:S01]  /*296f0*/  LDCU UR52, c[0x0][0x3b0] ;  /* 0x00007600ff3477ac */ /* 0x000e620008000800 */
[----:B------:R-:W2:Y:S04]  /*29700*/  LDL R83, [R1+0x15a0] ;  /* 0x0015a00001537983 */ /* 0x000ea80000100800 */
[----:B------:R-:W2:Y:S01]  /*29710*/  LDL.LU R86, [R1+0x634] ;  /* 0x0006340001567983 */ /* 0x000ea20000300800 */
[----:B0-----:R-:W-:-:S05]  /*29720*/  @P2 IMAD.MOV.U32 R10, RZ, RZ, R70 ;  /* 0x000000ffff0a2224 */ /* 0x001fca00078e0046 */
[----:B------:R0:W2:Y:S04]  /*29730*/  @P2 LDG.E.U16 R26, desc[UR16][R10.64] ;  /* 0x000000100a1a2981 */ /* 0x0000a8000c1e1500 */
[----:B------:R1:W-:Y:S01]  /*29740*/  STL [R1+0x46c], R9 ;  /* 0x00046c0901007387 */ /* 0x0003e20000100800 */
[----:B0-----:R-:W-:Y:S01]  /*29750*/  IMAD R10, R13, UR53, RZ ;  /* 0x000000350d0a7c24 */ /* 0x001fe2000f8e02ff */
[C---:B-1----:R-:W-:Y:S01]  /*29760*/  SEL R9, R12.reuse, R87, !P3 ;  /* 0x000000570c097207 */ /* 0x042fe20005800000 */
[----:B------:R-:W-:Y:S01]  /*29770*/  @P2 IMAD.MOV.U32 R11, RZ, RZ, R56 ;  /* 0x000000ffff0b2224 */ /* 0x000fe200078e0038 */
[----:B--2---:R-:W-:Y:S01]  /*29780*/  STL [R1+0x1c68], R26 ;  /* 0x001c681a01007387 */ /* 0x004fe20000100800 */
[----:B---3--:R-:W-:Y:S01]  /*29790*/  SEL R13, R12, R73, !P3 ;  /* 0x000000490c0d7207 */ /* 0x008fe20005800000 */
[----:B------:R-:W0:Y:S02]  /*297a0*/  LDCU UR53, c[0x0][0x3b0] ;  /* 0x00007600ff3577ac */ /* 0x000e240008000800 */
[----:B------:R-:W2:Y:S04]  /*297b0*/  LDL.LU R87, [R1+0x630] ;  /* 0x0006300001577983 */ /* 0x000ea80000300800 */
[----:B------:R1:W-:Y:S01]  /*297c0*/  STL [R1+0x45c], R10 ;  /* 0x00045c0a01007387 */ /* 0x0003e20000100800 */
[----:B------:R-:W-:Y:S01]  /*297d0*/  IMAD R9, R9, UR54, RZ ;  /* 0x0000003609097c24 */ /* 0x000fe2000f8e02ff */
[----:B------:R-:W3:Y:S02]  /*297e0*/  LDCU UR54, c[0x0][0x3b0] ;  /* 0x00007600ff3677ac */ /* 0x000ee40008000800 */
[----:B------:R-:W2:Y:S04]  /*297f0*/  LDL R70, [R1+0x15ac] ;  /* 0x0015ac0001467983 */ /* 0x000ea80000100800 */
[----:B------:R-:W2:Y:S01]  /*29800*/  LDL R73, [R1+0x15b0] ;  /* 0x0015b00001497983 */ /* 0x000ea20000100800 */
[----:B-1----:R-:W-:-:S05]  /*29810*/  @P2 IMAD.MOV.U32 R10, RZ, RZ, R92 ;  /* 0x000000ffff0a2224 */ /* 0x002fca00078e005c */
[----:B------:R1:W2:Y:S04]  /*29820*/  @P2 LDG.E.U16 R25, desc[UR16][R10.64] ;  /* 0x000000100a192981 */ /* 0x0002a8000c1e1500 */
[----:B------:R0:W-:Y:S04]  /*29830*/  STL [R1+0x474], R9 ;  /* 0x0004740901007387 */ /* 0x0001e80000100800 */
[----:B------:R-:W3:Y:S01]  /*29840*/  LDL.LU R92, [R1+0x478] ;  /* 0x00047800015c7983 */ /* 0x000ee20000300800 */
[----:B-1----:R-:W-:Y:S01]  /*29850*/  IMAD R10, R13, UR55, RZ ;  /* 0x000000370d0a7c24 */ /* 0x002fe2000f8e02ff */
[C---:B0-----:R-:W-:Y:S01]  /*29860*/  SEL R9, R12.reuse, R14, !P3 ;  /* 0x0000000e0c097207 */ /* 0x041fe20005800000 */
[----:B----4-:R-:W-:Y:S01]  /*29870*/  @P2 IMAD.MOV.U32 R11, RZ, RZ, R78 ;  /* 0x000000ffff0b2224 */ /* 0x010fe200078e004e */
[----:B------:R-:W-:Y:S01]  /*29880*/  SEL R13, R12, R57, !P3 ;  /* 0x000000390c0d7207 */ /* 0x000fe20005800000 */
[----:B------:R-:W0:Y:S02]  /*29890*/  LDCU UR55, c[0x0][0x3b0] ;  /* 0x00007600ff3777ac */ /* 0x000e240008000800 */
[----:B------:R-:W-:Y:S01]  /*298a0*/  IMAD R9, R9, UR56, RZ ;  /* 0x0000003809097c24 */ /* 0x000fe2000f8e02ff */
[----:B------:R-:W1:Y:S01]  /*298b0*/  LDCU UR56, c[0x0][0x3b0] ;  /* 0x00007600ff3877ac */ /* 0x000e620008000800 */
[----:B--2---:R-:W-:Y:S04]  /*298c0*/  STL [R1+0x1d60], R25 ;  /* 0x001d601901007387 */ /* 0x004fe80000100800 */
[----:B------:R-:W2:Y:S04]  /*298d0*/  LDL.LU R14, [R1+0x62c] ;  /* 0x00062c00010e7983 */ /* 0x000ea80000300800 */
[----:B------:R4:W-:Y:S04]  /*298e0*/  STL [R1+0x468], R10 ;  /* 0x0004680a01007387 */ /* 0x0009e80000100800 */
[----:B------:R0:W-:Y:S04]  /*298f0*/  STL [R1+0x5f4], R9 ;  /* 0x0005f40901007387 */ /* 0x0001e80000100800 */
[----:B------:R-:W2:Y:S01]  /*29900*/  LDL R56, [R1+0x5c4] ;  /* 0x0005c40001387983 */ /* 0x000ea20000100800 */
[----:B----4-:R-:W-:-:S03]  /*29910*/  @P2 IMAD.MOV.U32 R10, RZ, RZ, R83 ;  /* 0x000000ffff0a2224 */ /* 0x010fc600078e0053 */
[----:B------:R-:W4:Y:S04]  /*29920*/  LDL R57, [R1+0x5c8] ;  /* 0x0005c80001397983 */ /* 0x000f280000100800 */
[----:B------:R0:W3:Y:S02]  /*29930*/  @P2 LDG.E.U16 R24, desc[UR16][R10.64] ;  /* 0x000000100a182981 */ /* 0x0000e4000c1e1500 */
[----:B0-----:R-:W-:Y:S02]  /*29940*/  @P2 IMAD.MOV.U32 R10, RZ, RZ, R73 ;  /* 0x000000ffff0a2224 */ /* 0x001fe400078e0049 */
[----:B------:R-:W-:-:S05]  /*29950*/  @P2 IMAD.MOV.U32 R11, RZ, RZ, R70 ;  /* 0x000000ffff0b2224 */ /* 0x000fca00078e0046 */
[----:B------:R2:W3:Y:S01]  /*29960*/  @P2 LDG.E.U16 R23, desc[UR16][R10.64] ;  /* 0x000000100a172981 */ /* 0x0004e2000c1e1500 */
[C---:B------:R-:W-:Y:S01]  /*29970*/  SEL R9, R12.reuse, R86, !P3 ;  /* 0x000000560c097207 */ /* 0x040fe20005800000 */
[----:B--2---:R-:W-:Y:S02]  /*29980*/  @P2 IMAD.MOV.U32 R11, RZ, RZ, R56 ;  /* 0x000000ffff0b2224 */ /* 0x004fe400078e0038 */
[----:B----4-:R-:W-:Y:S01]  /*29990*/  @P2 IMAD.MOV.U32 R10, RZ, RZ, R57 ;  /* 0x000000ffff0a2224 */ /* 0x010fe200078e0039 */
[----:B---3--:R0:W-:Y:S04]  /*299a0*/  STL [R1+0x1d64], R24 ;  /* 0x001d641801007387 */ /* 0x0081e80000100800 */
[----:B------:R-:W2:Y:S04]  /*299b0*/  LDL.LU R78, [R1+0x61c] ;  /* 0x00061c00014e7983 */ /* 0x000ea80000300800 */
[----:B------:R-:W3:Y:S01]  /*299c0*/  @P2 LDG.E.U16 R22, desc[UR16][R10.64] ;  /* 0x000000100a162981 */ /* 0x000ee2000c1e1500 */
[----:B0-----:R-:W-:Y:S01]  /*299d0*/  IMAD R24, R13, UR57, RZ ;  /* 0x000000390d187c24 */ /* 0x001fe2000f8e02ff */
[C---:B------:R-:W-:Y:S01]  /*299e0*/  SEL R13, R12.reuse, R87, !P3 ;  /* 0x000000570c0d7207 */ /* 0x040fe20005800000 */
[----:B------:R-:W-:Y:S01]  /*299f0*/  IMAD R25, R9, UR58, RZ ;  /* 0x0000003a09197c24 */ /* 0x000fe2000f8e02ff */
[----:B------:R-:W0:Y:S02]  /*29a00*/  LDCU UR57, c[0x0][0x3b0] ;  /* 0x00007600ff3977ac */ /* 0x000e240008000800 */
[----:B------:R-:W-:Y:S01]  /*29a10*/  STL [R1+0x1d70], R24 ;  /* 0x001d701801007387 */ /* 0x000fe20000100800 */
[----:B------:R-:W-:Y:S01]  /*29a20*/  IMAD R27, R13, UR59, RZ ;  /* 0x0000003b0d1b7c24 */ /* 0x000fe2000f8e02ff */
[C---:B------:R-:W-:Y:S01]  /*29a30*/  SEL R9, R12.reuse, R92, !P3 ;  /* 0x0000005c0c097207 */ /* 0x040fe20005800000 */
[----:B------:R-:W4:Y:S01]  /*29a40*/  LDCU UR58, c[0x0][0x3b0] ;  /* 0x00007600ff3a77ac */ /* 0x000f220008000800 */
[----:B------:R-:W4:Y:S01]  /*29a50*/  LDL.LU R83, [R1+0x620] ;  /* 0x0006200001537983 */ /* 0x000f220000300800 */
[----:B------:R-:W-:Y:S01]  /*29a60*/  SEL R13, R12, R14, !P3 ;  /* 0x0000000e0c0d7207 */ /* 0x000fe20005800000 */
[----:B------:R-:W0:Y:S02]  /*29a70*/  LDCU UR59, c[0x0][0x3b0] ;  /* 0x00007600ff3b77ac */ /* 0x000e240008000800 */
[----:B------:R-:W4:Y:S04]  /*29a80*/  LDL R86, [R1+0x11a8] ;  /* 0x0011a80001567983 */ /* 0x000f280000100800 */
[----:B------:R-:W4:Y:S04]  /*29a90*/  LDL R87, [R1+0x11ac] ;  /* 0x0011ac0001577983 */ /* 0x000f280000100800 */
[----:B------:R-:W-:Y:S04]  /*29aa0*/  STL [R1+0x1d6c], R25 ;  /* 0x001d6c1901007387 */ /* 0x000fe80000100800 */
[----:B------:R-:W-:Y:S04]  /*29ab0*/  STL [R1+0x1d68], R23 ;  /* 0x001d681701007387 */ /* 0x000fe80000100800 */
[----:B------:R-:W4:Y:S04]  /*29ac0*/  LDL.LU R92, [R1+0x624] ;  /* 0x00062400015c7983 */ /* 0x000f280000300800 */
[----:B------:R-:W-:Y:S04]  /*29ad0*/  STL [R1+0x1d74], R27 ;  /* 0x001d741b01007387 */ /* 0x000fe80000100800 */
[----:B------:R-:W4:Y:S04]  /*29ae0*/  LDL.LU R14, [R1+0x628] ;  /* 0x00062800010e7983 */ /* 0x000f280000300800 */
[----:B------:R-:W4:Y:S04]  /*29af0*/  LDL R70, [R1+0x11c0] ;  /* 0x0011c00001467983 */ /* 0x000f280000100800 */
[----:B------:R-:W4:Y:S01]  /*29b00*/  LDL R73, [R1+0x11c4] ;  /* 0x0011c40001497983 */ /* 0x000f220000100800 */
[----:B------:R-:W-:Y:S01]  /*29b10*/  IMAD R28, R9, UR60, RZ ;  /* 0x0000003c091c7c24 */ /* 0x000fe2000f8e02ff */
[----:B------:R-:W0:Y:S01]  /*29b20*/  LDCU UR60, c[0x0][0x3b0] ;  /* 0x00007600ff3c77ac */ /* 0x000e220008000800 */
[----:B------:R-:W-:-:S03]  /*29b30*/  IMAD R29, R13, UR61, RZ ;  /* 0x0000003d0d1d7c24 */ /* 0x000fc6000f8e02ff */
[----:B------:R-:W-:Y:S01]  /*29b40*/  STL [R1+0x1d78], R28 ;  /* 0x001d781c01007387 */ /* 0x000fe20000100800 */
[----:B------:R-:W0:Y:S01]  /*29b50*/  LDCU UR61, c[0x0][0x3b0] ;  /* 0x00007600ff3d77ac */ /* 0x000e220008000800 */
[C---:B--2---:R-:W-:Y:S02]  /*29b60*/  SEL R9, R12.reuse, R78, !P3 ;  /* 0x0000004e0c097207 */ /* 0x044fe40005800000 */
[----:B---3--:R2:W-:Y:S03]  /*29b70*/  STL [R1+0x1c64], R22 ;  /* 0x001c641601007387 */ /* 0x0085e60000100800 */
[----:B------:R-:W-:Y:S01]  /*29b80*/  IMAD R30, R9, UR62, RZ ;  /* 0x0000003e091e7c24 */ /* 0x000fe2000f8e02ff */
[----:B------:R-:W3:Y:S01]  /*29b90*/  LDCU UR62, c[0x0][0x3b0] ;  /* 0x00007600ff3e77ac */ /* 0x000ee20008000800 */
[----:B------:R-:W2:Y:S04]  /*29ba0*/  LDL.LU R78, [R1+0x610] ;  /* 0x00061000014e7983 */ /* 0x000ea80000300800 */
[----:B------:R-:W-:Y:S01]  /*29bb0*/  STL [R1+0x1d7c], R29 ;  /* 0x001d7c1d01007387 */ /* 0x000fe20000100800 */
[----:B----4-:R-:W-:-:S03]  /*29bc0*/  SEL R13, R12, R83, !P3 ;  /* 0x000000530c0d7207 */ /* 0x010fc60005800000 */
[----:B------:R-:W4:Y:S01]  /*29bd0*/  LDL.LU R83, [R1+0x60c] ;  /* 0x00060c0001537983 */ /* 0x000f220000300800 */
[----:B------:R-:W-:-:S03]  /*29be0*/  @P2 IMAD.MOV.U32 R11, RZ, RZ, R86 ;  /* 0x000000ffff0b2224 */ /* 0x000fc600078e0056 */
[----:B------:R-:W-:Y:S01]  /*29bf0*/  STL [R1+0x1d80], R30 ;  /* 0x001d801e01007387 */ /* 0x000fe20000100800 */
[----:B------:R-:W-:-:S03]  /*29c00*/  @P2 IMAD.MOV.U32 R10, RZ, RZ, R87 ;  /* 0x000000ffff0a2224 */ /* 0x000fc600078e0057 */
[----:B------:R-:W2:Y:S04]  /*29c10*/  LDL R86, [R1+0x11d8] ;  /* 0x0011d80001567983 */ /* 0x000ea80000100800 */
[----:B------:R-:W3:Y:S04]  /*29c20*/  LDL R87, [R1+0x11dc] ;  /* 0x0011dc0001577983 */ /* 0x000ee80000100800 */
[----:B------:R0:W4:Y:S02]  /*29c30*/  @P2 LDG.E.U16 R21, desc[UR16][R10.64] ;  /* 0x000000100a152981 */ /* 0x000124000c1e1500 */
[----:B0-----:R-:W-:-:S02]  /*29c40*/  @P2 IMAD.MOV.U32 R11, RZ, RZ, R70 ;  /* 0x000000ffff0b2224 */ /* 0x001fc400078e0046 */
[----:B------:R-:W-:-:S05]  /*29c50*/  @P2 IMAD.MOV.U32 R10, RZ, RZ, R73 ;  /* 0x000000ffff0a2224 */ /* 0x000fca00078e0049 */
[----:B------:R2:W4:Y:S02]  /*29c60*/  @P2 LDG.E.U16 R20, desc[UR16][R10.64] ;  /* 0x000000100a142981 */ /* 0x000524000c1e1500 */
[----:B--2---:R-:W-:Y:S02]  /*29c70*/  @P2 IMAD.MOV.U32 R11, RZ, RZ, R86 ;  /* 0x000000ffff0b2224 */ /* 0x004fe400078e0056 */
[----:B---3--:R-:W-:-:S05]  /*29c80*/  @P2 IMAD.MOV.U32 R10, RZ, RZ, R87 ;  /* 0x000000ffff0a2224 */ /* 0x008fca00078e0057 */
[----:B------:R-:W2:Y:S01]  /*29c90*/  @P2 LDG.E.U16 R19, desc[UR16][R10.64] ;  /* 0x000000100a132981 */ /* 0x000ea2000c1e1500 */
[C---:B------:R-:W-:Y:S01]  /*29ca0*/  SEL R9, R12.reuse, R92, !P3 ;  /* 0x0000005c0c097207 */ /* 0x040fe20005800000 */
[----:B------:R-:W-:Y:S01]  /*29cb0*/  IMAD R31, R13, UR63, RZ ;  /* 0x0000003f0d1f7c24 */ /* 0x000fe2000f8e02ff */
[C---:B------:R-:W-:Y:S01]  /*29cc0*/  SEL R13, R12.reuse, R14, !P3 ;  /* 0x0000000e0c0d7207 */ /* 0x040fe20005800000 */
[----:B----4-:R-:W-:Y:S01]  /*29cd0*/  STL [R1+0x1d84], R21 ;  /* 0x001d841501007387 */ /* 0x010fe20000100800 */
[----:B------:R-:W0:Y:S01]  /*29ce0*/  LDCU UR63, c[0x0][0x3b0] ;  /* 0x00007600ff3f77ac */ /* 0x000e220008000800 */
[----:B------:R-:W-:Y:S02]  /*29cf0*/  IMAD R32, R9, UR64, RZ ;  /* 0x0000004009207c24 */ /* 0x000fe4000f8e02ff */
[----:B------:R-:W3:Y:S01]  /*29d00*/  LDL.LU R92, [R1+0x608] ;  /* 0x00060800015c7983 */ /* 0x000ee20000300800 */
[----:B------:R-:W-:Y:S01]  /*29d10*/  IMAD R33, R13, UR65, RZ ;  /* 0x000000410d217c24 */ /* 0x000fe2000f8e02ff */
[C---:B------:R-:W-:Y:S01]  /*29d20*/  SEL R9, R12.reuse, R78, !P3 ;  /* 0x0000004e0c097207 */ /* 0x040fe20005800000 */
[----:B------:R-:W4:Y:S01]  /*29d30*/  LDCU UR64, c[0x0][0x3b0] ;  /* 0x00007600ff4077ac */ /* 0x000f220008000800 */
[----:B------:R-:W-:Y:S01]  /*29d40*/  STL [R1+0x1d88], R31 ;  /* 0x001d881f01007387 */ /* 0x000fe20000100800 */
[C---:B------:R-:W-:Y:S01]  /*29d50*/  SEL R13, R12.reuse, R83, !P3 ;  /* 0x000000530c0d7207 */ /* 0x040fe20005800000 */
[----:B------:R-:W0:Y:S02]  /*29d60*/  LDCU UR65, c[0x0][0x3b0] ;  /* 0x00007600ff4177ac */ /* 0x000e240008000800 */
[----:B------:R-:W3:Y:S04]  /*29d70*/  LDL.LU R14, [R1+0x600] ;  /* 0x00060000010e7983 */ /* 0x000ee80000300800 */
[----:B------:R-:W-:Y:S04]  /*29d80*/  STL [R1+0x1d8c], R32 ;  /* 0x001d8c2001007387 */ /* 0x000fe80000100800 */
[----:B------:R-:W4:Y:S04]  /*29d90*/  LDL R54, [R1+0x11f0] ;  /* 0x0011f00001367983 */ /* 0x000f280000100800 */
[----:B------:R-:W4:Y:S04]  /*29da0*/  LDL R55, [R1+0x11f4] ;  /* 0x0011f40001377983 */ /* 0x000f280000100800 */
[----:B------:R-:W-:Y:S04]  /*29db0*/  STL [R1+0x1d90], R20 ;  /* 0x001d901401007387 */ /* 0x000fe80000100800 */
[----:B------:R-:W4:Y:S04]  /*29dc0*/  LDL.LU R56, [R1+0x604] ;  /* 0x0006040001387983 */ /* 0x000f280000300800 */
[----:B------:R-:W4:Y:S04]  /*29dd0*/  LDL.LU R57, [R1+0x5fc] ;  /* 0x0005fc0001397983 */ /* 0x000f280000300800 */
[----:B------:R-:W-:Y:S04]  /*29de0*/  STL [R1+0x1d94], R33 ;  /* 0x001d942101007387 */ /* 0x000fe80000100800 */
[----:B------:R-:W4:Y:S01]  /*29df0*/  LDL R70, [R1+0x1208] ;  /* 0x0012080001467983 */ /* 0x000f220000100800 */
[----:B------:R-:W-:Y:S01]  /*29e00*/  IMAD R34, R9, UR66, RZ ;  /* 0x0000004209227c24 */ /* 0x000fe2000f8e02ff */
[----:B------:R-:W0:Y:S02]  /*29e10*/  LDCU UR66, c[0x0][0x3b0] ;  /* 0x00007600ff4277ac */ /* 0x000e240008000800 */
[----:B------:R-:W4:Y:S04]  /*29e20*/  LDL.LU R73, [R1+0x5d8] ;  /* 0x0005d80001497983 */ /* 0x000f280000300800 */
[----:B------:R-:W-:Y:S04]  /*29e30*/  STL [R1+0x1d98], R34 ;  /* 0x001d982201007387 */ /* 0x000fe80000100800 */
[----:B------:R-:W4:Y:S01]  /*29e40*/  LDL.LU R78, [R1+0x5d4] ;  /* 0x0005d400014e7983 */ /* 0x000f220000300800 */
[----:B------:R-:W-:Y:S01]  /*29e50*/  IMAD R35, R13, UR67, RZ ;  /* 0x000000430d237c24 */ /* 0x000fe2000f8e02ff */
[----:B------:R-:W0:Y:S02]  /*29e60*/  LDCU UR67, c[0x0][0x3b0] ;  /* 0x00007600ff4377ac */ /* 0x000e240008000800 */
[----:B--2---:R-:W-:Y:S04]  /*29e70*/  STL [R1+0x1d9c], R19 ;  /* 0x001d9c1301007387 */ /* 0x004fe80000100800 */
[----:B------:R-:W2:Y:S04]  /*29e80*/  LDL.LU R83, [R1+0x5d0] ;  /* 0x0005d00001537983 */ /* 0x000ea80000300800 */
[----:B------:R-:W2:Y:S04]  /*29e90*/  LDL.LU R87, [R1+0x5cc] ;  /* 0x0005cc0001577983 */ /* 0x000ea80000300800 */
[----:B------:R-:W-:Y:S04]  /*29ea0*/  STL [R1+0x1da0], R35 ;  /* 0x001da02301007387 */ /* 0x000fe80000100800 */
[----:B------:R-:W2:Y:S01]  /*29eb0*/  LDL.LU R86, [R1+0x664] ;  /* 0x0006640001567983 */ /* 0x000ea20000300800 */
[----:B---3--:R-:W-:Y:S01]  /*29ec0*/  SEL R13, R12, R14, !P3 ;  /* 0x0000000e0c0d7207 */ /* 0x008fe20005800000 */
[----:B----4-:R-:W-:-:S02]  /*29ed0*/  @P2 IMAD.MOV.U32 R11, RZ, RZ, R54 ;  /* 0x000000ffff0b2224 */ /* 0x010fc400078e0036 */
[----:B------:R-:W-:Y:S01]  /*29ee0*/  @P2 IMAD.MOV.U32 R10, RZ, RZ, R55 ;  /* 0x000000ffff0a2224 */ /* 0x000fe200078e0037 */
[----:B------:R-:W-:Y:S01]  /*29ef0*/  SEL R9, R12, R92, !P3 ;  /* 0x0000005c0c097207 */ /* 0x000fe20005800000 */
[----:B------:R-:W3:Y:S04]  /*29f00*/  LDL R14, [R1+0x15b4] ;  /* 0x0015b400010e7983 */ /* 0x000ee80000100800 */
[----:B------:R4:W3:Y:S01]  /*29f10*/  @P2 LDG.E.U16 R18, desc[UR16][R10.64] ;  /* 0x000000100a122981 */ /* 0x0008e2000c1e1500 */
[----:B------:R-:W-:Y:S01]  /*29f20*/  IMAD R37, R13, UR69, RZ ;  /* 0x000000450d257c24 */ /* 0x000fe2000f8e02ff */
[----:B------:R-:W0:Y:S02]  /*29f30*/  LDCU UR69, c[0x0][0x3b0] ;  /* 0x00007600ff4577ac */ /* 0x000e240008000800 */
[----:B------:R-:W3:Y:S01]  /*29f40*/  LDL R92, [R1+0x5b0] ;  /* 0x0005b000015c7983 */ /* 0x000ee20000100800 */
[----:B----4-:R-:W-:-:S02]  /*29f50*/  @P2 IMAD.MOV.U32 R10, RZ, RZ, R3 ;  /* 0x000000ffff0a2224 */ /* 0x010fc400078e0003 */
[----:B------:R-:W-:Y:S01]  /*29f60*/  @P2 IMAD.MOV.U32 R11, RZ, RZ, R70 ;  /* 0x000000ffff0b2224 */ /* 0x000fe200078e0046 */
[----:B------:R-:W4:Y:S01]  /*29f70*/  LDL.LU R3, [R1+0x1dac] ;  /* 0x001dac0001037983 */ /* 0x000f220000300800 */
[----:B------:R-:W-:-:S03]  /*29f80*/  SEL R13, R12, R57, !P3 ;  /* 0x000000390c0d7207 */ /* 0x000fc60005800000 */
[----:B------:R0:W4:Y:S02]  /*29f90*/  @P2 LDG.E.U16 R17, desc[UR16][R10.64] ;  /* 0x000000100a112981 */ /* 0x000124000c1e1500 */
[----:B------:R-:W-:Y:S01]  /*29fa0*/  IMAD R39, R13, UR71, RZ ;  /* 0x000000470d277c24 */ /* 0x000fe2000f8e02ff */
[----:B------:R-:W1:Y:S01]  /*29fb0*/  LDCU UR71, c[0x0][0x3b0] ;  /* 0x00007600ff4777ac */ /* 0x000e620008000800 */
[----:B0-----:R-:W-:Y:S02]  /*29fc0*/  @P2 IMAD.MOV.U32 R11, RZ, RZ, R81 ;  /* 0x000000ffff0b2224 */ /* 0x001fe400078e0051 */
[----:B------:R-:W-:Y:S01]  /*29fd0*/  @P2 IMAD.MOV.U32 R10, RZ, RZ, R79 ;  /* 0x000000ffff0a2224 */ /* 0x000fe200078e004f */
[----:B------:R-:W4:Y:S04]  /*29fe0*/  LDL.LU R81, [R1+0x1da8] ;  /* 0x001da80001517983 */ /* 0x000f280000300800 */
[----:B------:R-:W4:Y:S01]  /*29ff0*/  LDL.LU R79, [R1+0x1da4] ;  /* 0x001da400014f7983 */ /* 0x000f220000300800 */
[----:B------:R-:W-:Y:S01]  /*2a000*/  SEL R13, R12, R78, !P3 ;  /* 0x0000004e0c0d7207 */ /* 0x000fe20005800000 */
[----:B------:R-:W-:-:S02]  /*2a010*/  IMAD R36, R9, UR68, RZ ;  /* 0x0000004409247c24 */ /* 0x000fc4000f8e02ff */
[----:B------:R3:W4:Y:S02]  /*2a020*/  @P2 LDG.E.U16 R16, desc[UR16][R10.64] ;  /* 0x000000100a102981 */ /* 0x000724000c1e1500 */
[----:B------:R-:W-:Y:S01]  /*2a030*/  IMAD R41, R13, UR73, RZ ;  /* 0x000000490d297c24 */ /* 0x000fe2000f8e02ff */
[C---:B------:R-:W-:Y:S01]  /*2a040*/  SEL R9, R12.reuse, R56, !P3 ;  /* 0x000000380c097207 */ /* 0x040fe20005800000 */
[----:B------:R-:W0:Y:S04]  /*2a050*/  LDCU UR68, c[0x0][0x3b0] ;  /* 0x00007600ff4477ac */ /* 0x000e280008000800 */
[----:B------:R-:W-:Y:S01]  /*2a060*/  IMAD R38, R9, UR70, RZ ;  /* 0x0000004609267c24 */ /* 0x000fe2000f8e02ff */
[C---:B------:R-:W-:Y:S01]  /*2a070*/  SEL R9, R12.reuse, R73, !P3 ;  /* 0x000000490c097207 */ /* 0x040fe20005800000 */
[----:B------:R-:W0:Y:S04]  /*2a080*/  LDCU UR70, c[0x0][0x3b0] ;  /* 0x00007600ff4677ac */ /* 0x000e280008000800 */
[----:B------:R-:W-:Y:S01]  /*2a090*/  IMAD R40, R9, UR72, RZ ;  /* 0x0000004809287c24 */ /* 0x000fe2000f8e02ff */
[----:B------:R-:W0:Y:S01]  /*2a0a0*/  LDCU UR72, c[0x0][0x3b0] ;  /* 0x00007600ff4877ac */ /* 0x000e220008000800 */
[----:B------:R-:W0:Y:S01]  /*2a0b0*/  LDCU UR73, c[0x0][0x3b0] ;  /* 0x00007600ff4977ac */ /* 0x000e220008000800 */
[----:B--2---:R-:W-:-:S02]  /*2a0c0*/  SEL R13, R12, R87, !P3 ;  /* 0x000000570c0d7207 */ /* 0x004fc40005800000 */
[----:B------:R-:W2:Y:S04]  /*2a0d0*/  LDL.LU R87, [R1+0x40] ;  /* 0x0000400001577983 */ /* 0x000ea80000300800 */
[----:B------:R-:W2:Y:S04]  /*2a0e0*/  LDL.LU R70, [R1+0x3c] ;  /* 0x00003c0001467983 */ /* 0x000ea80000300800 */
[----:B------:R-:W2:Y:S01]  /*2a0f0*/  LDL.LU R49, [R1+0x38] ;  /* 0x0000380001317983 */ /* 0x000ea20000300800 */
[----:B------:R-:W-:-:S03]  /*2a100*/  SEL R9, R12, R83, !P3 ;  /* 0x000000530c097207 */ /* 0x000fc60005800000 */
[----:B------:R-:W2:Y:S02]  /*2a110*/  LDL.LU R56, [R1+0x34] ;  /* 0x0000340001387983 */ /* 0x000ea40000300800 */
[----:B------:R-:W-:Y:S01]  /*2a120*/  IMAD R42, R9, UR74, RZ ;  /* 0x0000004a092a7c24 */ /* 0x000fe2000f8e02ff */
[----:B------:R-:W-:Y:S01]  /*2a130*/  SEL R9, R12, R86, !P3 ;  /* 0x000000560c097207 */ /* 0x000fe20005800000 */
[----:B---3--:R-:W-:Y:S01]  /*2a140*/  @P0 IMAD.MOV.U32 R10, RZ, RZ, R14 ;  /* 0x000000ffff0a0224 */ /* 0x008fe200078e000e */
[----:B------:R-:W3:Y:S01]  /*2a150*/  LDL.LU R86, [R1+0x30] ;  /* 0x0000300001567983 */ /* 0x000ee20000300800 */
[----:B------:R-:W-:-:S03]  /*2a160*/  @P0 IMAD.MOV.U32 R11, RZ, RZ, R92 ;  /* 0x000000ffff0b0224 */ /* 0x000fc600078e005c */
[----:B------:R-:W3:Y:S01]  /*2a170*/  LDL.LU R50, [R1+0x2c] ;  /* 0x00002c0001327983 */ /* 0x000ee20000300800 */
[----:B----4-:R-:W-:-:S03]  /*2a180*/  VIADD R57, R3, 0x1d5 ;  /* 0x000001d503397836 */ /* 0x010fc60000000000 */
[----:B------:R-:W4:Y:S01]  /*2a190*/  LDL.LU R73, [R1+0x28] ;  /* 0x0000280001497983 */ /* 0x000f220000300800 */
[----:B------:R-:W-:-:S03]  /*2a1a0*/  @!P6 IMAD.MOV R81, RZ, RZ, -R81 ;  /* 0x000000ffff51e224 */ /* 0x000fc600078e0a51 */
[----:B------:R-:W3:Y:S01]  /*2a1b0*/  LDL.LU R51, [R1+0x24] ;  /* 0x0000240001337983 */ /* 0x000ee20000300800 */
[----:B------:R-:W-:-:S03]  /*2a1c0*/  @!P5 IMAD.MOV R79, RZ, RZ, -R79 ;  /* 0x000000ffff4fd224 */ /* 0x000fc600078e0a4f */
[----:B------:R-:W3:Y:S01]  /*2a1d0*/  LDL.LU R54, [R1+0x20] ;  /* 0x0000200001367983 */ /* 0x000ee20000300800 */
[----:B------:R-:W-:Y:S01]  /*2a1e0*/  IMAD R43, R13, UR75, RZ ;  /* 0x0000004b0d2b7c24 */ /* 0x000fe2000f8e02ff */
[----:B------:R-:W0:Y:S02]  /*2a1f0*/  LDCU UR74, c[0x0][0x3b0] ;  /* 0x00007600ff4a77ac */ /* 0x000e240008000800 */
[----:B------:R-:W4:Y:S01]  /*2a200*/  LDL.LU R78, [R1+0x1c] ;  /* 0x00001c00014e7983 */ /* 0x000f220000300800 */
[----:B------:R-:W-:Y:S01]  /*2a210*/  VIADD R14, R3, 0x1d4 ;  /* 0x000001d4030e7836 */ /* 0x000fe20000000000 */
[----:B------:R-:W0:Y:S02]  /*2a220*/  LDCU UR75, c[0x0][0x3b0] ;  /* 0x00007600ff4b77ac */ /* 0x000e240008000800 */
[----:B------:R-:W4:Y:S04]  /*2a230*/  LDL.LU R52, [R1+0x18] ;  /* 0x0000180001347983 */ /* 0x000f280000300800 */
[----:B------:R2:W-:Y:S04]  /*2a240*/  STL [R1+0x1830], R3 ;  /* 0x0018300301007387 */ /* 0x0005e80000100800 */
[----:B------:R-:W-:Y:S04]  /*2a250*/  STL [R1+0x1834], R81 ;  /* 0x0018345101007387 */ /* 0x000fe80000100800 */
[----:B------:R0:W4:Y:S04]  /*2a260*/  @P0 LDG.E.U16 R15, desc[UR16][R10.64] ;  /* 0x000000100a0f0981 */ /* 0x000128000c1e1500 */
[----:B------:R-:W-:Y:S04]  /*2a270*/  STL [R1+0x1838], R79 ;  /* 0x0018384f01007387 */ /* 0x000fe80000100800 */
[----:B------:R-:W4:Y:S01]  /*2a280*/  LDL.LU R92, [R1+0x14] ;  /* 0x00001400015c7983 */ /* 0x000f220000300800 */
[----:B0-----:R-:W-:-:S02]  /*2a290*/  IMAD R10, R9, UR11, RZ ;  /* 0x0000000b090a7c24 */ /* 0x001fc4000f8e02ff */
[C---:B------:R-:W-:Y:S02]  /*2a2a0*/  VIADD R9, R3.reuse, 0x1d2 ;  /* 0x000001d203097836 */ /* 0x040fe40000000000 */
[----:B------:R-:W-:Y:S01]  /*2a2b0*/  VIADD R11, R3, 0x1d3 ;  /* 0x000001d3030b7836 */ /* 0x000fe20000000000 */
[----:B------:R-:W-:-:S05]  /*2a2c0*/  LEA R22, P0, R10, R6, 0x1 ;  /* 0x000000060a167211 */ /* 0x000fca00078008ff */
[----:B------:R-:W-:Y:S01]  /*2a2d0*/  STL [R1+0x119c], R22 ;  /* 0x00119c1601007387 */ /* 0x000fe20000100800 */
[----:B------:R-:W-:Y:S02]  /*2a2e0*/  LEA.HI.X.SX32 R26, R10, R5, 0x1, P0 ;  /* 0x000000050a1a7211 */ /* 0x000fe400000f0eff */
[----:B--2---:R-:W-:-:S05]  /*2a2f0*/  LEA R3, P6, R87, R6, 0x1 ;  /* 0x0000000657037211 */ /* 0x004fca00078c08ff */
[----:B------:R0:W-:Y:S04]  /*2a300*/  STL [R1+0x5d0], R3 ;  /* 0x0005d00301007387 */ /* 0x0001e80000100800 */
[----:B------:R-:W2:Y:S01]  /*2a310*/  LDL.LU R83, [R1+0x10] ;  /* 0x0000100001537983 */ /* 0x000ea20000300800 */
[----:B0-----:R-:W-:-:S05]  /*2a320*/  LEA R3, P5, R70, R6, 0x1 ;  /* 0x0000000646037211 */ /* 0x001fca00078a08ff */
[----:B------:R0:W-:Y:S04]  /*2a330*/  STL [R1+0x5d8], R3 ;  /* 0x0005d80301007387 */ /* 0x0001e80000100800 */
[----:B------:R-:W2:Y:S01]  /*2a340*/  LDL.LU R53, [R1+0xc] ;  /* 0x00000c0001357983 */ /* 0x000ea20000300800 */
[----:B0-----:R-:W-:Y:S02]  /*2a350*/  LEA R3, P0, R49, R6, 0x1 ;  /* 0x0000000631037211 */ /* 0x001fe400078008ff */
[----:B------:R-:W-:-:S03]  /*2a360*/  LEA.HI.X.SX32 R10, R87, R5, 0x1, P6 ;  /* 0x00000005570a7211 */ /* 0x000fc600030f0eff */
[----:B------:R0:W-:Y:S04]  /*2a370*/  STL [R1+0x600], R3 ;  /* 0x0006000301007387 */ /* 0x0001e80000100800 */
[----:B------:R-:W2:Y:S04]  /*2a380*/  LDL.LU R55, [R1+0x48] ;  /* 0x0000480001377983 */ /* 0x000ea80000300800 */
[----:B------:R1:W-:Y:S01]  /*2a390*/  STL [R1+0x5cc], R10 ;  /* 0x0005cc0a01007387 */ /* 0x0003e20000100800 */
[----:B0-----:R-:W-:-:S03]  /*2a3a0*/  LEA R3, P6, R56, R6, 0x1 ;  /* 0x0000000638037211 */ /* 0x001fc600078c08ff */
[----:B------:R-:W2:Y:S04]  /*2a3b0*/  LDL.LU R87, [R1+0x4] ;  /* 0x0000040001577983 */ /* 0x000ea80000300800 */
[----:B------:R-:W-:Y:S01]  /*2a3c0*/  STL [R1+0x1198], R26 ;  /* 0x0011981a01007387 */ /* 0x000fe20000100800 */
[----:B-1----:R-:W-:-:S03]  /*2a3d0*/  LEA.HI.X.SX32 R10, R70, R5, 0x1, P5 ;  /* 0x00000005460a7211 */ /* 0x002fc600028f0eff */
[----:B------:R3:W-:Y:S04]  /*2a3e0*/  STL [R1+0x608], R3 ;  /* 0x0006080301007387 */ /* 0x0007e80000100800 */
[----:B------:R-:W2:Y:S01]  /*2a3f0*/  LDL.LU R70, [R1+0x4c] ;  /* 0x00004c0001467983 */ /* 0x000ea20000300800 */
[----:B---3--:R-:W-:-:S03]  /*2a400*/  LEA R3, P5, R86, R6, 0x1 ;  /* 0x0000000656037211 */ /* 0x008fc600078a08ff */
[----:B------:R0:W-:Y:S01]  /*2a410*/  STL [R1+0x5d4], R10 ;  /* 0x0005d40a01007387 */ /* 0x0001e20000100800 */
[----:B------:R-:W-:-:S03]  /*2a420*/  LEA.HI.X.SX32 R13, R56, R5, 0x1, P6 ;  /* 0x00000005380d7211 */ /* 0x000fc600030f0eff */
[----:B------:R1:W-:Y:S01]  /*2a430*/  STL [R1+0x610], R3 ;  /* 0x0006100301007387 */ /* 0x0003e20000100800 */
[----:B0-----:R-:W-:Y:S02]  /*2a440*/  LEA.HI.X.SX32 R10, R49, R5, 0x1, P0 ;  /* 0x00000005310a7211 */ /* 0x001fe400000f0eff */
[----:B-1----:R-:W-:-:S03]  /*2a450*/  LEA R3, P0, R50, R6, 0x1 ;  /* 0x0000000632037211 */ /* 0x002fc600078008ff */
[----:B------:R4:W-:Y:S04]  /*2a460*/  STL [R1+0x5fc], R10 ;  /* 0x0005fc0a01007387 */ /* 0x0009e80000100800 */
[----:B------:R0:W-:Y:S04]  /*2a470*/  STL [R1+0x620], R3 ;  /* 0x0006200301007387 */ /* 0x0001e80000100800 */
[----:B------:R-:W-:Y:S01]  /*2a480*/  STL [R1+0x604], R13 ;  /* 0x0006040d01007387 */ /* 0x000fe20000100800 */
[----:B----4-:R-:W-:-:S03]  /*2a490*/  LEA R10, P6, R73, R6, 0x1 ;  /* 0x00000006490a7211 */ /* 0x010fc600078c08ff */
[----:B------:R-:W3:Y:S01]  /*2a4a0*/  LDL.LU R56, [R1+0x50] ;  /* 0x0000500001387983 */ /* 0x000ee20000300800 */
[----:B0-----:R-:W-:-:S03]  /*2a4b0*/  LEA.HI.X.SX32 R3, R86, R5, 0x1, P5 ;  /* 0x0000000556037211 */ /* 0x001fc600028f0eff */
[----:B------:R0:W-:Y:S04]  /*2a4c0*/  STL [R1+0x628], R10 ;  /* 0x0006280a01007387 */ /* 0x0001e80000100800 */
[----:B------:R1:W-:Y:S04]  /*2a4d0*/  STL [R1+0x60c], R3 ;  /* 0x00060c0301007387 */ /* 0x0003e80000100800 */
[----:B------:R-:W4:Y:S01]  /*2a4e0*/  LDL.LU R86, [R1+0x54] ;  /* 0x0000540001567983 */ /* 0x000f220000300800 */
[----:B0-----:R-:W-:Y:S02]  /*2a4f0*/  LEA R10, P5, R51, R6, 0x1 ;  /* 0x00000006330a7211 */ /* 0x001fe400078a08ff */
[----:B-1----:R-:W-:-:S03]  /*2a500*/  LEA.HI.X.SX32 R3, R50, R5, 0x1, P0 ;  /* 0x0000000532037211 */ /* 0x002fc600000f0eff */
[----:B------:R0:W-:Y:S01]  /*2a510*/  STL [R1+0x630], R10 ;  /* 0x0006300a01007387 */ /* 0x0001e20000100800 */
[----:B------:R-:W-:-:S03]  /*2a520*/  LEA R13, P0, R54, R6, 0x1 ;  /* 0x00000006360d7211 */ /* 0x000fc600078008ff */
[----:B------:R1:W-:Y:S01]  /*2a530*/  STL [R1+0x61c], R3 ;  /* 0x00061c0301007387 */ /* 0x0003e20000100800 */
[----:B0-----:R-:W-:-:S03]  /*2a540*/  LEA.HI.X.SX32 R10, R73, R5, 0x1, P6 ;  /* 0x00000005490a7211 */ /* 0x001fc600030f0eff */
[----:B------:R0:W-:Y:S01]  /*2a550*/  STL [R1+0x638], R13 ;  /* 0x0006380d01007387 */ /* 0x0001e20000100800 */
[----:B-1----:R-:W-:-:S03]  /*2a560*/  LEA R3, P6, R78, R6, 0x1 ;  /* 0x000000064e037211 */ /* 0x002fc600078c08ff */
[----:B------:R-:W4:Y:S04]  /*2a570*/  LDL.LU R73, [R1+0x58] ;  /* 0x0000580001497983 */ /* 0x000f280000300800 */
[----:B------:R1:W-:Y:S04]  /*2a580*/  STL [R1+0x624], R10 ;  /* 0x0006240a01007387 */ /* 0x0003e80000100800 */
[----:B------:R1:W-:Y:S01]  /*2a590*/  STL [R1+0x640], R3 ;  /* 0x0006400301007387 */ /* 0x0003e20000100800 */
[-C--:B0-----:R-:W-:Y:S02]  /*2a5a0*/  LEA.HI.X.SX32 R13, R54, R5.reuse, 0x1, P0 ;  /* 0x00000005360d7211 */ /* 0x081fe400000f0eff */
[----:B-1----:R-:W-:-:S02]  /*2a5b0*/  LEA.HI.X.SX32 R10, R51, R5, 0x1, P5 ;  /* 0x00000005330a7211 */ /* 0x002fc400028f0eff */
[----:B------:R-:W-:-:S03]  /*2a5c0*/  LEA R3, P5, R52, R6, 0x1 ;  /* 0x0000000634037211 */ /* 0x000fc600078a08ff */
[----:B------:R0:W-:Y:S04]  /*2a5d0*/  STL [R1+0x62c], R10 ;  /* 0x00062c0a01007387 */ /* 0x0001e80000100800 */
[----:B------:R1:W-:Y:S01]  /*2a5e0*/  STL [R1+0x648], R3 ;  /* 0x0006480301007387 */ /* 0x0003e20000100800 */
[----:B0-----:R-:W-:-:S03]  /*2a5f0*/  LEA R10, P0, R92, R6, 0x1 ;  /* 0x000000065c0a7211 */ /* 0x001fc600078008ff */
[----:B------:R-:W-:Y:S01]  /*2a600*/  STL [R1+0x634], R13 ;  /* 0x0006340d01007387 */ /* 0x000fe20000100800 */
[----:B-1----:R-:W-:-:S03]  /*2a610*/  LEA.HI.X.SX32 R3, R78, R5, 0x1, P6 ;  /* 0x000000054e037211 */ /* 0x002fc600030f0eff */
[----:B------:R-:W4:Y:S04]  /*2a620*/  LDL.LU R54, [R1+0x5c] ;  /* 0x00005c0001367983 */ /* 0x000f280000300800 */
[----:B------:R-:W-:Y:S04]  /*2a630*/  STL [R1+0x650], R10 ;  /* 0x0006500a01007387 */ /* 0x000fe80000100800 */
[----:B------:R0:W-:Y:S04]  /*2a640*/  STL [R1+0x63c], R3 ;  /* 0x00063c0301007387 */ /* 0x0001e80000100800 */
[----:B------:R-:W4:Y:S01]  /*2a650*/  LDL.LU R78, [R1+0x60] ;  /* 0x00006000014e7983 */ /* 0x000f220000300800 */
[----:B0-----:R-:W-:-:S02]  /*2a660*/  LEA.HI.X.SX32 R3, R52, R5, 0x1, P5 ;  /* 0x0000000534037211 */ /* 0x001fc400028f0eff */
[----:B--2---:R-:W-:-:S05]  /*2a670*/  LEA R10, P6, R83, R6, 0x1 ;  /* 0x00000006530a7211 */ /* 0x004fca00078c08ff */
[----:B------:R0:W-:Y:S04]  /*2a680*/  STL [R1+0x658], R10 ;  /* 0x0006580a01007387 */ /* 0x0001e80000100800 */
[----:B------:R1:W-:Y:S01]  /*2a690*/  STL [R1+0x644], R3 ;  /* 0x0006440301007387 */ /* 0x0003e20000100800 */
[----:B------:R-:W-:Y:S02]  /*2a6a0*/  LEA R13, P5, R53, R6, 0x1 ;  /* 0x00000006350d7211 */ /* 0x000fe400078a08ff */
[----:B0-----:R-:W-:-:S03]  /*2a6b0*/  LEA.HI.X.SX32 R10, R92, R5, 0x1, P0 ;  /* 0x000000055c0a7211 */ /* 0x001fc600000f0eff */
[----:B------:R0:W-:Y:S04]  /*2a6c0*/  STL [R1+0x660], R13 ;  /* 0x0006600d01007387 */ /* 0x0001e80000100800 */
[----:B------:R-:W2:Y:S01]  /*2a6d0*/  LDL.LU R92, [R1+0x64] ;  /* 0x00006400015c7983 */ /* 0x000ea20000300800 */
[----:B-1----:R-:W-:-:S03]  /*2a6e0*/  LEA R3, P0, R55, R6, 0x1 ;  /* 0x0000000637037211 */ /* 0x002fc600078008ff */
[----:B------:R1:W-:Y:S01]  /*2a6f0*/  STL [R1+0x64c], R10 ;  /* 0x00064c0a01007387 */ /* 0x0003e20000100800 */
[----:B0-----:R-:W-:-:S03]  /*2a700*/  LEA.HI.X.SX32 R13, R53, R5, 0x1, P5 ;  /* 0x00000005350d7211 */ /* 0x001fc600028f0eff */
[----:B------:R0:W-:Y:S01]  /*2a710*/  STL [R1+0x668], R3 ;  /* 0x0006680301007387 */ /* 0x0001e20000100800 */
[----:B-1----:R-:W-:-:S03]  /*2a720*/  LEA.HI.X.SX32 R10, R83, R5, 0x1, P6 ;  /* 0x00000005530a7211 */ /* 0x002fc600030f0eff */
[----:B------:R-:W2:Y:S01]  /*2a730*/  LDL.LU R83, [R1+0x68] ;  /* 0x0000680001537983 */ /* 0x000ea20000300800 */
[----:B0-----:R-:W-:-:S03]  /*2a740*/  LEA R3, P6, R87, R6, 0x1 ;  /* 0x0000000657037211 */ /* 0x001fc600078c08ff */
[----:B------:R0:W-:Y:S04]  /*2a750*/  STL [R1+0x654], R10 ;  /* 0x0006540a01007387 */ /* 0x0001e80000100800 */
[----:B------:R1:W-:Y:S04]  /*2a760*/  STL [R1+0x670], R3 ;  /* 0x0006700301007387 */ /* 0x0003e80000100800 */
[----:B------:R-:W-:Y:S01]  /*2a770*/  STL [R1+0x65c], R13 ;  /* 0x00065c0d01007387 */ /* 0x000fe20000100800 */
[----:B0-----:R-:W-:Y:S02]  /*2a780*/  LEA R10, P5, R70, R6, 0x1 ;  /* 0x00000006460a7211 */ /* 0x001fe400078a08ff */
[----:B-1----:R-:W-:-:S02]  /*2a790*/  LEA.HI.X.SX32 R3, R55, R5, 0x1, P0 ;  /* 0x0000000537037211 */ /* 0x002fc400000f0eff */
[----:B------:R-:W2:Y:S04]  /*2a7a0*/  LDL.LU R55, [R1+0x6c] ;  /* 0x00006c0001377983 */ /* 0x000ea80000300800 */
[----:B------:R0:W-:Y:S04]  /*2a7b0*/  STL [R1+0x678], R10 ;  /* 0x0006780a01007387 */ /* 0x0001e80000100800 */
[----:B------:R1:W-:Y:S01]  /*2a7c0*/  STL [R1+0x664], R3 ;  /* 0x0006640301007387 */ /* 0x0003e20000100800 */
[----:B0-----:R-:W-:Y:S02]  /*2a7d0*/  LEA R10, P0, R93, R6, 0x1 ;  /* 0x000000065d0a7211 */ /* 0x001fe400078008ff */
[----:B-1----:R-:W-:-:S02]  /*2a7e0*/  LEA.HI.X.SX32 R3, R87, R5, 0x1, P6 ;  /* 0x0000000557037211 */ /* 0x002fc400030f0eff */
[----:B------:R-:W2:Y:S01]  /*2a7f0*/  LDL.LU R87, [R1+0x70] ;  /* 0x0000700001577983 */ /* 0x000ea20000300800 */
[----:B------:R-:W-:-:S03]  /*2a800*/  LEA.HI.X.SX32 R13, R70, R5, 0x1, P5 ;  /* 0x00000005460d7211 */ /* 0x000fc600028f0eff */
[----:B------:R3:W-:Y:S04]  /*2a810*/  STL [R1+0x680], R10 ;  /* 0x0006800a01007387 */ /* 0x0007e80000100800 */
[----:B------:R4:W-:Y:S01]  /*2a820*/  STL [R1+0x66c], R3 ;  /* 0x00066c0301007387 */ /* 0x0009e20000100800 */
[-C--:B---3--:R-:W-:Y:S02]  /*2a830*/  LEA R10, P6, R56, R6.reuse, 0x1 ;  /* 0x00000006380a7211 */ /* 0x088fe400078c08ff */
[----:B----4-:R-:W-:-:S03]  /*2a840*/  LEA R3, P5, R86, R6, 0x1 ;  /* 0x0000000656037211 */ /* 0x010fc600078a08ff */
[----:B------:R0:W-:Y:S04]  /*2a850*/  STL [R1+0x688], R10 ;  /* 0x0006880a01007387 */ /* 0x0001e80000100800 */
[----:B------:R1:W-:Y:S04]  /*2a860*/  STL [R1+0x674], R13 ;  /* 0x0006740d01007387 */ /* 0x0003e80000100800 */
[----:B------:R-:W3:Y:S01]  /*2a870*/  LDL.LU R70, [R1+0x74] ;  /* 0x0000740001467983 */ /* 0x000ee20000300800 */
[----:B0-----:R-:W-:-:S03]  /*2a880*/  LEA.HI.X.SX32 R10, R93, R5, 0x1, P0 ;  /* 0x000000055d0a7211 */ /* 0x001fc600000f0eff */
[----:B------:R0:W-:Y:S01]  /*2a890*/  STL [R1+0x690], R3 ;  /* 0x0006900301007387 */ /* 0x0001e20000100800 */
[----:B-1----:R-:W-:-:S03]  /*2a8a0*/  LEA.HI.X.SX32 R13, R56, R5, 0x1, P6 ;  /* 0x00000005380d7211 */ /* 0x002fc600030f0eff */
[----:B------:R1:W-:Y:S01]  /*2a8b0*/  STL [R1+0x67c], R10 ;  /* 0x00067c0a01007387 */ /* 0x0003e20000100800 */
[----:B0-----:R-:W-:-:S05]  /*2a8c0*/  LEA R3, P0, R90, R6, 0x1 ;  /* 0x000000065a037211 */ /* 0x001fca00078008ff */
[----:B------:R0:W-:Y:S04]  /*2a8d0*/  STL [R1+0x698], R3 ;  /* 0x0006980301007387 */ /* 0x0001e80000100800 */
[----:B------:R-:W-:Y:S04]  /*2a8e0*/  STL [R1+0x684], R13 ;  /* 0x0006840d01007387 */ /* 0x000fe80000100800 */
[----:B------:R-:W4:Y:S01]  /*2a8f0*/  LDL.LU R56, [R1+0x78] ;  /* 0x0000780001387983 */ /* 0x000f220000300800 */
[----:B-1----:R-:W-:Y:S02]  /*2a900*/  LEA R10, P6, R73, R6, 0x1 ;  /* 0x00000006490a7211 */ /* 0x002fe400078c08ff */
[----:B0-----:R-:W-:-:S03]  /*2a910*/  LEA.HI.X.SX32 R3, R86, R5, 0x1, P5 ;  /* 0x0000000556037211 */ /* 0x001fc600028f0eff */
[----:B------:R0:W-:Y:S04]  /*2a920*/  STL [R1+0x6a0], R10 ;  /* 0x0006a00a01007387 */ /* 0x0001e80000100800 */
[----:B------:R1:W-:Y:S04]  /*2a930*/  STL [R1+0x68c], R3 ;  /* 0x00068c0301007387 */ /* 0x0003e80000100800 */
[----:B------:R-:W4:Y:S01]  /*2a940*/  LDL.LU R86, [R1+0x7c] ;  /* 0x00007c0001567983 */ /* 0x000f220000300800 */
[----:B0-----:R-:W-:Y:S02]  /*2a950*/  LEA R10, P5, R88, R6, 0x1 ;  /* 0x00000006580a7211 */ /* 0x001fe400078a08ff */
[----:B-1----:R-:W-:-:S03]  /*2a960*/  LEA.HI.X.SX32 R3, R90, R5, 0x1, P0 ;  /* 0x000000055a037211 */ /* 0x002fc600000f0eff */
[----:B------:R0:W-:Y:S04]  /*2a970*/  STL [R1+0x6a8], R10 ;  /* 0x0006a80a01007387 */ /* 0x0001e80000100800 */
[----:B------:R1:W-:Y:S01]  /*2a980*/  STL [R1+0x694], R3 ;  /* 0x0006940301007387 */ /* 0x0003e20000100800 */
[-C--:B0-----:R-:W-:Y:S02]  /*2a990*/  LEA R10, P0, R54, R6.reuse, 0x1 ;  /* 0x00000006360a7211 */ /* 0x081fe400078008ff */
[-C--:B-1----:R-:W-:Y:S02]  /*2a9a0*/  LEA.HI.X.SX32 R3, R73, R5.reuse, 0x1, P6 ;  /* 0x0000000549037211 */ /* 0x082fe400030f0eff */
[----:B------:R-:W-:Y:S01]  /*2a9b0*/  LEA R13, P6, R78, R6, 0x1 ;  /* 0x000000064e0d7211 */ /* 0x000fe200078c08ff */
[----:B------:R0:W-:Y:S04]  /*2a9c0*/  STL [R1+0x6b0], R10 ;  /* 0x0006b00a01007387 */ /* 0x0001e80000100800 */
[----:B------:R1:W-:Y:S04]  /*2a9d0*/  STL [R1+0x69c], R3 ;  /* 0x00069c0301007387 */ /* 0x0003e80000100800 */
[----:B------:R1:W-:Y:S04]  /*2a9e0*/  STL [R1+0x6b8], R13 ;  /* 0x0006b80d01007387 */ /* 0x0003e80000100800 */
[----:B------:R-:W4:Y:S01]  /*2a9f0*/  LDL.LU R73, [R1+0x80] ;  /* 0x0000800001497983 */ /* 0x000f220000300800 */
[----:B0-----:R-:W-:-:S02]  /*2aa00*/  LEA.HI.X.SX32 R10, R88, R5, 0x1, P5 ;  /* 0x00000005580a7211 */ /* 0x001fc400028f0eff */
[----:B-1----:R-:W-:Y:S02]  /*2aa10*/  LEA R3, P5, R85, R6, 0x1 ;  /* 0x0000000655037211 */ /* 0x002fe400078a08ff */
[-C--:B------:R-:W-:Y:S01]  /*2aa20*/  LEA.HI.X.SX32 R13, R54, R5.reuse, 0x1, P0 ;  /* 0x00000005360d7211 */ /* 0x080fe200000f0eff */
[----:B------:R-:W-:Y:S04]  /*2aa30*/  STL [R1+0x6a4], R10 ;  /* 0x0006a40a01007387 */ /* 0x000fe80000100800 */
[----:B------:R0:W-:Y:S04]  /*2aa40*/  STL [R1+0x6c0], R3 ;  /* 0x0006c00301007387 */ /* 0x0001e80000100800 */
[----:B------:R-:W-:Y:S01]  /*2aa50*/  STL [R1+0x6ac], R13 ;  /* 0x0006ac0d01007387 */ /* 0x000fe20000100800 */
[----:B0-----:R-:W-:-:S03]  /*2aa60*/  LEA.HI.X.SX32 R3, R78, R5, 0x1, P6 ;  /* 0x000000054e037211 */ /* 0x001fc600030f0eff */
[----:B------:R-:W4:Y:S01]  /*2aa70*/  LDL.LU R78, [R1+0x84] ;  /* 0x00008400014e7983 */ /* 0x000f220000300800 */
[----:B--2---:R-:W-:-:S05]  /*2aa80*/  LEA R10, P0, R92, R6, 0x1 ;  /* 0x000000065c0a7211 */ /* 0x004fca00078008ff */
[----:B------:R0:W-:Y:S04]  /*2aa90*/  STL [R1+0x6c8], R10 ;  /* 0x0006c80a01007387 */ /* 0x0001e80000100800 */
[----:B------:R1:W-:Y:S01]  /*2aaa0*/  STL [R1+0x6b4], R3 ;  /* 0x0006b40301007387 */ /* 0x0003e20000100800 */
[-C--:B0-----:R-:W-:Y:S02]  /*2aab0*/  LEA R10, P6, R83, R6.reuse, 0x1 ;  /* 0x00000006530a7211 */ /* 0x081fe400078c08ff */
[-C--:B-1----:R-:W-:Y:S02]  /*2aac0*/  LEA.HI.X.SX32 R3, R85, R5.reuse, 0x1, P5 ;  /* 0x0000000555037211 */ /* 0x082fe400028f0eff */
[----:B------:R-:W-:Y:S01]  /*2aad0*/  LEA R13, P5, R82, R6, 0x1 ;  /* 0x00000006520d7211 */ /* 0x000fe200078a08ff */
[----:B------:R0:W-:Y:S04]  /*2aae0*/  STL [R1+0x6d0], R10 ;  /* 0x0006d00a01007387 */ /* 0x0001e80000100800 */
[----:B------:R1:W-:Y:S04]  /*2aaf0*/  STL [R1+0x6bc], R3 ;  /* 0x0006bc0301007387 */ /* 0x0003e80000100800 */
[----:B------:R-:W-:Y:S01]  /*2ab00*/  STL [R1+0x6d8], R13 ;  /* 0x0006d80d01007387 */ /* 0x000fe20000100800 */
[----:B0-----:R-:W-:-:S03]  /*2ab10*/  LEA.HI.X.SX32 R10, R92, R5, 0x1, P0 ;  /* 0x000000055c0a7211 */ /* 0x001fc600000f0eff */
[----:B------:R-:W2:Y:S01]  /*2ab20*/  LDL.LU R92, [R1+0x88] ;  /* 0x00008800015c7983 */ /* 0x000ea20000300800 */
[----:B-1----:R-:W-:-:S03]  /*2ab30*/  LEA R3, P0, R55, R6, 0x1 ;  /* 0x0000000637037211 */ /* 0x002fc600078008ff */
[----:B------:R0:W-:Y:S04]  /*2ab40*/  STL [R1+0x6c4], R10 ;  /* 0x0006c40a01007387 */ /* 0x0001e80000100800 */
[----:B------:R1:W-:Y:S01]  /*2ab50*/  STL [R1+0x6e0], R3 ;  /* 0x0006e00301007387 */ /* 0x0003e20000100800 */
[----:B0-----:R-:W-:-:S03]  /*2ab60*/  LEA.HI.X.SX32 R10, R83, R5, 0x1, P6 ;  /* 0x00000005530a7211 */ /* 0x001fc600030f0eff */
[----:B------:R-:W2:Y:S01]  /*2ab70*/  LDL.LU R83, [R1+0x8c] ;  /* 0x00008c0001537983 */ /* 0x000ea20000300800 */
[-C--:B------:R-:W-:Y:S02]  /*2ab80*/  LEA.HI.X.SX32 R13, R82, R5.reuse, 0x1, P5 ;  /* 0x00000005520d7211 */ /* 0x080fe400028f0eff */
[----:B-1----:R-:W-:Y:S01]  /*2ab90*/  LEA R3, P6, R87, R6, 0x1 ;  /* 0x0000000657037211 */ /* 0x002fe200078c08ff */
[----:B------:R0:W-:Y:S04]  /*2aba0*/  STL [R1+0x6cc], R10 ;  /* 0x0006cc0a01007387 */ /* 0x0001e80000100800 */
[----:B------:R1:W-:Y:S04]  /*2abb0*/  STL [R1+0x6ec], R3 ;  /* 0x0006ec0301007387 */ /* 0x0003e80000100800 */
[----:B------:R3:W-:Y:S01]  /*2abc0*/  STL [R1+0x6d4], R13 ;  /* 0x0006d40d01007387 */ /* 0x0007e20000100800 */
[----:B0-----:R-:W-:-:S02]  /*2abd0*/  LEA.HI.X.SX32 R10, R55, R5, 0x1, P0 ;  /* 0x00000005370a7211 */ /* 0x001fc400000f0eff */
[----:B-1----:R-:W-:-:S05]  /*2abe0*/  LEA R3, P5, R77, R6, 0x1 ;  /* 0x000000064d037211 */ /* 0x002fca00078a08ff */
[----:B------:R0:W-:Y:S01]  /*2abf0*/  STL [R1+0x6f4], R3 ;  /* 0x0006f40301007387 */ /* 0x0001e20000100800 */
[----:B---3--:R-:W-:-:S03]  /*2ac00*/  LEA R13, P0, R70, R6, 0x1 ;  /* 0x00000006460d7211 */ /* 0x008fc600078008ff */
[----:B------:R1:W-:Y:S01]  /*2ac10*/  STL [R1+0x6dc], R10 ;  /* 0x0006dc0a01007387 */ /* 0x0003e20000100800 */
[----:B0-----:R-:W-:-:S03]  /*2ac20*/  LEA.HI.X.SX32 R3, R87, R5, 0x1, P6 ;  /* 0x0000000557037211 */ /* 0x001fc600030f0eff */
[----:B------:R-:W-:Y:S04]  /*2ac30*/  STL [R1+0x6fc], R13 ;  /* 0x0006fc0d01007387 */ /* 0x000fe80000100800 */
[----:B------:R-:W3:Y:S01]  /*2ac40*/  LDL.LU R87, [R1+0x90] ;  /* 0x0000900001577983 */ /* 0x000ee20000300800 */
[----:B-1----:R-:W-:-:S03]  /*2ac50*/  LEA R10, P6, R75, R6, 0x1 ;  /* 0x000000064b0a7211 */ /* 0x002fc600078c08ff */
[----:B------:R0:W-:Y:S04]  /*2ac60*/  STL [R1+0x6e8], R3 ;  /* 0x0006e80301007387 */ /* 0x0001e80000100800 */
[----:B------:R4:W-:Y:S04]  /*2ac70*/  STL [R1+0x704], R10 ;  /* 0x0007040a01007387 */ /* 0x0009e80000100800 */
[----:B------:R-:W3:Y:S01]  /*2ac80*/  LDL.LU R53, [R1+0x94] ;  /* 0x0000940001357983 */ /* 0x000ee20000300800 */
[----:B0-----:R-:W-:Y:S02]  /*2ac90*/  LEA.HI.X.SX32 R3, R77, R5, 0x1, P5 ;  /* 0x000000054d037211 */ /* 0x001fe400028f0eff */
[----:B----4-:R-:W-:-:S03]  /*2aca0*/  LEA R10, P5, R56, R6, 0x1 ;  /* 0x00000006380a7211 */ /* 0x010fc600078a08ff */
[----:B------:R0:W-:Y:S04]  /*2acb0*/  STL [R1+0x6f0], R3 ;  /* 0x0006f00301007387 */ /* 0x0001e80000100800 */
[----:B------:R1:W-:Y:S04]  /*2acc0*/  STL [R1+0x70c], R10 ;  /* 0x00070c0a01007387 */ /* 0x0003e80000100800 */
[----:B------:R-:W4:Y:S01]  /*2acd0*/  LDL.LU R54, [R1+0x98] ;  /* 0x0000980001367983 */ /* 0x000f220000300800 */
[----:B0-----:R-:W-:Y:S02]  /*2ace0*/  LEA.HI.X.SX32 R3, R70, R5, 0x1, P0 ;  /* 0x0000000546037211 */ /* 0x001fe400000f0eff */
[----:B-1----:R-:W-:-:S03]  /*2acf0*/  LEA R10, P0, R86, R6, 0x1 ;  /* 0x00000006560a7211 */ /* 0x002fc600078008ff */
        /* <DEDUP_REMOVED lines=8> */
[----:B0-----:R-:W-:-:S05]  /*2ad80*/  LEA.HI.X.SX32 R3, R56, R5, 0x1, P5 ;  /* 0x0000000538037211 */ /* 0x001fca00028f0eff */
[----:B------:R0:W-:Y:S01]  /*2ad90*/  STL [R1+0x708], R3 ;  /* 0x0007080301007387 */ /* 0x0001e20000100800 */
[----:B-1----:R-:W-:-:S05]  /*2ada0*/  LEA R10, P5, R73, R6, 0x1 ;  /* 0x00000006490a7211 */ /* 0x002fca00078a08ff */
[----:B------:R1:W-:Y:S01]  /*2adb0*/  STL [R1+0x724], R10 ;  /* 0x0007240a01007387 */ /* 0x0003e20000100800 */
[----:B0-----:R-:W-:-:S03]  /*2adc0*/  LEA.HI.X.SX32 R3, R86, R5, 0x1, P0 ;  /* 0x0000000556037211 */ /* 0x001fc600000f0eff */
[----:B------:R-:W4:Y:S04]  /*2add0*/  LDL.LU R86, [R1+0xa4] ;  /* 0x0000a40001567983 */ /* 0x000f280000300800 */
[----:B------:R0:W-:Y:S04]  /*2ade0*/  STL [R1+0x710], R3 ;  /* 0x0007100301007387 */ /* 0x0001e80000100800 */
        /* <DEDUP_REMOVED lines=8> */
[----:B------:R-:W-:Y:S04]  /*2ae70*/  STL [R1+0x734], R10 ;  /* 0x0007340a01007387 */ /* 0x000fe80000100800 */
[----:B------:R0:W-:Y:S04]  /*2ae80*/  STL [R1+0x720], R3 ;  /* 0x0007200301007387 */ /* 0x0001e80000100800 */
[----:B------:R-:W4:Y:S01]  /*2ae90*/  LDL.LU R73, [R1+0xb0] ;  /* 0x0000b00001497983 */ /* 0x000f220000300800 */
[----:B0-----:R-:W-:Y:S02]  /*2aea0*/  LEA.HI.X.SX32 R3, R78, R5, 0x1, P0 ;  /* 0x000000054e037211 */ /* 0x001fe400000f0eff */
[----:B--2---:R-:W-:-:S05]  /*2aeb0*/  LEA R10, P5, R92, R6, 0x1 ;  /* 0x000000065c0a7211 */ /* 0x004fca00078a08ff */
[----:B------:R0:W-:Y:S04]  /*2aec0*/  STL [R1+0x73c], R10 ;  /* 0x00073c0a01007387 */ /* 0x0001e80000100800 */
[----:B------:R1:W-:Y:S04]  /*2aed0*/  STL [R1+0x728], R3 ;  /* 0x0007280301007387 */ /* 0x0003e80000100800 */
[----:B------:R-:W2:Y:S01]  /*2aee0*/  LDL.LU R78, [R1+0xb4] ;  /* 0x0000b400014e7983 */ /* 0x000ea20000300800 */
[----:B0-----:R-:W-:Y:S02]  /*2aef0*/  LEA R10, P0, R83, R6, 0x1 ;  /* 0x00000006530a7211 */ /* 0x001fe400078008ff */
[----:B-1----:R-:W-:-:S03]  /*2af00*/  LEA.HI.X.SX32 R3, R69, R5, 0x1, P6 ;  /* 0x0000000545037211 */ /* 0x002fc600030f0eff */
[----:B------:R0:W-:Y:S04]  /*2af10*/  STL [R1+0x744], R10 ;  /* 0x0007440a01007387 */ /* 0x0001e80000100800 */
[----:B------:R1:W-:Y:S04]  /*2af20*/  STL [R1+0x730], R3 ;  /* 0x0007300301007387 */ /* 0x0003e80000100800 */
[----:B------:R-:W2:Y:S01]  /*2af30*/  LDL.LU R52, [R1+0xb8] ;  /* 0x0000b80001347983 */ /* 0x000ea20000300800 */
[----:B0-----:R-:W-:Y:S02]  /*2af40*/  LEA R10, P6, R66, R6, 0x1 ;  /* 0x00000006420a7211 */ /* 0x001fe400078c08ff */
[----:B-1----:R-:W-:-:S03]  /*2af50*/  LEA.HI.X.SX32 R3, R92, R5, 0x1, P5 ;  /* 0x000000055c037211 */ /* 0x002fc600028f0eff */
[----:B------:R-:W-:Y:S04]  /*2af60*/  STL [R1+0x74c], R10 ;  /* 0x00074c0a01007387 */ /* 0x000fe80000100800 */
[----:B------:R-:W2:Y:S04]  /*2af70*/  LDL.LU R92, [R1+0xbc] ;  /* 0x0000bc00015c7983 */ /* 0x000ea80000300800 */
[----:B------:R0:W-:Y:S04]  /*2af80*/  STL [R1+0x738], R3 ;  /* 0x0007380301007387 */ /* 0x0001e80000100800 */
[----:B------:R-:W2:Y:S01]  /*2af90*/  LDL.LU R56, [R1+0xc0] ;  /* 0x0000c00001387983 */ /* 0x000ea20000300800 */
[----:B0-----:R-:W-:-:S02]  /*2afa0*/  LEA.HI.X.SX32 R3, R83, R5, 0x1, P0 ;  /* 0x0000000553037211 */ /* 0x001fc400000f0eff */
[----:B---3--:R-:W-:-:S05]  /*2afb0*/  LEA R10, P5, R87, R6, 0x1 ;  /* 0x00000006570a7211 */ /* 0x008fca00078a08ff */
[----:B------:R0:W-:Y:S04]  /*2afc0*/  STL [R1+0x754], R10 ;  /* 0x0007540a01007387 */ /* 0x0001e80000100800 */
[----:B------:R1:W-:Y:S04]  /*2afd0*/  STL [R1+0x740], R3 ;  /* 0x0007400301007387 */ /* 0x0003e80000100800 */
[----:B------:R-:W3:Y:S01]  /*2afe0*/  LDL.LU R83, [R1+0xc4] ;  /* 0x0000c40001537983 */ /* 0x000ee20000300800 */
[----:B0-----:R-:W-:Y:S02]  /*2aff0*/  LEA R10, P0, R53, R6, 0x1 ;  /* 0x00000006350a7211 */ /* 0x001fe400078008ff */
[----:B-1----:R-:W-:-:S03]  /*2b000*/  LEA.HI.X.SX32 R3, R66, R5, 0x1, P6 ;  /* 0x0000000542037211 */ /* 0x002fc600030f0eff */
[----:B------:R4:W-:Y:S04]  /*2b010*/  STL [R1+0x75c], R10 ;  /* 0x00075c0a01007387 */ /* 0x0009e80000100800 */
[----:B------:R0:W-:Y:S01]  /*2b020*/  STL [R1+0x748], R3 ;  /* 0x0007480301007387 */ /* 0x0001e20000100800 */
[----:B----4-:R-:W-:Y:S02]  /*2b030*/  LEA R10, P6, R54, R6, 0x1 ;  /* 0x00000006360a7211 */ /* 0x010fe400078c08ff */
[-C--:B0-----:R-:W-:Y:S02]  /*2b040*/  LEA.HI.X.SX32 R3, R87, R5.reuse, 0x1, P5 ;  /* 0x0000000557037211 */ /* 0x081fe400028f0eff */
[----:B------:R-:W4:Y:S04]  /*2b050*/  LDL.LU R87, [R1+0xc8] ;  /* 0x0000c80001577983 */ /* 0x000f280000300800 */
[----:B------:R-:W-:Y:S04]  /*2b060*/  STL [R1+0x764], R10 ;  /* 0x0007640a01007387 */ /* 0x000fe80000100800 */
[----:B------:R0:W-:Y:S02]  /*2b070*/  STL [R1+0x750], R3 ;  /* 0x0007500301007387 */ /* 0x0001e40000100800 */
[----:B0-----:R-:W-:-:S02]  /*2b080*/  LEA.HI.X.SX32 R3, R53, R5, 0x1, P0 ;  /* 0x0000000535037211 */ /* 0x001fc400000f0eff */
[----:B------:R-:W4:Y:S01]  /*2b090*/  LDL.LU R53, [R1+0xcc] ;  /* 0x0000cc0001357983 */ /* 0x000f220000300800 */
[-C--:B------:R-:W-:Y:S02]  /*2b0a0*/  LEA R10, P5, R70, R6.reuse, 0x1 ;  /* 0x00000006460a7211 */ /* 0x080fe400078a08ff */
[----:B------:R-:W-:-:S03]  /*2b0b0*/  LEA R13, P0, R55, R6, 0x1 ;  /* 0x00000006370d7211 */ /* 0x000fc600078008ff */
[----:B------:R0:W-:Y:S04]  /*2b0c0*/  STL [R1+0x76c], R10 ;  /* 0x00076c0a01007387 */ /* 0x0001e80000100800 */
        /* <DEDUP_REMOVED lines=9> */
[----:B------:R-:W4:Y:S01]  /*2b160*/  LDL.LU R70, [R1+0xd8] ;  /* 0x0000d80001467983 */ /* 0x000f220000300800 */
[----:B------:R-:W-:-:S03]  /*2b170*/  LEA R3, P5, R50, R6, 0x1 ;  /* 0x0000000632037211 */ /* 0x000fc600078a08ff */
[----:B------:R0:W-:Y:S04]  /*2b180*/  STL [R1+0x768], R10 ;  /* 0x0007680a01007387 */ /* 0x0001e80000100800 */
[----:B------:R1:W-:Y:S04]  /*2b190*/  STL [R1+0x784], R3 ;  /* 0x0007840301007387 */ /* 0x0003e80000100800 */
[----:B------:R1:W-:Y:S01]  /*2b1a0*/  STL [R1+0x770], R13 ;  /* 0x0007700d01007387 */ /* 0x0003e20000100800 */
[----:B0-----:R-:W-:-:S03]  /*2b1b0*/  LEA.HI.X.SX32 R10, R86, R5, 0x1, P6 ;  /* 0x00000005560a7211 */ /* 0x001fc600030f0eff */
[----:B------:R-:W4:Y:S01]  /*2b1c0*/  LDL.LU R86, [R1+0xd4] ;  /* 0x0000d40001567983 */ /* 0x000f220000300800 */
[----:B-1----:R-:W-:-:S05]  /*2b1d0*/  LEA R3, P0, R51, R6, 0x1 ;  /* 0x0000000633037211 */ /* 0x002fca00078008ff */
[----:B------:R0:W-:Y:S04]  /*2b1e0*/  STL [R1+0x78c], R3 ;  /* 0x00078c0301007387 */ /* 0x0001e80000100800 */
[----:B------:R-:W-:Y:S04]  /*2b1f0*/  STL [R1+0x778], R10 ;  /* 0x0007780a01007387 */ /* 0x000fe80000100800 */
[----:B------:R-:W4:Y:S01]  /*2b200*/  LDL.LU R55, [R1+0xdc] ;  /* 0x0000dc0001377983 */ /* 0x000f220000300800 */
[----:B------:R-:W-:Y:S02]  /*2b210*/  LEA.HI.X.SX32 R13, R50, R5, 0x1, P5 ;  /* 0x00000005320d7211 */ /* 0x000fe400028f0eff */
[----:B0-----:R-:W-:-:S05]  /*2b220*/  LEA R3, P6, R73, R6, 0x1 ;  /* 0x0000000649037211 */ /* 0x001fca00078c08ff */
[----:B------:R0:W-:Y:S04]  /*2b230*/  STL [R1+0x794], R3 ;  /* 0x0007940301007387 */ /* 0x0001e80000100800 */
[----:B------:R1:W-:Y:S01]  /*2b240*/  STL [R1+0x780], R13 ;  /* 0x0007800d01007387 */ /* 0x0003e20000100800 */
[----:B0-----:R-:W-:Y:S02]  /*2b250*/  LEA.HI.X.SX32 R3, R51, R5, 0x1, P0 ;  /* 0x0000000533037211 */ /* 0x001fe400000f0eff */
[----:B--2---:R-:W-:-:S05]  /*2b260*/  LEA R10, P5, R78, R6, 0x1 ;  /* 0x000000064e0a7211 */ /* 0x004fca00078a08ff */
[----:B------:R0:W-:Y:S04]  /*2b270*/  STL [R1+0x79c], R10 ;  /* 0x00079c0a01007387 */ /* 0x0001e80000100800 */
[----:B------:R2:W-:Y:S01]  /*2b280*/  STL [R1+0x788], R3 ;  /* 0x0007880301007387 */ /* 0x0005e20000100800 */
[----:B-1----:R-:W-:Y:S02]  /*2b290*/  LEA R13, P0, R52, R6, 0x1 ;  /* 0x00000006340d7211 */ /* 0x002fe400078008ff */
[----:B0-----:R-:W-:-:S03]  /*2b2a0*/  LEA.HI.X.SX32 R10, R73, R5, 0x1, P6 ;  /* 0x00000005490a7211 */ /* 0x001fc600030f0eff */
[----:B------:R0:W-:Y:S04]  /*2b2b0*/  STL [R1+0x7a4], R13 ;  /* 0x0007a40d01007387 */ /* 0x0001e80000100800 */
[----:B------:R-:W4:Y:S01]  /*2b2c0*/  LDL.LU R73, [R1+0xe0] ;  /* 0x0000e00001497983 */ /* 0x000f220000300800 */
[----:B--2---:R-:W-:-:S03]  /*2b2d0*/  LEA R3, P6, R92, R6, 0x1 ;  /* 0x000000065c037211 */ /* 0x004fc600078c08ff */
[----:B------:R1:W-:Y:S04]  /*2b2e0*/  STL [R1+0x790], R10 ;  /* 0x0007900a01007387 */ /* 0x0003e80000100800 */
[----:B------:R2:W-:Y:S01]  /*2b2f0*/  STL [R1+0x7ac], R3 ;  /* 0x0007ac0301007387 */ /* 0x0005e20000100800 */
[-C--:B0-----:R-:W-:Y:S02]  /*2b300*/  LEA.HI.X.SX32 R13, R52, R5.reuse, 0x1, P0 ;  /* 0x00000005340d7211 */ /* 0x081fe400000f0eff */
[----:B-1----:R-:W-:Y:S02]  /*2b310*/  LEA.HI.X.SX32 R10, R78, R5, 0x1, P5 ;  /* 0x000000054e0a7211 */ /* 0x002fe400028f0eff */
[----:B------:R-:W4:Y:S01]  /*2b320*/  LDL.LU R78, [R1+0xe4] ;  /* 0x0000e400014e7983 */ /* 0x000f220000300800 */
[----:B--2---:R-:W-:-:S03]  /*2b330*/  LEA R3, P5, R56, R6, 0x1 ;  /* 0x0000000638037211 */ /* 0x004fc600078a08ff */
[----:B------:R3:W-:Y:S04]  /*2b340*/  STL [R1+0x798], R10 ;  /* 0x0007980a01007387 */ /* 0x0007e80000100800 */
[----:B------:R0:W-:Y:S04]  /*2b350*/  STL [R1+0x7b4], R3 ;  /* 0x0007b40301007387 */ /* 0x0001e80000100800 */
[----:B------:R-:W-:Y:S01]  /*2b360*/  STL [R1+0x7a0], R13 ;  /* 0x0007a00d01007387 */ /* 0x000fe20000100800 */
[----:B---3--:R-:W-:Y:S02]  /*2b370*/  LEA R10, P0, R83, R6, 0x1 ;  /* 0x00000006530a7211 */ /* 0x008fe400078008ff */
[----:B0-----:R-:W-:-:S02]  /*2b380*/  LEA.HI.X.SX32 R3, R92, R5, 0x1, P6 ;  /* 0x000000055c037211 */ /* 0x001fc400030f0eff */
[----:B------:R-:W2:Y:S04]  /*2b390*/  LDL.LU R92, [R1+0xec] ;  /* 0x0000ec00015c7983 */ /* 0x000ea80000300800 */
[----:B------:R4:W-:Y:S04]  /*2b3a0*/  STL [R1+0x7bc], R10 ;  /* 0x0007bc0a01007387 */ /* 0x0009e80000100800 */
[----:B------:R0:W-:Y:S04]  /*2b3b0*/  STL [R1+0x7a8], R3 ;  /* 0x0007a80301007387 */ /* 0x0001e80000100800 */
[----:B------:R-:W3:Y:S01]  /*2b3c0*/  LDL.LU R50, [R1+0xf0] ;  /* 0x0000f00001327983 */ /* 0x000ee20000300800 */
[----:B----4-:R-:W-:-:S02]  /*2b3d0*/  LEA R10, P6, R87, R6, 0x1 ;  /* 0x00000006570a7211 */ /* 0x010fc400078c08ff */
[----:B0-----:R-:W-:-:S03]  /*2b3e0*/  LEA.HI.X.SX32 R3, R56, R5, 0x1, P5 ;  /* 0x0000000538037211 */ /* 0x001fc600028f0eff */
[----:B------:R0:W-:Y:S04]  /*2b3f0*/  STL [R1+0x7c4], R10 ;  /* 0x0007c40a01007387 */ /* 0x0001e80000100800 */
[----:B------:R-:W4:Y:S04]  /*2b400*/  LDL.LU R56, [R1+0x800] ;  /* 0x0008000001387983 */ /* 0x000f280000300800 */
[----:B------:R1:W-:Y:S01]  /*2b410*/  STL [R1+0x7b0], R3 ;  /* 0x0007b00301007387 */ /* 0x0003e20000100800 */
[----:B0-----:R-:W-:Y:S02]  /*2b420*/  LEA R10, P5, R53, R6, 0x1 ;  /* 0x00000006350a7211 */ /* 0x001fe400078a08ff */
[----:B-1----:R-:W-:-:S03]  /*2b430*/  LEA.HI.X.SX32 R3, R83, R5, 0x1, P0 ;  /* 0x0000000553037211 */ /* 0x002fc600000f0eff */
[----:B------:R-:W-:Y:S04]  /*2b440*/  STL [R1+0x7cc], R10 ;  /* 0x0007cc0a01007387 */ /* 0x000fe80000100800 */
[----:B------:R-:W4:Y:S04]  /*2b450*/  LDL.LU R83, [R1+0xf8] ;  /* 0x0000f80001537983 */ /* 0x000f280000300800 */
[----:B------:R0:W-:Y:S02]  /*2b460*/  STL [R1+0x7b8], R3 ;  /* 0x0007b80301007387 */ /* 0x0001e40000100800 */
[----:B0-----:R-:W-:-:S02]  /*2b470*/  LEA.HI.X.SX32 R3, R87, R5, 0x1, P6 ;  /* 0x0000000557037211 */ /* 0x001fc400030f0eff */
[----:B------:R-:W4:Y:S01]  /*2b480*/  LDL.LU R87, [R1+0xfc] ;  /* 0x0000fc0001577983 */ /* 0x000f220000300800 */
[----:B------:R-:W-:-:S05]  /*2b490*/  LEA R10, P0, R54, R6, 0x1 ;  /* 0x00000006360a7211 */ /* 0x000fca00078008ff */
[----:B------:R0:W-:Y:S04]  /*2b4a0*/  STL [R1+0x7d4], R10 ;  /* 0x0007d40a01007387 */ /* 0x0001e80000100800 */
[----:B------:R1:W-:Y:S04]  /*2b4b0*/  STL [R1+0x7c0], R3 ;  /* 0x0007c00301007387 */ /* 0x0003e80000100800 */
[----:B------:R-:W4:Y:S01]  /*2b4c0*/  LDL.LU R51, [R1+0x810] ;  /* 0x0008100001337983 */ /* 0x000f220000300800 */
[----:B0-----:R-:W-:Y:S02]  /*2b4d0*/  LEA R10, P6, R70, R6, 0x1 ;  /* 0x00000006460a7211 */ /* 0x001fe400078c08ff */
[----:B-1----:R-:W-:-:S03]  /*2b4e0*/  LEA.HI.X.SX32 R3, R53, R5, 0x1, P5 ;  /* 0x0000000535037211 */ /* 0x002fc600028f0eff */
[----:B------:R-:W-:Y:S04]  /*2b4f0*/  STL [R1+0x7dc], R10 ;  /* 0x0007dc0a01007387 */ /* 0x000fe80000100800 */
[----:B------:R-:W4:Y:S01]  /*2b500*/  LDL.LU R53, [R1+0x108] ;  /* 0x0001080001357983 */ /* 0x000f220000300800 */
[----:B------:R-:W-:-:S03]  /*2b510*/  LEA R13, P5, R86, R6, 0x1 ;  /* 0x00000006560d7211 */ /* 0x000fc600078a08ff */
[----:B------:R0:W-:Y:S04]  /*2b520*/  STL [R1+0x7c8], R3 ;  /* 0x0007c80301007387 */ /* 0x0001e80000100800 */
[----:B------:R-:W-:Y:S01]  /*2b530*/  STL [R1+0x7e4], R13 ;  /* 0x0007e40d01007387 */ /* 0x000fe20000100800 */
[----:B0-----:R-:W-:-:S03]  /*2b540*/  LEA.HI.X.SX32 R3, R54, R5, 0x1, P0 ;  /* 0x0000000536037211 */ /* 0x001fc600000f0eff */
[----:B------:R-:W4:Y:S01]  /*2b550*/  LDL.LU R54, [R1+0x10c] ;  /* 0x00010c0001367983 */ /* 0x000f220000300800 */
[----:B------:R-:W-:-:S03]  /*2b560*/  LEA R10, P0, R55, R6, 0x1 ;  /* 0x00000006370a7211 */ /* 0x000fc600078008ff */
[----:B------:R0:W-:Y:S04]  /*2b570*/  STL [R1+0x7d0], R3 ;  /* 0x0007d00301007387 */ /* 0x0001e80000100800 */
[----:B------:R-:W-:Y:S01]  /*2b580*/  STL [R1+0x7ec], R10 ;  /* 0x0007ec0a01007387 */ /* 0x000fe20000100800 */
[----:B0-----:R-:W-:-:S03]  /*2b590*/  LEA.HI.X.SX32 R3, R70, R5, 0x1, P6 ;  /* 0x0000000546037211 */ /* 0x001fc600030f0eff */
[----:B------:R-:W4:Y:S04]  /*2b5a0*/  LDL.LU R70, [R1+0x820] ;  /* 0x0008200001467983 */ /* 0x000f280000300800 */
[----:B------:R0:W-:Y:S02]  /*2b5b0*/  STL [R1+0x7d8], R3 ;  /* 0x0007d80301007387 */ /* 0x0001e40000100800 */
[-C--:B0-----:R-:W-:Y:S02]  /*2b5c0*/  LEA.HI.X.SX32 R3, R86, R5.reuse, 0x1, P5 ;  /* 0x0000000556037211 */ /* 0x081fe400028f0eff */
[----:B------:R-:W4:Y:S04]  /*2b5d0*/  LDL.LU R86, [R1+0x118] ;  /* 0x0001180001567983 */ /* 0x000f280000300800 */
[----:B------:R0:W-:Y:S04]  /*2b5e0*/  STL [R1+0x7e0], R3 ;  /* 0x0007e00301007387 */ /* 0x0001e80000100800 */
[----:B------:R-:W4:Y:S01]  /*2b5f0*/  LDL.LU R52, [R1+0x11c] ;  /* 0x00011c0001347983 */ /* 0x000f220000300800 */
[----:B0-----:R-:W-:-:S02]  /*2b600*/  LEA.HI.X.SX32 R3, R55, R5, 0x1, P0 ;  /* 0x0000000537037211 */ /* 0x001fc400000f0eff */
[----:B------:R-:W-:Y:S02]  /*2b610*/  ISETP.GE.AND P6, PT, R9, RZ, PT ;  /* 0x000000ff0900720c */ /* 0x000fe40003fc6270 */
[----:B------:R-:W-:-:S05]  /*2b620*/  LEA R10, P5, R73, R6, 0x1 ;  /* 0x00000006490a7211 */ /* 0x000fca00078a08ff */
[----:B------:R0:W-:Y:S04]  /*2b630*/  STL [R1+0x7f4], R10 ;  /* 0x0007f40a01007387 */ /* 0x0001e80000100800 */
[----:B------:R1:W-:Y:S04]  /*2b640*/  STL [R1+0x7e8], R3 ;  /* 0x0007e80301007387 */ /* 0x0003e80000100800 */
[----:B------:R-:W4:Y:S01]  /*2b650*/  LDL.LU R55, [R1+0x830] ;  /* 0x0008300001377983 */ /* 0x000f220000300800 */
[----:B0-----:R-:W-:Y:S02]  /*2b660*/  LEA R10, P0, R78, R6, 0x1 ;  /* 0x000000064e0a7211 */ /* 0x001fe400078008ff */
[----:B-1----:R-:W-:-:S03]  /*2b670*/  IABS R3, R9 ;  /* 0x0000000900037213 */ /* 0x002fc60000000000 */
[----:B------:R-:W-:Y:S01]  /*2b680*/  STL [R1+0x7fc], R10 ;  /* 0x0007fc0a01007387 */ /* 0x000fe20000100800 */
[----:B------:R-:W-:-:S03]  /*2b690*/  LEA.HI.X.SX32 R9, R73, R5, 0x1, P5 ;  /* 0x0000000549097211 */ /* 0x000fc600028f0eff */
[----:B------:R-:W4:Y:S04]  /*2b6a0*/  LDL.LU R73, [R1+0x120] ;  /* 0x0001200001497983 */ /* 0x000f280000300800 */
[----:B------:R0:W-:Y:S01]  /*2b6b0*/  STL [R1+0x7f0], R9 ;  /* 0x0007f00901007387 */ /* 0x0001e20000100800 */
[----:B--2---:R-:W-:Y:S02]  /*2b6c0*/  LEA R13, P5, R92, R6, 0x1 ;  /* 0x000000065c0d7211 */ /* 0x004fe400078a08ff */
[----:B0-----:R-:W-:-:S03]  /*2b6d0*/  LEA.HI.X.SX32 R9, R78, R5, 0x1, P0 ;  /* 0x000000054e097211 */ /* 0x001fc600000f0eff */
[----:B------:R0:W-:Y:S04]  /*2b6e0*/  STL [R1+0x804], R13 ;  /* 0x0008040d01007387 */ /* 0x0001e80000100800 */
[----:B------:R-:W2:Y:S01]  /*2b6f0*/  LDL.LU R78, [R1+0x124] ;  /* 0x00012400014e7983 */ /* 0x000ea20000300800 */
[----:B---3--:R-:W-:-:S03]  /*2b700*/  LEA R10, P0, R50, R6, 0x1 ;  /* 0x00000006320a7211 */ /* 0x008fc600078008ff */
[----:B------:R4:W-:Y:S01]  /*2b710*/  STL [R1+0x7f8], R9 ;  /* 0x0007f80901007387 */ /* 0x0009e20000100800 */
[----:B0-----:R-:W-:-:S03]  /*2b720*/  LEA.HI.X.SX32 R13, R92, R5, 0x1, P5 ;  /* 0x000000055c0d7211 */ /* 0x001fc600028f0eff */
[----:B------:R0:W-:Y:S01]  /*2b730*/  STL [R1+0x80c], R10 ;  /* 0x00080c0a01007387 */ /* 0x0001e20000100800 */
[----:B------:R-:W-:Y:S02]  /*2b740*/  LEA.HI.X.SX32 R19, R50, R5, 0x1, P0 ;  /* 0x0000000532137211 */ /* 0x000fe400000f0eff */
[----:B----4-:R-:W-:Y:S02]  /*2b750*/  SEL R9, R12, R56, !P3 ;  /* 0x000000380c097207 */ /* 0x010fe40005800000 */
[----:B------:R-:W3:Y:S04]  /*2b760*/  LDL.LU R56, [R1+0x840] ;  /* 0x0008400001387983 */ /* 0x000ee80000300800 */
[----:B------:R-:W4:Y:S04]  /*2b770*/  LDL.LU R92, [R1+0x128] ;  /* 0x00012800015c7983 */ /* 0x000f280000300800 */
[----:B------:R1:W-:Y:S01]  /*2b780*/  STL [R1+0x800], R13 ;  /* 0x0008000d01007387 */ /* 0x0003e20000100800 */
[----:B0-----:R-:W-:-:S05]  /*2b790*/  LEA R10, P5, R83, R6, 0x1 ;  /* 0x00000006530a7211 */ /* 0x001fca00078a08ff */
[----:B------:R-:W-:Y:S04]  /*2b7a0*/  STL [R1+0x814], R10 ;  /* 0x0008140a01007387 */ /* 0x000fe80000100800 */
[----:B------:R-:W-:Y:S04]  /*2b7b0*/  STL [R1+0x808], R19 ;  /* 0x0008081301007387 */ /* 0x000fe80000100800 */
[----:B------:R-:W3:Y:S01]  /*2b7c0*/  LDL.LU R48, [R1+0x12c] ;  /* 0x00012c0001307983 */ /* 0x000ee20000300800 */
[----:B-1----:R-:W-:-:S05]  /*2b7d0*/  LEA R13, P0, R87, R6, 0x1 ;  /* 0x00000006570d7211 */ /* 0x002fca00078008ff */
[----:B------:R0:W-:Y:S02]  /*2b7e0*/  STL [R1+0x81c], R13 ;  /* 0x00081c0d01007387 */ /* 0x0001e40000100800 */
[-C--:B0-----:R-:W-:Y:S02]  /*2b7f0*/  LEA.HI.X.SX32 R13, R83, R5.reuse, 0x1, P5 ;  /* 0x00000005530d7211 */ /* 0x081fe400028f0eff */
[----:B------:R-:W3:Y:S04]  /*2b800*/  LDL.LU R83, [R1+0x850] ;  /* 0x0008500001537983 */ /* 0x000ee80000300800 */
[----:B------:R0:W-:Y:S01]  /*2b810*/  STL [R1+0x810], R13 ;  /* 0x0008100d01007387 */ /* 0x0001e20000100800 */
[----:B------:R-:W-:Y:S02]  /*2b820*/  LEA R19, P5, R53, R6, 0x1 ;  /* 0x0000000635137211 */ /* 0x000fe400078a08ff */
[----:B0-----:R-:W-:-:S03]  /*2b830*/  LEA.HI.X.SX32 R13, R87, R5, 0x1, P0 ;  /* 0x00000005570d7211 */ /* 0x001fc600000f0eff */
[----:B------:R0:W-:Y:S04]  /*2b840*/  STL [R1+0x824], R19 ;  /* 0x0008241301007387 */ /* 0x0001e80000100800 */
[----:B------:R-:W3:Y:S01]  /*2b850*/  LDL.LU R87, [R1+0x130] ;  /* 0x0001300001577983 */ /* 0x000ee20000300800 */
[----:B------:R-:W-:-:S03]  /*2b860*/  LEA.HI.X.SX32 R20, R53, R5, 0x1, P5 ;  /* 0x0000000535147211 */ /* 0x000fc600028f0eff */
[----:B------:R1:W-:Y:S01]  /*2b870*/  STL [R1+0x818], R13 ;  /* 0x0008180d01007387 */ /* 0x0003e20000100800 */
[----:B0-----:R-:W-:Y:S02]  /*2b880*/  LEA R19, P0, R54, R6, 0x1 ;  /* 0x0000000636137211 */ /* 0x001fe400078008ff */
[----:B-1----:R-:W-:Y:S02]  /*2b890*/  SEL R13, R12, R70, !P3 ;  /* 0x000000460c0d7207 */ /* 0x002fe40005800000 */
[----:B------:R-:W3:Y:S04]  /*2b8a0*/  LDL.LU R70, [R1+0x134] ;  /* 0x0001340001467983 */ /* 0x000ee80000300800 */
[----:B------:R0:W-:Y:S04]  /*2b8b0*/  STL [R1+0x82c], R19 ;  /* 0x00082c1301007387 */ /* 0x0001e80000100800 */
[----:B------:R-:W3:Y:S04]  /*2b8c0*/  LDL.LU R53, [R1+0x860] ;  /* 0x0008600001357983 */ /* 0x000ee80000300800 */
[----:B------:R1:W-:Y:S01]  /*2b8d0*/  STL [R1+0x820], R20 ;  /* 0x0008201401007387 */ /* 0x0003e20000100800 */
[----:B0-----:R-:W-:-:S03]  /*2b8e0*/  LEA R19, P5, R86, R6, 0x1 ;  /* 0x0000000656137211 */ /* 0x001fc600078a08ff */
[----:B------:R-:W3:Y:S04]  /*2b8f0*/  LDL.LU R49, [R1+0x138] ;  /* 0x0001380001317983 */ /* 0x000ee80000300800 */
[----:B------:R0:W-:Y:S01]  /*2b900*/  STL [R1+0x834], R19 ;  /* 0x0008341301007387 */ /* 0x0001e20000100800 */
[----:B-1----:R-:W-:-:S05]  /*2b910*/  LEA.HI.X.SX32 R20, R54, R5, 0x1, P0 ;  /* 0x0000000536147211 */ /* 0x002fca00000f0eff */
[----:B------:R1:W-:Y:S01]  /*2b920*/  STL [R1+0x828], R20 ;  /* 0x0008281401007387 */ /* 0x0003e20000100800 */
[----:B0-----:R-:W-:-:S03]  /*2b930*/  LEA R19, P0, R52, R6, 0x1 ;  /* 0x0000000634137211 */ /* 0x001fc600078008ff */
[----:B------:R-:W3:Y:S04]  /*2b940*/  LDL.LU R54, [R1+0x13c] ;  /* 0x00013c0001367983 */ /* 0x000ee80000300800 */
[----:B------:R-:W-:Y:S01]  /*2b950*/  STL [R1+0x83c], R19 ;  /* 0x00083c1301007387 */ /* 0x000fe20000100800 */
[----:B-1----:R-:W-:-:S03]  /*2b960*/  LEA.HI.X.SX32 R20, R86, R5, 0x1, P5 ;  /* 0x0000000556147211 */ /* 0x002fc600028f0eff */
[----:B------:R-:W3:Y:S01]  /*2b970*/  LDL.LU R86, [R1+0x870] ;  /* 0x0008700001567983 */ /* 0x000ee20000300800 */
[----:B------:R-:W-:-:S03]  /*2b980*/  SEL R10, R12, R51, !P3 ;  /* 0x000000330c0a7207 */ /* 0x000fc60005800000 */
[----:B------:R0:W-:Y:S02]  /*2b990*/  STL [R1+0x830], R20 ;  /* 0x0008301401007387 */ /* 0x0001e40000100800 */
[----:B0-----:R-:W-:Y:S02]  /*2b9a0*/  LEA.HI.X.SX32 R20, R52, R5, 0x1, P0 ;  /* 0x0000000534147211 */ /* 0x001fe400000f0eff */
[----:B------:R-:W-:Y:S02]  /*2b9b0*/  SEL R66, R12, R55, !P3 ;  /* 0x000000370c427207 */ /* 0x000fe40005800000 */
[----:B------:R-:W3:Y:S01]  /*2b9c0*/  LDL.LU R55, [R1+0x140] ;  /* 0x0001400001377983 */ /* 0x000ee20000300800 */
[----:B------:R-:W-:-:S05]  /*2b9d0*/  LEA R19, P5, R73, R6, 0x1 ;  /* 0x0000000649137211 */ /* 0x000fca00078a08ff */
[----:B------:R2:W-:Y:S04]  /*2b9e0*/  STL [R1+0x844], R19 ;  /* 0x0008441301007387 */ /* 0x0005e80000100800 */
[----:B------:R-:W3:Y:S04]  /*2b9f0*/  LDL.LU R51, [R1+0x144] ;  /* 0x0001440001337983 */ /* 0x000ee80000300800 */
[----:B------:R0:W-:Y:S04]  /*2ba00*/  STL [R1+0x838], R20 ;  /* 0x0008381401007387 */ /* 0x0001e80000100800 */
[----:B------:R-:W3:Y:S01]  /*2ba10*/  LDL.LU R50, [R1+0x880] ;  /* 0x0008800001327983 */ /* 0x000ee20000300800 */
[----:B--2---:R-:W-:-:S02]  /*2ba20*/  LEA R19, P0, R78, R6, 0x1 ;  /* 0x000000064e137211 */ /* 0x004fc400078008ff */
[----:B0-----:R-:W-:-:S03]  /*2ba30*/  LEA.HI.X.SX32 R20, R73, R5, 0x1, P5 ;  /* 0x0000000549147211 */ /* 0x001fc600028f0eff */
[----:B------:R-:W-:Y:S04]  /*2ba40*/  STL [R1+0x84c], R19 ;  /* 0x00084c1301007387 */ /* 0x000fe80000100800 */
[----:B------:R-:W2:Y:S04]  /*2ba50*/  LDL.LU R73, [R1+0x148] ;  /* 0x0001480001497983 */ /* 0x000ea80000300800 */
[----:B------:R0:W-:Y:S04]  /*2ba60*/  STL [R1+0x840], R20 ;  /* 0x0008401401007387 */ /* 0x0001e80000100800 */
[----:B------:R-:W2:Y:S01]  /*2ba70*/  LDL.LU R52, [R1+0x14c] ;  /* 0x00014c0001347983 */ /* 0x000ea20000300800 */
[----:B0-----:R-:W-:-:S02]  /*2ba80*/  LEA.HI.X.SX32 R20, R78, R5, 0x1, P0 ;  /* 0x000000054e147211 */ /* 0x001fc400000f0eff */
[----:B----4-:R-:W-:Y:S02]  /*2ba90*/  LEA R19, P5, R92, R6, 0x1 ;  /* 0x000000065c137211 */ /* 0x010fe400078a08ff */
[----:B---3--:R-:W-:-:S03]  /*2baa0*/  SEL R69, R12, R56, !P3 ;  /* 0x000000380c457207 */ /* 0x008fc60005800000 */
[----:B------:R-:W-:Y:S04]  /*2bab0*/  STL [R1+0x854], R19 ;  /* 0x0008541301007387 */ /* 0x000fe80000100800 */
[----:B------:R-:W3:Y:S04]  /*2bac0*/  LDL.LU R56, [R1+0x890] ;  /* 0x0008900001387983 */ /* 0x000ee80000300800 */
[----:B------:R0:W-:Y:S04]  /*2bad0*/  STL [R1+0x848], R20 ;  /* 0x0008481401007387 */ /* 0x0001e80000100800 */
[----:B------:R-:W4:Y:S01]  /*2bae0*/  LDL.LU R78, [R1+0x150] ;  /* 0x00015000014e7983 */ /* 0x000f220000300800 */
[----:B0-----:R-:W-:-:S02]  /*2baf0*/  LEA.HI.X.SX32 R20, R92, R5, 0x1, P5 ;  /* 0x000000055c147211 */ /* 0x001fc400028f0eff */
[----:B------:R-:W-:-:S05]  /*2bb00*/  LEA R19, P0, R48, R6, 0x1 ;  /* 0x0000000630137211 */ /* 0x000fca00078008ff */
[----:B------:R-:W-:Y:S04]  /*2bb10*/  STL [R1+0x85c], R19 ;  /* 0x00085c1301007387 */ /* 0x000fe80000100800 */
[----:B------:R-:W4:Y:S04]  /*2bb20*/  LDL.LU R92, [R1+0x154] ;  /* 0x00015400015c7983 */ /* 0x000f280000300800 */
[----:B------:R0:W-:Y:S01]  /*2bb30*/  STL [R1+0x850], R20 ;  /* 0x0008501401007387 */ /* 0x0001e20000100800 */
[----:B------:R-:W-:-:S03]  /*2bb40*/  SEL R72, R12, R83, !P3 ;  /* 0x000000530c487207 */ /* 0x000fc60005800000 */
[----:B------:R-:W4:Y:S01]  /*2bb50*/  LDL.LU R83, [R1+0x8a0] ;  /* 0x0008a00001537983 */ /* 0x000f220000300800 */
[----:B0-----:R-:W-:Y:S02]  /*2bb60*/  LEA.HI.X.SX32 R20, R48, R5, 0x1, P0 ;  /* 0x0000000530147211 */ /* 0x001fe400000f0eff */
[----:B------:R-:W-:-:S05]  /*2bb70*/  LEA R19, P5, R87, R6, 0x1 ;  /* 0x0000000657137211 */ /* 0x000fca00078a08ff */
[----:B------:R-:W-:Y:S04]  /*2bb80*/  STL [R1+0x864], R19 ;  /* 0x0008641301007387 */ /* 0x000fe80000100800 */
[----:B------:R0:W-:Y:S02]  /*2bb90*/  STL [R1+0x858], R20 ;  /* 0x0008581401007387 */ /* 0x0001e40000100800 */
[----:B0-----:R-:W-:Y:S02]  /*2bba0*/  LEA.HI.X.SX32 R20, R87, R5, 0x1, P5 ;  /* 0x0000000557147211 */ /* 0x001fe400028f0eff */
[----:B------:R-:W-:Y:S02]  /*2bbb0*/  LEA R19, P0, R70, R6, 0x1 ;  /* 0x0000000646137211 */ /* 0x000fe400078008ff */
[----:B------:R-:W-:-:S02]  /*2bbc0*/  SEL R75, R12, R53, !P3 ;  /* 0x000000350c4b7207 */ /* 0x000fc40005800000 */
[----:B------:R-:W4:Y:S04]  /*2bbd0*/  LDL.LU R53, [R1+0x158] ;  /* 0x0001580001357983 */ /* 0x000f280000300800 */
[----:B------:R0:W-:Y:S04]  /*2bbe0*/  STL [R1+0x86c], R19 ;  /* 0x00086c1301007387 */ /* 0x0001e80000100800 */
[----:B------:R-:W4:Y:S04]  /*2bbf0*/  LDL.LU R87, [R1+0x15c] ;  /* 0x00015c0001577983 */ /* 0x000f280000300800 */
[----:B------:R1:W-:Y:S01]  /*2bc00*/  STL [R1+0x860], R20 ;  /* 0x0008601401007387 */ /* 0x0003e20000100800 */
[----:B0-----:R-:W-:-:S02]  /*2bc10*/  LEA R19, P5, R49, R6, 0x1 ;  /* 0x0000000631137211 */ /* 0x001fc400078a08ff */
[----:B-1----:R-:W-:Y:S02]  /*2bc20*/  LEA.HI.X.SX32 R20, R70, R5, 0x1, P0 ;  /* 0x0000000546147211 */ /* 0x002fe400000f0eff */
[----:B------:R-:W4:Y:S04]  /*2bc30*/  LDL.LU R70, [R1+0x8b0] ;  /* 0x0008b00001467983 */ /* 0x000f280000300800 */
[----:B------:R0:W-:Y:S01]  /*2bc40*/  STL [R1+0x874], R19 ;  /* 0x0008741301007387 */ /* 0x0001e20000100800 */
[----:B------:R-:W-:-:S03]  /*2bc50*/  SEL R77, R12, R86, !P3 ;  /* 0x000000560c4d7207 */ /* 0x000fc60005800000 */
[----:B------:R1:W-:Y:S04]  /*2bc60*/  STL [R1+0x868], R20 ;  /* 0x0008681401007387 */ /* 0x0003e80000100800 */
[----:B------:R-:W4:Y:S01]  /*2bc70*/  LDL.LU R86, [R1+0x160] ;  /* 0x0001600001567983 */ /* 0x000f220000300800 */
[----:B0-----:R-:W-:-:S05]  /*2bc80*/  LEA R19, P0, R54, R6, 0x1 ;  /* 0x0000000636137211 */ /* 0x001fca00078008ff */
[----:B------:R0:W-:Y:S01]  /*2bc90*/  STL [R1+0x87c], R19 ;  /* 0x00087c1301007387 */ /* 0x0001e20000100800 */
[-C--:B-1----:R-:W-:Y:S02]  /*2bca0*/  LEA.HI.X.SX32 R20, R54, R5.reuse, 0x1, P0 ;  /* 0x0000000536147211 */ /* 0x082fe400000f0eff */
[----:B0-----:R-:W-:-:S05]  /*2bcb0*/  LEA.HI.X.SX32 R19, R49, R5, 0x1, P5 ;  /* 0x0000000531137211 */ /* 0x001fca00028f0eff */
[----:B------:R0:W-:Y:S01]  /*2bcc0*/  STL [R1+0x870], R19 ;  /* 0x0008701301007387 */ /* 0x0001e20000100800 */
[----:B------:R-:W-:-:S05]  /*2bcd0*/  LEA R21, P5, R55, R6, 0x1 ;  /* 0x0000000637157211 */ /* 0x000fca00078a08ff */
[----:B------:R-:W-:Y:S04]  /*2bce0*/  STL [R1+0x884], R21 ;  /* 0x0008841501007387 */ /* 0x000fe80000100800 */
[----:B------:R-:W4:Y:S04]  /*2bcf0*/  LDL.LU R54, [R1+0x8c0] ;  /* 0x0008c00001367983 */ /* 0x000f280000300800 */
[----:B------:R1:W-:Y:S01]  /*2bd00*/  STL [R1+0x878], R20 ;  /* 0x0008781401007387 */ /* 0x0003e20000100800 */
[----:B0-----:R-:W-:-:S05]  /*2bd10*/  LEA R19, P0, R51, R6, 0x1 ;  /* 0x0000000633137211 */ /* 0x001fca00078008ff */
[----:B------:R0:W-:Y:S01]  /*2bd20*/  STL [R1+0x88c], R19 ;  /* 0x00088c1301007387 */ /* 0x0001e20000100800 */
[-C--:B-1----:R-:W-:Y:S02]  /*2bd30*/  LEA.HI.X.SX32 R20, R51, R5.reuse, 0x1, P0 ;  /* 0x0000000533147211 */ /* 0x082fe400000f0eff */
[----:B0-----:R-:W-:Y:S02]  /*2bd40*/  LEA.HI.X.SX32 R19, R55, R5, 0x1, P5 ;  /* 0x0000000537137211 */ /* 0x001fe400028f0eff */
[----:B------:R-:W4:Y:S01]  /*2bd50*/  LDL.LU R55, [R1+0x168] ;  /* 0x0001680001377983 */ /* 0x000f220000300800 */
[----:B--2---:R-:W-:-:S03]  /*2bd60*/  LEA R21, P5, R73, R6, 0x1 ;  /* 0x0000000649157211 */ /* 0x004fc600078a08ff */
[----:B------:R0:W-:Y:S04]  /*2bd70*/  STL [R1+0x880], R19 ;  /* 0x0008801301007387 */ /* 0x0001e80000100800 */
[----:B------:R-:W-:Y:S04]  /*2bd80*/  STL [R1+0x894], R21 ;  /* 0x0008941501007387 */ /* 0x000fe80000100800 */
[----:B------:R1:W-:Y:S01]  /*2bd90*/  STL [R1+0x888], R20 ;  /* 0x0008881401007387 */ /* 0x0003e20000100800 */
[----:B0-----:R-:W-:-:S05]  /*2bda0*/  LEA R19, P0, R52, R6, 0x1 ;  /* 0x0000000634137211 */ /* 0x001fca00078008ff */
[----:B------:R4:W-:Y:S01]  /*2bdb0*/  STL [R1+0x89c], R19 ;  /* 0x00089c1301007387 */ /* 0x0009e20000100800 */
[----:B-1----:R-:W-:-:S03]  /*2bdc0*/  LEA.HI.X.SX32 R20, R73, R5, 0x1, P5 ;  /* 0x0000000549147211 */ /* 0x002fc600028f0eff */
[----:B------:R-:W2:Y:S01]  /*2bdd0*/  LDL.LU R73, [R1+0x8d0] ;  /* 0x0008d00001497983 */ /* 0x000ea20000300800 */
[----:B---3--:R-:W-:-:S03]  /*2bde0*/  SEL R85, R12, R56, !P3 ;  /* 0x000000380c557207 */ /* 0x008fc60005800000 */
[----:B------:R0:W-:Y:S04]  /*2bdf0*/  STL [R1+0x890], R20 ;  /* 0x0008901401007387 */ /* 0x0001e80000100800 */
[----:B------:R-:W3:Y:S01]  /*2be00*/  LDL.LU R56, [R1+0x174] ;  /* 0x0001740001387983 */ /* 0x000ee20000300800 */
[----:B----4-:R-:W-:Y:S02]  /*2be10*/  LEA R19, P5, R78, R6, 0x1 ;  /* 0x000000064e137211 */ /* 0x010fe400078a08ff */
[----:B0-----:R-:W-:-:S03]  /*2be20*/  LEA.HI.X.SX32 R20, R52, R5, 0x1, P0 ;  /* 0x0000000534147211 */ /* 0x001fc600000f0eff */
[----:B------:R0:W-:Y:S04]  /*2be30*/  STL [R1+0x8a4], R19 ;  /* 0x0008a41301007387 */ /* 0x0001e80000100800 */
[----:B------:R-:W-:Y:S01]  /*2be40*/  STL [R1+0x898], R20 ;  /* 0x0008981401007387 */ /* 0x000fe20000100800 */
[----:B0-----:R-:W-:Y:S02]  /*2be50*/  LEA R19, P0, R92, R6, 0x1 ;  /* 0x000000065c137211 */ /* 0x001fe400078008ff */
[----:B------:R-:W-:Y:S02]  /*2be60*/  SEL R88, R12, R83, !P3 ;  /* 0x000000530c587207 */ /* 0x000fe40005800000 */
[----:B------:R-:W4:Y:S04]  /*2be70*/  LDL.LU R83, [R1+0x178] ;  /* 0x0001780001537983 */ /* 0x000f280000300800 */
[----:B------:R0:W-:Y:S04]  /*2be80*/  STL [R1+0x8ac], R19 ;  /* 0x0008ac1301007387 */ /* 0x0001e80000100800 */
[----:B------:R-:W4:Y:S01]  /*2be90*/  LDL.LU R51, [R1+0x8e0] ;  /* 0x0008e00001337983 */ /* 0x000f220000300800 */
[----:B0-----:R-:W-:-:S03]  /*2bea0*/  LEA.HI.X.SX32 R19, R78, R5, 0x1, P5 ;  /* 0x000000054e137211 */ /* 0x001fc600028f0eff */
[----:B------:R-:W4:Y:S01]  /*2beb0*/  LDL.LU R78, [R1+0x17c] ;  /* 0x00017c00014e7983 */ /* 0x000f220000300800 */
[----:B------:R-:W-:-:S03]  /*2bec0*/  LEA.HI.X.SX32 R20, R92, R5, 0x1, P0 ;  /* 0x000000055c147211 */ /* 0x000fc600000f0eff */
[----:B------:R0:W-:Y:S01]  /*2bed0*/  STL [R1+0x8a0], R19 ;  /* 0x0008a01301007387 */ /* 0x0001e20000100800 */
[----:B------:R-:W-:-:S05]  /*2bee0*/  LEA R21, P5, R53, R6, 0x1 ;  /* 0x0000000635157211 */ /* 0x000fca00078a08ff */
[----:B------:R-:W-:Y:S01]  /*2bef0*/  STL [R1+0x8b4], R21 ;  /* 0x0008b41501007387 */ /* 0x000fe20000100800 */
[----:B0-----:R-:W-:-:S03]  /*2bf00*/  LEA R19, P0, R87, R6, 0x1 ;  /* 0x0000000657137211 */ /* 0x001fc600078008ff */
[----:B------:R-:W4:Y:S04]  /*2bf10*/  LDL.LU R92, [R1+0x180] ;  /* 0x00018000015c7983 */ /* 0x000f280000300800 */
[----:B------:R0:W-:Y:S04]  /*2bf20*/  STL [R1+0x8a8], R20 ;  /* 0x0008a81401007387 */ /* 0x0001e80000100800 */
[----:B------:R1:W-:Y:S01]  /*2bf30*/  STL [R1+0x8bc], R19 ;  /* 0x0008bc1301007387 */ /* 0x0003e20000100800 */
[----:B------:R-:W-:-:S03]  /*2bf40*/  SEL R90, R12, R70, !P3 ;  /* 0x000000460c5a7207 */ /* 0x000fc60005800000 */
[----:B------:R-:W4:Y:S01]  /*2bf50*/  LDL.LU R70, [R1+0x8f0] ;  /* 0x0008f00001467983 */ /* 0x000f220000300800 */
[----:B0-----:R-:W-:-:S03]  /*2bf60*/  LEA.HI.X.SX32 R20, R53, R5, 0x1, P5 ;  /* 0x0000000535147211 */ /* 0x001fc600028f0eff */
[----:B------:R-:W4:Y:S04]  /*2bf70*/  LDL.LU R53, [R1+0x188] ;  /* 0x0001880001357983 */ /* 0x000f280000300800 */
[----:B------:R0:W-:Y:S01]  /*2bf80*/  STL [R1+0x8b0], R20 ;  /* 0x0008b01401007387 */ /* 0x0001e20000100800 */
[-C--:B-1----:R-:W-:Y:S02]  /*2bf90*/  LEA R19, P5, R86, R6.reuse, 0x1 ;  /* 0x0000000656137211 */ /* 0x082fe400078a08ff */
[----:B0-----:R-:W-:Y:S02]  /*2bfa0*/  LEA.HI.X.SX32 R20, R87, R5, 0x1, P0 ;  /* 0x0000000557147211 */ /* 0x001fe400000f0eff */
[----:B------:R-:W4:Y:S04]  /*2bfb0*/  LDL.LU R87, [R1+0x18c] ;  /* 0x00018c0001577983 */ /* 0x000f280000300800 */
[----:B------:R0:W-:Y:S04]  /*2bfc0*/  STL [R1+0x8c4], R19 ;  /* 0x0008c41301007387 */ /* 0x0001e80000100800 */
[----:B------:R1:W-:Y:S04]  /*2bfd0*/  STL [R1+0x8b8], R20 ;  /* 0x0008b81401007387 */ /* 0x0003e80000100800 */
[----:B------:R-:W4:Y:S01]  /*2bfe0*/  LDL.LU R52, [R1+0x900] ;  /* 0x0009000001347983 */ /* 0x000f220000300800 */
[----:B0-----:R-:W-:-:S05]  /*2bff0*/  LEA R19, P0, R0, R6, 0x1 ;  /* 0x0000000600137211 */ /* 0x001fca00078008ff */
[----:B------:R-:W-:Y:S01]  /*2c000*/  STL [R1+0x8cc], R19 ;  /* 0x0008cc1301007387 */ /* 0x000fe20000100800 */
[-C--:B-1----:R-:W-:Y:S02]  /*2c010*/  LEA.HI.X.SX32 R20, R86, R5.reuse, 0x1, P5 ;  /* 0x0000000556147211 */ /* 0x082fe400028f0eff */
[----:B------:R-:W-:Y:S02]  /*2c020*/  SEL R93, R12, R54, !P3 ;  /* 0x000000360c5d7207 */ /* 0x000fe40005800000 */
[----:B------:R-:W4:Y:S04]  /*2c030*/  LDL.LU R54, [R1+0x19c] ;  /* 0x00019c0001367983 */ /* 0x000f280000300800 */
[----:B------:R-:W4:Y:S04]  /*2c040*/  LDL.LU R86, [R1+0x44] ;  /* 0x0000440001567983 */ /* 0x000f280000300800 */
[----:B------:R0:W-:Y:S02]  /*2c050*/  STL [R1+0x8c0], R20 ;  /* 0x0008c01401007387 */ /* 0x0001e40000100800 */
[----:B0-----:R-:W-:-:S02]  /*2c060*/  LEA.HI.X.SX32 R20, R0, R5, 0x1, P0 ;  /* 0x0000000500147211 */ /* 0x001fc400000f0eff */
[----:B------:R-:W-:-:S05]  /*2c070*/  LEA R19, P5, R55, R6, 0x1 ;  /* 0x0000000637137211 */ /* 0x000fca00078a08ff */
[----:B------:R0:W-:Y:S04]  /*2c080*/  STL [R1+0x8d4], R19 ;  /* 0x0008d41301007387 */ /* 0x0001e80000100800 */
[----:B------:R-:W4:Y:S01]  /*2c090*/  LDL.LU R0, [R1+0x910] ;  /* 0x0009100001007983 */ /* 0x000f220000300800 */
[----:B0-----:R-:W-:-:S03]  /*2c0a0*/  LEA R19, P0, R8, R6, 0x1 ;  /* 0x0000000608137211 */ /* 0x001fc600078008ff */
[----:B------:R0:W-:Y:S01]  /*2c0b0*/  STL [R1+0x8c8], R20 ;  /* 0x0008c81401007387 */ /* 0x0001e20000100800 */
[----:B--2---:R-:W-:-:S03]  /*2c0c0*/  SEL R45, R12, R73, !P3 ;  /* 0x000000490c2d7207 */ /* 0x004fc60005800000 */
[----:B------:R-:W2:Y:S01]  /*2c0d0*/  LDL.LU R73, [R1+0x1a4] ;  /* 0x0001a40001497983 */ /* 0x000ea20000300800 */
[----:B0-----:R-:W-:-:S03]  /*2c0e0*/  LEA.HI.X.SX32 R20, R55, R5, 0x1, P5 ;  /* 0x0000000537147211 */ /* 0x001fc600028f0eff */
[----:B------:R3:W-:Y:S04]  /*2c0f0*/  STL [R1+0x8dc], R19 ;  /* 0x0008dc1301007387 */ /* 0x0007e80000100800 */
[----:B------:R-:W2:Y:S01]  /*2c100*/  LDL.LU R55, [R1+0x198] ;  /* 0x0001980001377983 */ /* 0x000ea20000300800 */
[----:B---3--:R-:W-:-:S03]  /*2c110*/  LEA R19, P5, R56, R6, 0x1 ;  /* 0x0000000638137211 */ /* 0x008fc600078a08ff */
[----:B------:R0:W-:Y:S04]  /*2c120*/  STL [R1+0x8d0], R20 ;  /* 0x0008d01401007387 */ /* 0x0001e80000100800 */
[----:B------:R4:W-:Y:S01]  /*2c130*/  STL [R1+0x8e4], R19 ;  /* 0x0008e41301007387 */ /* 0x0009e20000100800 */
[----:B0-----:R-:W-:-:S03]  /*2c140*/  LEA.HI.X.SX32 R20, R8, R5, 0x1, P0 ;  /* 0x0000000508147211 */ /* 0x001fc600000f0eff */
[----:B------:R-:W3:Y:S04]  /*2c150*/  LDL.LU R8, [R1+0x920] ;  /* 0x0009200001087983 */ /* 0x000ee80000300800 */
[----:B------:R0:W-:Y:S01]  /*2c160*/  STL [R1+0x8d8], R20 ;  /* 0x0008d81401007387 */ /* 0x0001e20000100800 */
[----:B----4-:R-:W-:Y:S02]  /*2c170*/  LEA R19, P0, R83, R6, 0x1 ;  /* 0x0000000653137211 */ /* 0x010fe400078008ff */
[----:B0-----:R-:W-:-:S03]  /*2c180*/  LEA.HI.X.SX32 R20, R56, R5, 0x1, P5 ;  /* 0x0000000538147211 */ /* 0x001fc600028f0eff */
[----:B------:R0:W-:Y:S04]  /*2c190*/  STL [R1+0x8ec], R19 ;  /* 0x0008ec1301007387 */ /* 0x0001e80000100800 */
[----:B------:R-:W4:Y:S01]  /*2c1a0*/  LDL.LU R56, [R1+0x1a0] ;  /* 0x0001a00001387983 */ /* 0x000f220000300800 */
[----:B0-----:R-:W-:-:S03]  /*2c1b0*/  LEA R19, P5, R78, R6, 0x1 ;  /* 0x000000064e137211 */ /* 0x001fc600078a08ff */
[----:B------:R0:W-:Y:S04]  /*2c1c0*/  STL [R1+0x8e0], R20 ;  /* 0x0008e01401007387 */ /* 0x0001e80000100800 */
[----:B------:R-:W-:Y:S01]  /*2c1d0*/  STL [R1+0x8f4], R19 ;  /* 0x0008f41301007387 */ /* 0x000fe20000100800 */
[----:B0-----:R-:W-:-:S03]  /*2c1e0*/  LEA.HI.X.SX32 R20, R83, R5, 0x1, P0 ;  /* 0x0000000553147211 */ /* 0x001fc600000f0eff */
[----:B------:R-:W4:Y:S04]  /*2c1f0*/  LDL.LU R83, [R1+0x930] ;  /* 0x0009300001537983 */ /* 0x000f280000300800 */
[----:B------:R0:W-:Y:S02]  /*2c200*/  STL [R1+0x8e8], R20 ;  /* 0x0008e81401007387 */ /* 0x0001e40000100800 */
[----:B0-----:R-:W-:Y:S02]  /*2c210*/  LEA.HI.X.SX32 R20, R78, R5, 0x1, P5 ;  /* 0x000000054e147211 */ /* 0x001fe400028f0eff */
[----:B------:R-:W-:-:S05]  /*2c220*/  LEA R19, P0, R92, R6, 0x1 ;  /* 0x000000065c137211 */ /* 0x000fca00078008ff */
[----:B------:R0:W-:Y:S01]  /*2c230*/  STL [R1+0x8fc], R19 ;  /* 0x0008fc1301007387 */ /* 0x0001e20000100800 */
[----:B------:R-:W-:-:S03]  /*2c240*/  SEL R48, R12, R70, !P3 ;  /* 0x000000460c307207 */ /* 0x000fc60005800000 */
[----:B------:R-:W4:Y:S01]  /*2c250*/  LDL.LU R70, [R1+0x1bc] ;  /* 0x0001bc0001467983 */ /* 0x000f220000300800 */
[----:B0-----:R-:W-:-:S03]  /*2c260*/  LEA R19, P5, R53, R6, 0x1 ;  /* 0x0000000635137211 */ /* 0x001fc600078a08ff */
[----:B------:R0:W-:Y:S04]  /*2c270*/  STL [R1+0x8f0], R20 ;  /* 0x0008f01401007387 */ /* 0x0001e80000100800 */
[----:B------:R-:W4:Y:S01]  /*2c280*/  LDL.LU R78, [R1+0x1b0] ;  /* 0x0001b000014e7983 */ /* 0x000f220000300800 */
[----:B0-----:R-:W-:-:S03]  /*2c290*/  LEA.HI.X.SX32 R20, R92, R5, 0x1, P0 ;  /* 0x000000055c147211 */ /* 0x001fc600000f0eff */
[----:B------:R0:W-:Y:S04]  /*2c2a0*/  STL [R1+0x904], R19 ;  /* 0x0009041301007387 */ /* 0x0001e80000100800 */
[----:B------:R1:W-:Y:S01]  /*2c2b0*/  STL [R1+0x8f8], R20 ;  /* 0x0008f81401007387 */ /* 0x0003e20000100800 */
[----:B------:R-:W-:-:S03]  /*2c2c0*/  LEA.HI.X.SX32 R21, R53, R5, 0x1, P5 ;  /* 0x0000000535157211 */ /* 0x000fc600028f0eff */
[----:B------:R-:W4:Y:S01]  /*2c2d0*/  LDL.LU R92, [R1+0x940] ;  /* 0x00094000015c7983 */ /* 0x000f220000300800 */
[----:B0-----:R-:W-:-:S04]  /*2c2e0*/  LEA R19, P0, R87, R6, 0x1 ;  /* 0x0000000657137211 */ /* 0x001fc800078008ff */
[----:B-1----:R-:W-:Y:S01]  /*2c2f0*/  LEA.HI.X.SX32 R20, R87, R5, 0x1, P0 ;  /* 0x0000000557147211 */ /* 0x002fe200000f0eff */
[----:B------:R0:W-:Y:S04]  /*2c300*/  STL [R1+0x90c], R19 ;  /* 0x00090c1301007387 */ /* 0x0001e80000100800 */
[----:B------:R-:W-:Y:S04]  /*2c310*/  STL [R1+0x900], R21 ;  /* 0x0009001501007387 */ /* 0x000fe80000100800 */
[----:B------:R-:W4:Y:S01]  /*2c320*/  LDL.LU R87, [R1+0x1b8] ;  /* 0x0001b80001577983 */ /* 0x000f220000300800 */
[----:B------:R-:W-:-:S02]  /*2c330*/  SEL R47, R12, R51, !P3 ;  /* 0x000000330c2f7207 */ /* 0x000fc40005800000 */
[----:B0-----:R-:W-:-:S05]  /*2c340*/  LEA R19, P5, R54, R6, 0x1 ;  /* 0x0000000636137211 */ /* 0x001fca00078a08ff */
[----:B------:R0:W-:Y:S04]  /*2c350*/  STL [R1+0x914], R19 ;  /* 0x0009141301007387 */ /* 0x0001e80000100800 */
[----:B------:R1:W-:Y:S01]  /*2c360*/  STL [R1+0x908], R20 ;  /* 0x0009081401007387 */ /* 0x0003e20000100800 */
[----:B0-----:R-:W-:Y:S02]  /*2c370*/  LEA R19, P0, R86, R6, 0x1 ;  /* 0x0000000656137211 */ /* 0x001fe400078008ff */
[----:B-1----:R-:W-:Y:S02]  /*2c380*/  LEA.HI.X.SX32 R20, R54, R5, 0x1, P5 ;  /* 0x0000000536147211 */ /* 0x002fe400028f0eff */
[----:B------:R-:W-:Y:S02]  /*2c390*/  SEL R51, R12, R0, !P3 ;  /* 0x000000000c337207 */ /* 0x000fe40005800000 */
[----:B------:R-:W4:Y:S04]  /*2c3a0*/  LDL.LU R0, [R1+0x950] ;  /* 0x0009500001007983 */ /* 0x000f280000300800 */
[----:B------:R2:W-:Y:S04]  /*2c3b0*/  STL [R1+0x91c], R19 ;  /* 0x00091c1301007387 */ /* 0x0005e80000100800 */
[----:B------:R-:W4:Y:S04]  /*2c3c0*/  LDL.LU R46, [R1+0x1d8] ;  /* 0x0001d800012e7983 */ /* 0x000f280000300800 */
[----:B------:R0:W-:Y:S01]  /*2c3d0*/  STL [R1+0x910], R20 ;  /* 0x0009101401007387 */ /* 0x0001e20000100800 */
[----:B--2---:R-:W-:-:S02]  /*2c3e0*/  LEA R19, P5, R73, R6, 0x1 ;  /* 0x0000000649137211 */ /* 0x004fc400078a08ff */
[----:B0-----:R-:W-:Y:S02]  /*2c3f0*/  LEA.HI.X.SX32 R20, R86, R5, 0x1, P0 ;  /* 0x0000000556147211 */ /* 0x001fe400000f0eff */
[----:B------:R-:W2:Y:S04]  /*2c400*/  LDL.LU R86, [R1+0x1c4] ;  /* 0x0001c40001567983 */ /* 0x000ea80000300800 */
[----:B------:R0:W-:Y:S04]  /*2c410*/  STL [R1+0x924], R19 ;  /* 0x0009241301007387 */ /* 0x0001e80000100800 */
[----:B------:R1:W-:Y:S01]  /*2c420*/  STL [R1+0x918], R20 ;  /* 0x0009181401007387 */ /* 0x0003e20000100800 */
[----:B0-----:R-:W-:-:S02]  /*2c430*/  LEA R19, P0, R55, R6, 0x1 ;  /* 0x0000000637137211 */ /* 0x001fc400078008ff */
[----:B-1----:R-:W-:Y:S02]  /*2c440*/  LEA.HI.X.SX32 R20, R73, R5, 0x1, P5 ;  /* 0x0000000549147211 */ /* 0x002fe400028f0eff */
[----:B---3--:R-:W-:Y:S02]  /*2c450*/  SEL R53, R12, R8, !P3 ;  /* 0x000000080c357207 */ /* 0x008fe40005800000 */
[----:B------:R-:W3:Y:S04]  /*2c460*/  LDL.LU R8, [R1+0x960] ;  /* 0x0009600001087983 */ /* 0x000ee80000300800 */
[----:B------:R0:W-:Y:S04]  /*2c470*/  STL [R1+0x92c], R19 ;  /* 0x00092c1301007387 */ /* 0x0001e80000100800 */
[----:B------:R-:W3:Y:S04]  /*2c480*/  LDL.LU R73, [R1+0x1e8] ;  /* 0x0001e80001497983 */ /* 0x000ee80000300800 */
[----:B------:R1:W-:Y:S01]  /*2c490*/  STL [R1+0x920], R20 ;  /* 0x0009201401007387 */ /* 0x0003e20000100800 */
[----:B0-----:R-:W-:-:S02]  /*2c4a0*/  LEA R19, P5, R7, R6, 0x1 ;  /* 0x0000000607137211 */ /* 0x001fc400078a08ff */
[----:B-1----:R-:W-:-:S03]  /*2c4b0*/  LEA.HI.X.SX32 R20, R55, R5, 0x1, P0 ;  /* 0x0000000537147211 */ /* 0x002fc600000f0eff */
[----:B------:R4:W-:Y:S04]  /*2c4c0*/  STL [R1+0x934], R19 ;  /* 0x0009341301007387 */ /* 0x0009e80000100800 */
[----:B------:R-:W-:Y:S01]  /*2c4d0*/  STL [R1+0x928], R20 ;  /* 0x0009281401007387 */ /* 0x000fe20000100800 */
[----:B----4-:R-:W-:Y:S02]  /*2c4e0*/  LEA R19, P0, R56, R6, 0x1 ;  /* 0x0000000638137211 */ /* 0x010fe400078008ff */
[----:B------:R-:W-:Y:S02]  /*2c4f0*/  SEL R54, R12, R83, !P3 ;  /* 0x000000530c367207 */ /* 0x000fe40005800000 */
[----:B------:R-:W4:Y:S04]  /*2c500*/  LDL.LU R83, [R1+0x1d0] ;  /* 0x0001d00001537983 */ /* 0x000f280000300800 */
[----:B------:R0:W-:Y:S02]  /*2c510*/  STL [R1+0x93c], R19 ;  /* 0x00093c1301007387 */ /* 0x0001e40000100800 */
[----:B0-----:R-:W-:-:S02]  /*2c520*/  LEA.HI.X.SX32 R19, R7, R5, 0x1, P5 ;  /* 0x0000000507137211 */ /* 0x001fc400028f0eff */
[----:B------:R-:W4:Y:S04]  /*2c530*/  LDL.LU R7, [R1+0x970] ;  /* 0x0009700001077983 */ /* 0x000f280000300800 */
[----:B------:R-:W4:Y:S04]  /*2c540*/  LDL.LU R55, [R1+0x1f4] ;  /* 0x0001f40001377983 */ /* 0x000f280000300800 */
[----:B------:R0:W-:Y:S04]  /*2c550*/  STL [R1+0x930], R19 ;  /* 0x0009301301007387 */ /* 0x0001e80000100800 */
[----:B------:R-:W4:Y:S01]  /*2c560*/  LDL.LU R49, [R1+0x1e0] ;  /* 0x0001e00001317983 */ /* 0x000f220000300800 */
[----:B------:R-:W-:-:S02]  /*2c570*/  LEA.HI.X.SX32 R20, R56, R5, 0x1, P0 ;  /* 0x0000000538147211 */ /* 0x000fc400000f0eff */
[C---:B------:R-:W-:Y:S02]  /*2c580*/  SEL R82, R12.reuse, R50, !P3 ;  /* 0x000000320c527207 */ /* 0x040fe40005800000 */
[----:B------:R-:W-:Y:S02]  /*2c590*/  SEL R50, R12, R52, !P3 ;  /* 0x000000340c327207 */ /* 0x000fe40005800000 */
        /* <DEDUP_REMOVED lines=10> */
[----:B0-----:R-:W-:-:S05]  /*2c640*/  LEA R19, P5, R91, R6, 0x1 ;  /* 0x000000065b137211 */ /* 0x001fca00078a08ff */
[----:B------:R0:W-:Y:S01]  /*2c650*/  STL [R1+0x954], R19 ;  /* 0x0009541301007387 */ /* 0x0001e20000100800 */
[----:B-1----:R-:W-:-:S03]  /*2c660*/  LEA.HI.X.SX32 R20, R78, R5, 0x1, P0 ;  /* 0x000000054e147211 */ /* 0x002fc600000f0eff */
[----:B------:R-:W4:Y:S04]  /*2c670*/  LDL.LU R70, [R1+0x1ec] ;  /* 0x0001ec0001467983 */ /* 0x000f280000300800 */
[----:B------:R1:W-:Y:S01]  /*2c680*/  STL [R1+0x948], R20 ;  /* 0x0009481401007387 */ /* 0x0003e20000100800 */
[----:B0-----:R-:W-:-:S05]  /*2c690*/  LEA R19, P0, R87, R6, 0x1 ;  /* 0x0000000657137211 */ /* 0x001fca00078008ff */
[----:B------:R-:W-:Y:S01]  /*2c6a0*/  STL [R1+0x95c], R19 ;  /* 0x00095c1301007387 */ /* 0x000fe20000100800 */
[----:B-1----:R-:W-:-:S03]  /*2c6b0*/  LEA.HI.X.SX32 R20, R91, R5, 0x1, P5 ;  /* 0x000000055b147211 */ /* 0x002fc600028f0eff */
[----:B------:R-:W4:Y:S04]  /*2c6c0*/  LDL.LU R91, [R1+0x990] ;  /* 0x00099000015b7983 */ /* 0x000f280000300800 */
[----:B------:R0:W-:Y:S04]  /*2c6d0*/  STL [R1+0x950], R20 ;  /* 0x0009501401007387 */ /* 0x0001e80000100800 */
[----:B------:R-:W4:Y:S01]  /*2c6e0*/  LDL.LU R27, [R1+0x210] ;  /* 0x00021000011b7983 */ /* 0x000f220000300800 */
[----:B0-----:R-:W-:Y:S02]  /*2c6f0*/  LEA.HI.X.SX32 R20, R87, R5, 0x1, P0 ;  /* 0x0000000557147211 */ /* 0x001fe400000f0eff */
[----:B------:R-:W-:-:S05]  /*2c700*/  LEA R19, P5, R46, R6, 0x1 ;  /* 0x000000062e137211 */ /* 0x000fca00078a08ff */
[----:B------:R2:W-:Y:S04]  /*2c710*/  STL [R1+0x964], R19 ;  /* 0x0009641301007387 */ /* 0x0005e80000100800 */
[----:B------:R-:W4:Y:S04]  /*2c720*/  LDL.LU R78, [R1+0x1fc] ;  /* 0x0001fc00014e7983 */ /* 0x000f280000300800 */
[----:B------:R0:W-:Y:S01]  /*2c730*/  STL [R1+0x958], R20 ;  /* 0x0009581401007387 */ /* 0x0001e20000100800 */
[----:B--2---:R-:W-:-:S05]  /*2c740*/  LEA R19, P0, R86, R6, 0x1 ;  /* 0x0000000656137211 */ /* 0x004fca00078008ff */
[----:B------:R3:W-:Y:S01]  /*2c750*/  STL [R1+0x96c], R19 ;  /* 0x00096c1301007387 */ /* 0x0007e20000100800 */
[----:B0-----:R-:W-:-:S03]  /*2c760*/  LEA.HI.X.SX32 R20, R46, R5, 0x1, P5 ;  /* 0x000000052e147211 */ /* 0x001fc600028f0eff */
[----:B------:R-:W2:Y:S04]  /*2c770*/  LDL.LU R87, [R1+0x9a0] ;  /* 0x0009a00001577983 */ /* 0x000ea80000300800 */
[----:B------:R-:W2:Y:S04]  /*2c780*/  LDL.LU R23, [R1+0x21c] ;  /* 0x00021c0001177983 */ /* 0x000ea80000300800 */
[----:B------:R0:W-:Y:S04]  /*2c790*/  STL [R1+0x960], R20 ;  /* 0x0009601401007387 */ /* 0x0001e80000100800 */
[----:B------:R-:W2:Y:S01]  /*2c7a0*/  LDL.LU R25, [R1+0x208] ;  /* 0x0002080001197983 */ /* 0x000ea20000300800 */
[----:B---3--:R-:W-:-:S02]  /*2c7b0*/  LEA R19, P5, R73, R6, 0x1 ;  /* 0x0000000649137211 */ /* 0x008fc400078a08ff */
[----:B0-----:R-:W-:-:S03]  /*2c7c0*/  LEA.HI.X.SX32 R20, R86, R5, 0x1, P0 ;  /* 0x0000000556147211 */ /* 0x001fc600000f0eff */
[----:B------:R-:W-:Y:S04]  /*2c7d0*/  STL [R1+0x974], R19 ;  /* 0x0009741301007387 */ /* 0x000fe80000100800 */
[----:B------:R-:W3:Y:S04]  /*2c7e0*/  LDL.LU R86, [R1+0x9b0] ;  /* 0x0009b00001567983 */ /* 0x000ee80000300800 */
[----:B------:R0:W-:Y:S02]  /*2c7f0*/  STL [R1+0x968], R20 ;  /* 0x0009681401007387 */ /* 0x0001e40000100800 */
[----:B0-----:R-:W-:-:S02]  /*2c800*/  LEA.HI.X.SX32 R20, R73, R5, 0x1, P5 ;  /* 0x0000000549147211 */ /* 0x001fc400028f0eff */
[----:B----4-:R-:W-:-:S05]  /*2c810*/  LEA R19, P0, R83, R6, 0x1 ;  /* 0x0000000653137211 */ /* 0x010fca00078008ff */
[----:B------:R0:W-:Y:S04]  /*2c820*/  STL [R1+0x97c], R19 ;  /* 0x00097c1301007387 */ /* 0x0001e80000100800 */
[----:B------:R-:W4:Y:S04]  /*2c830*/  LDL.LU R24, [R1+0x218] ;  /* 0x0002180001187983 */ /* 0x000f280000300800 */
[----:B------:R1:W-:Y:S01]  /*2c840*/  STL [R1+0x970], R20 ;  /* 0x0009701401007387 */ /* 0x0003e20000100800 */
[----:B0-----:R-:W-:Y:S02]  /*2c850*/  LEA R19, P5, R55, R6, 0x1 ;  /* 0x0000000637137211 */ /* 0x001fe400078a08ff */
[----:B-1----:R-:W-:-:S03]  /*2c860*/  LEA.HI.X.SX32 R20, R83, R5, 0x1, P0 ;  /* 0x0000000553147211 */ /* 0x002fc600000f0eff */
[----:B------:R0:W-:Y:S04]  /*2c870*/  STL [R1+0x984], R19 ;  /* 0x0009841301007387 */ /* 0x0001e80000100800 */
[----:B------:R-:W3:Y:S01]  /*2c880*/  LDL.LU R83, [R1+0x9c0] ;  /* 0x0009c00001537983 */ /* 0x000ee20000300800 */
[----:B0-----:R-:W-:-:S03]  /*2c890*/  LEA R19, P0, R49, R6, 0x1 ;  /* 0x0000000631137211 */ /* 0x001fc600078008ff */
[----:B------:R0:W-:Y:S04]  /*2c8a0*/  STL [R1+0x978], R20 ;  /* 0x0009781401007387 */ /* 0x0001e80000100800 */
[----:B------:R-:W-:Y:S04]  /*2c8b0*/  STL [R1+0x98c], R19 ;  /* 0x00098c1301007387 */ /* 0x000fe80000100800 */
[----:B------:R-:W3:Y:S01]  /*2c8c0*/  LDL.LU R73, [R1+0x238] ;  /* 0x0002380001497983 */ /* 0x000ee20000300800 */
[----:B0-----:R-:W-:-:S03]  /*2c8d0*/  LEA.HI.X.SX32 R20, R55, R5, 0x1, P5 ;  /* 0x0000000537147211 */ /* 0x001fc600028f0eff */
[----:B------:R-:W3:Y:S04]  /*2c8e0*/  LDL.LU R55, [R1+0x224] ;  /* 0x0002240001377983 */ /* 0x000ee80000300800 */
[----:B------:R0:W-:Y:S04]  /*2c8f0*/  STL [R1+0x980], R20 ;  /* 0x0009801401007387 */ /* 0x0001e80000100800 */
[----:B------:R-:W3:Y:S01]  /*2c900*/  LDL.LU R44, [R1+0x9d0] ;  /* 0x0009d000012c7983 */ /* 0x000ee20000300800 */
[----:B0-----:R-:W-:Y:S02]  /*2c910*/  LEA.HI.X.SX32 R20, R49, R5, 0x1, P0 ;  /* 0x0000000531147211 */ /* 0x001fe400000f0eff */
[----:B------:R-:W-:-:S05]  /*2c920*/  LEA R19, P5, R52, R6, 0x1 ;  /* 0x0000000634137211 */ /* 0x000fca00078a08ff */
[----:B------:R0:W-:Y:S04]  /*2c930*/  STL [R1+0x994], R19 ;  /* 0x0009941301007387 */ /* 0x0001e80000100800 */
[----:B------:R-:W3:Y:S04]  /*2c940*/  LDL.LU R46, [R1+0x244] ;  /* 0x00024400012e7983 */ /* 0x000ee80000300800 */
[----:B------:R1:W-:Y:S01]  /*2c950*/  STL [R1+0x988], R20 ;  /* 0x0009881401007387 */ /* 0x0003e20000100800 */
[----:B0-----:R-:W-:-:S05]  /*2c960*/  LEA R19, P0, R70, R6, 0x1 ;  /* 0x0000000646137211 */ /* 0x001fca00078008ff */
[----:B------:R-:W-:Y:S01]  /*2c970*/  STL [R1+0x99c], R19 ;  /* 0x00099c1301007387 */ /* 0x000fe20000100800 */
[----:B-1----:R-:W-:-:S03]  /*2c980*/  LEA.HI.X.SX32 R20, R52, R5, 0x1, P5 ;  /* 0x0000000534147211 */ /* 0x002fc600028f0eff */
[----:B------:R-:W3:Y:S04]  /*2c990*/  LDL.LU R49, [R1+0x234] ;  /* 0x0002340001317983 */ /* 0x000ee80000300800 */
[----:B------:R0:W-:Y:S02]  /*2c9a0*/  STL [R1+0x990], R20 ;  /* 0x0009901401007387 */ /* 0x0001e40000100800 */
[----:B0-----:R-:W-:Y:S02]  /*2c9b0*/  LEA.HI.X.SX32 R20, R70, R5, 0x1, P0 ;  /* 0x0000000546147211 */ /* 0x001fe400000f0eff */
[-C--:B------:R-:W-:Y:S01]  /*2c9c0*/  LEA R19, P5, R27, R6.reuse, 0x1 ;  /* 0x000000061b137211 */ /* 0x080fe200078a08ff */
[----:B------:R-:W3:Y:S04]  /*2c9d0*/  LDL.LU R70, [R1+0x9e0] ;  /* 0x0009e00001467983 */ /* 0x000ee80000300800 */
[----:B------:R0:W-:Y:S04]  /*2c9e0*/  STL [R1+0x9a4], R19 ;  /* 0x0009a41301007387 */ /* 0x0001e80000100800 */
[----:B------:R1:W-:Y:S04]  /*2c9f0*/  STL [R1+0x998], R20 ;  /* 0x0009981401007387 */ /* 0x0003e80000100800 */
[----:B------:R-:W3:Y:S01]  /*2ca00*/  LDL.LU R52, [R1+0x250] ;  /* 0x0002500001347983 */ /* 0x000ee20000300800 */
[----:B0-----:R-:W-:-:S05]  /*2ca10*/  LEA R19, P0, R78, R6, 0x1 ;  /* 0x000000064e137211 */ /* 0x001fca00078008ff */
[----:B------:R0:W-:Y:S01]  /*2ca20*/  STL [R1+0x9ac], R19 ;  /* 0x0009ac1301007387 */ /* 0x0001e20000100800 */
[-C--:B-1----:R-:W-:Y:S02]  /*2ca30*/  LEA.HI.X.SX32 R20, R78, R5.reuse, 0x1, P0 ;  /* 0x000000054e147211 */ /* 0x082fe400000f0eff */
[----:B0-----:R-:W-:Y:S02]  /*2ca40*/  LEA.HI.X.SX32 R19, R27, R5, 0x1, P5 ;  /* 0x000000051b137211 */ /* 0x001fe400028f0eff */
[----:B--2---:R-:W-:-:S03]  /*2ca50*/  LEA R21, P5, R23, R6, 0x1 ;  /* 0x0000000617157211 */ /* 0x004fc600078a08ff */
[----:B------:R0:W-:Y:S04]  /*2ca60*/  STL [R1+0x9a0], R19 ;  /* 0x0009a01301007387 */ /* 0x0001e80000100800 */
[----:B------:R-:W-:Y:S01]  /*2ca70*/  STL [R1+0x9b4], R21 ;  /* 0x0009b41501007387 */ /* 0x000fe20000100800 */
[----:B0-----:R-:W-:-:S03]  /*2ca80*/  LEA R19, P0, R25, R6, 0x1 ;  /* 0x0000000619137211 */ /* 0x001fc600078008ff */
[----:B------:R0:W-:Y:S04]  /*2ca90*/  STL [R1+0x9a8], R20 ;  /* 0x0009a81401007387 */ /* 0x0001e80000100800 */
[----:B------:R-:W2:Y:S04]  /*2caa0*/  LDL.LU R78, [R1+0x9f0] ;  /* 0x0009f000014e7983 */ /* 0x000ea80000300800 */
[----:B------:R1:W-:Y:S01]  /*2cab0*/  STL [R1+0x9bc], R19 ;  /* 0x0009bc1301007387 */ /* 0x0003e20000100800 */
[-C--:B0-----:R-:W-:Y:S02]  /*2cac0*/  LEA.HI.X.SX32 R20, R25, R5.reuse, 0x1, P0 ;  /* 0x0000000519147211 */ /* 0x081fe400000f0eff */
[----:B-1----:R-:W-:-:S02]  /*2cad0*/  LEA.HI.X.SX32 R19, R23, R5, 0x1, P5 ;  /* 0x0000000517137211 */ /* 0x002fc400028f0eff */
[----:B------:R-:W2:Y:S01]  /*2cae0*/  LDL.LU R23, [R1+0x260] ;  /* 0x0002600001177983 */ /* 0x000ea20000300800 */
[----:B------:R-:W-:-:S03]  /*2caf0*/  LEA R21, P5, R2, R6, 0x1 ;  /* 0x0000000602157211 */ /* 0x000fc600078a08ff */
[----:B------:R4:W-:Y:S04]  /*2cb00*/  STL [R1+0x9b0], R19 ;  /* 0x0009b01301007387 */ /* 0x0009e80000100800 */
[----:B------:R-:W-:Y:S04]  /*2cb10*/  STL [R1+0x9c4], R21 ;  /* 0x0009c41501007387 */ /* 0x000fe80000100800 */
[----:B------:R-:W2:Y:S04]  /*2cb20*/  LDL.LU R25, [R1+0x24c] ;  /* 0x00024c0001197983 */ /* 0x000ea80000300800 */
[----:B------:R0:W-:Y:S01]  /*2cb30*/  STL [R1+0x9b8], R20 ;  /* 0x0009b81401007387 */ /* 0x0001e20000100800 */
[----:B----4-:R-:W-:-:S05]  /*2cb40*/  LEA R19, P0, R24, R6, 0x1 ;  /* 0x0000000618137211 */ /* 0x010fca00078008ff */
[----:B------:R1:W-:Y:S01]  /*2cb50*/  STL [R1+0x9cc], R19 ;  /* 0x0009cc1301007387 */ /* 0x0003e20000100800 */
[-C--:B0-----:R-:W-:Y:S02]  /*2cb60*/  LEA.HI.X.SX32 R20, R24, R5.reuse, 0x1, P0 ;  /* 0x0000000518147211 */ /* 0x081fe400000f0eff */
[----:B-1----:R-:W-:Y:S02]  /*2cb70*/  LEA.HI.X.SX32 R19, R2, R5, 0x1, P5 ;  /* 0x0000000502137211 */ /* 0x002fe400028f0eff */
[----:B------:R-:W4:Y:S04]  /*2cb80*/  LDL.LU R2, [R1+0xa00] ;  /* 0x000a000001027983 */ /* 0x000f280000300800 */
[----:B------:R0:W-:Y:S01]  /*2cb90*/  STL [R1+0x9c0], R19 ;  /* 0x0009c01301007387 */ /* 0x0001e20000100800 */
[----:B---3--:R-:W-:-:S05]  /*2cba0*/  LEA R21, P5, R73, R6, 0x1 ;  /* 0x0000000649157211 */ /* 0x008fca00078a08ff */
[----:B------:R-:W-:Y:S04]  /*2cbb0*/  STL [R1+0x9d4], R21 ;  /* 0x0009d41501007387 */ /* 0x000fe80000100800 */
[----:B------:R1:W-:Y:S04]  /*2cbc0*/  STL [R1+0x9c8], R20 ;  /* 0x0009c81401007387 */ /* 0x0003e80000100800 */
[----:B------:R-:W3:Y:S01]  /*2cbd0*/  LDL.LU R30, [R1+0x258] ;  /* 0x00025800011e7983 */ /* 0x000ee20000300800 */
[----:B0-----:R-:W-:Y:S02]  /*2cbe0*/  LEA R19, P0, R55, R6, 0x1 ;  /* 0x0000000637137211 */ /* 0x001fe400078008ff */
[----:B-1----:R-:W-:-:S03]  /*2cbf0*/  LEA.HI.X.SX32 R20, R73, R5, 0x1, P5 ;  /* 0x0000000549147211 */ /* 0x002fc600028f0eff */
[----:B------:R-:W-:Y:S04]  /*2cc00*/  STL [R1+0x9dc], R19 ;  /* 0x0009dc1301007387 */ /* 0x000fe80000100800 */
[----:B------:R-:W3:Y:S04]  /*2cc10*/  LDL.LU R73, [R1+0xa10] ;  /* 0x000a100001497983 */ /* 0x000ee80000300800 */
[----:B------:R0:W-:Y:S04]  /*2cc20*/  STL [R1+0x9d0], R20 ;  /* 0x0009d01401007387 */ /* 0x0001e80000100800 */
[----:B------:R-:W3:Y:S01]  /*2cc30*/  LDL.LU R29, [R1+0x27c] ;  /* 0x00027c00011d7983 */ /* 0x000ee20000300800 */
[----:B0-----:R-:W-:-:S02]  /*2cc40*/  LEA.HI.X.SX32 R20, R55, R5, 0x1, P0 ;  /* 0x0000000537147211 */ /* 0x001fc400000f0eff */
[----:B------:R-:W-:-:S05]  /*2cc50*/  LEA R19, P5, R46, R6, 0x1 ;  /* 0x000000062e137211 */ /* 0x000fca00078a08ff */
[----:B------:R0:W-:Y:S04]  /*2cc60*/  STL [R1+0x9e4], R19 ;  /* 0x0009e41301007387 */ /* 0x0001e80000100800 */
[----:B------:R-:W3:Y:S01]  /*2cc70*/  LDL.LU R55, [R1+0x268] ;  /* 0x0002680001377983 */ /* 0x000ee20000300800 */
[----:B0-----:R-:W-:-:S03]  /*2cc80*/  LEA R19, P0, R49, R6, 0x1 ;  /* 0x0000000631137211 */ /* 0x001fc600078008ff */
[----:B------:R0:W-:Y:S04]  /*2cc90*/  STL [R1+0x9d8], R20 ;  /* 0x0009d81401007387 */ /* 0x0001e80000100800 */
[----:B------:R1:W-:Y:S01]  /*2cca0*/  STL [R1+0x9ec], R19 ;  /* 0x0009ec1301007387 */ /* 0x0003e20000100800 */
[C---:B------:R-:W-:Y:S02]  /*2ccb0*/  SEL R81, R12.reuse, R44, !P3 ;  /* 0x0000002c0c517207 */ /* 0x040fe40005800000 */
[-C--:B0-----:R-:W-:Y:S02]  /*2ccc0*/  LEA.HI.X.SX32 R20, R49, R5.reuse, 0x1, P0 ;  /* 0x0000000531147211 */ /* 0x081fe400000f0eff */
[----:B------:R-:W-:Y:S02]  /*2ccd0*/  SEL R79, R12, R70, !P3 ;  /* 0x000000460c4f7207 */ /* 0x000fe40005800000 */
[----:B------:R-:W3:Y:S01]  /*2cce0*/  LDL.LU R70, [R1+0xa20] ;  /* 0x000a200001467983 */ /* 0x000ee20000300800 */
[----:B-1----:R-:W-:-:S03]  /*2ccf0*/  LEA.HI.X.SX32 R19, R46, R5, 0x1, P5 ;  /* 0x000000052e137211 */ /* 0x002fc600028f0eff */
[----:B------:R-:W3:Y:S01]  /*2cd00*/  LDL.LU R24, [R1+0x284] ;  /* 0x0002840001187983 */ /* 0x000ee20000300800 */
[----:B------:R-:W-:-:S03]  /*2cd10*/  LEA R21, P5, R52, R6, 0x1 ;  /* 0x0000000634157211 */ /* 0x000fc600078a08ff */
[----:B------:R0:W-:Y:S04]  /*2cd20*/  STL [R1+0x9e0], R19 ;  /* 0x0009e01301007387 */ /* 0x0001e80000100800 */
[----:B------:R1:W-:Y:S04]  /*2cd30*/  STL [R1+0x9f4], R21 ;  /* 0x0009f41501007387 */ /* 0x0003e80000100800 */
[----:B------:R-:W3:Y:S04]  /*2cd40*/  LDL.LU R44, [R1+0xa30] ;  /* 0x000a3000012c7983 */ /* 0x000ee80000300800 */
[----:B------:R-:W-:Y:S04]  /*2cd50*/  STL [R1+0x9e8], R20 ;  /* 0x0009e81401007387 */ /* 0x000fe80000100800 */
[----:B------:R-:W3:Y:S01]  /*2cd60*/  LDL.LU R28, [R1+0x294] ;  /* 0x00029400011c7983 */ /* 0x000ee20000300800 */
[----:B0-----:R-:W-:-:S02]  /*2cd70*/  LEA R19, P0, R74, R6, 0x1 ;  /* 0x000000064a137211 */ /* 0x001fc400078008ff */
[----:B-1----:R-:W-:-:S03]  /*2cd80*/  LEA.HI.X.SX32 R21, R52, R5, 0x1, P5 ;  /* 0x0000000534157211 */ /* 0x002fc600028f0eff */
[----:B------:R0:W-:Y:S04]  /*2cd90*/  STL [R1+0x9fc], R19 ;  /* 0x0009fc1301007387 */ /* 0x0001e80000100800 */
[----:B------:R-:W3:Y:S04]  /*2cda0*/  LDL.LU R49, [R1+0x280] ;  /* 0x0002800001317983 */ /* 0x000ee80000300800 */
[----:B------:R-:W-:Y:S01]  /*2cdb0*/  STL [R1+0x9f0], R21 ;  /* 0x0009f01501007387 */ /* 0x000fe20000100800 */
[----:B0-----:R-:W-:-:S03]  /*2cdc0*/  LEA.HI.X.SX32 R19, R74, R5, 0x1, P0 ;  /* 0x000000054a137211 */ /* 0x001fc600000f0eff */
[----:B------:R-:W3:Y:S01]  /*2cdd0*/  LDL.LU R46, [R1+0xa40] ;  /* 0x000a4000012e7983 */ /* 0x000ee20000300800 */
[----:B--2---:R-:W-:-:S05]  /*2cde0*/  LEA R20, P5, R23, R6, 0x1 ;  /* 0x0000000617147211 */ /* 0x004fca00078a08ff */
[----:B------:R-:W-:Y:S04]  /*2cdf0*/  STL [R1+0xa04], R20 ;  /* 0x000a041401007387 */ /* 0x000fe80000100800 */
[----:B------:R-:W2:Y:S04]  /*2ce00*/  LDL.LU R27, [R1+0x29c] ;  /* 0x00029c00011b7983 */ /* 0x000ea80000300800 */
[----:B------:R0:W-:Y:S04]  /*2ce10*/  STL [R1+0x9f8], R19 ;  /* 0x0009f81301007387 */ /* 0x0001e80000100800 */
[----:B------:R-:W2:Y:S01]  /*2ce20*/  LDL.LU R52, [R1+0x28c] ;  /* 0x00028c0001347983 */ /* 0x000ea20000300800 */
[----:B0-----:R-:W-:-:S05]  /*2ce30*/  LEA R19, P0, R25, R6, 0x1 ;  /* 0x0000000619137211 */ /* 0x001fca00078008ff */
[----:B------:R0:W-:Y:S01]  /*2ce40*/  STL [R1+0xa0c], R19 ;  /* 0x000a0c1301007387 */ /* 0x0001e20000100800 */
[-C--:B------:R-:W-:Y:S02]  /*2ce50*/  LEA.HI.X.SX32 R20, R23, R5.reuse, 0x1, P5 ;  /* 0x0000000517147211 */ /* 0x080fe400028f0eff */
[----:B0-----:R-:W-:Y:S02]  /*2ce60*/  LEA R19, P5, R89, R6, 0x1 ;  /* 0x0000000659137211 */ /* 0x001fe400078a08ff */
[----:B----4-:R-:W-:Y:S02]  /*2ce70*/  SEL R74, R12, R2, !P3 ;  /* 0x000000020c4a7207 */ /* 0x010fe40005800000 */
[----:B------:R-:W4:Y:S04]  /*2ce80*/  LDL.LU R2, [R1+0x5f8] ;  /* 0x0005f80001027983 */ /* 0x000f280000300800 */
[----:B------:R-:W4:Y:S04]  /*2ce90*/  LDL.LU R23, [R1+0x2ac] ;  /* 0x0002ac0001177983 */ /* 0x000f280000300800 */
[----:B------:R0:W-:Y:S04]  /*2cea0*/  STL [R1+0xa00], R20 ;  /* 0x000a001401007387 */ /* 0x0001e80000100800 */
[----:B------:R3:W-:Y:S01]  /*2ceb0*/  STL [R1+0xa14], R19 ;  /* 0x000a141301007387 */ /* 0x0007e20000100800 */
[----:B0-----:R-:W-:-:S05]  /*2cec0*/  LEA.HI.X.SX32 R20, R25, R5, 0x1, P0 ;  /* 0x0000000519147211 */ /* 0x001fca00000f0eff */
[----:B------:R0:W-:Y:S01]  /*2ced0*/  STL [R1+0xa08], R20 ;  /* 0x000a081401007387 */ /* 0x0001e20000100800 */
[----:B---3--:R-:W-:Y:S02]  /*2cee0*/  LEA R19, P0, R30, R6, 0x1 ;  /* 0x000000061e137211 */ /* 0x008fe400078008ff */
[----:B0-----:R-:W-:-:S03]  /*2cef0*/  LEA.HI.X.SX32 R20, R89, R5, 0x1, P5 ;  /* 0x0000000559147211 */ /* 0x001fc600028f0eff */
[----:B------:R0:W-:Y:S04]  /*2cf00*/  STL [R1+0xa1c], R19 ;  /* 0x000a1c1301007387 */ /* 0x0001e80000100800 */
[----:B------:R-:W3:Y:S04]  /*2cf10*/  LDL.LU R89, [R1+0xa60] ;  /* 0x000a600001597983 */ /* 0x000ee80000300800 */
[----:B------:R1:W-:Y:S04]  /*2cf20*/  STL [R1+0xa10], R20 ;  /* 0x000a101401007387 */ /* 0x0003e80000100800 */
[----:B------:R-:W3:Y:S01]  /*2cf30*/  LDL.LU R25, [R1+0x2b8] ;  /* 0x0002b80001197983 */ /* 0x000ee20000300800 */
[----:B0-----:R-:W-:-:S02]  /*2cf40*/  LEA R19, P5, R29, R6, 0x1 ;  /* 0x000000061d137211 */ /* 0x001fc400078a08ff */
[----:B-1----:R-:W-:-:S03]  /*2cf50*/  LEA.HI.X.SX32 R20, R30, R5, 0x1, P0 ;  /* 0x000000051e147211 */ /* 0x002fc600000f0eff */
[----:B------:R0:W-:Y:S01]  /*2cf60*/  STL [R1+0xa24], R19 ;  /* 0x000a241301007387 */ /* 0x0001e20000100800 */
[----:B------:R-:W-:-:S03]  /*2cf70*/  LEA.HI.X.SX32 R21, R29, R5, 0x1, P5 ;  /* 0x000000051d157211 */ /* 0x000fc600028f0eff */
[----:B------:R-:W-:Y:S01]  /*2cf80*/  STL [R1+0xa18], R20 ;  /* 0x000a181401007387 */ /* 0x000fe20000100800 */
[----:B0-----:R-:W-:-:S05]  /*2cf90*/  LEA R19, P0, R55, R6, 0x1 ;  /* 0x0000000637137211 */ /* 0x001fca00078008ff */
[----:B------:R0:W-:Y:S04]  /*2cfa0*/  STL [R1+0xa2c], R19 ;  /* 0x000a2c1301007387 */ /* 0x0001e80000100800 */
[----:B------:R-:W-:Y:S01]  /*2cfb0*/  STL [R1+0xa20], R21 ;  /* 0x000a201501007387 */ /* 0x000fe20000100800 */
[----:B0-----:R-:W-:-:S03]  /*2cfc0*/  LEA.HI.X.SX32 R19, R55, R5, 0x1, P0 ;  /* 0x0000000537137211 */ /* 0x001fc600000f0eff */
[----:B------:R-:W3:Y:S01]  /*2cfd0*/  LDL.LU R55, [R1+0x5dc] ;  /* 0x0005dc0001377983 */ /* 0x000ee20000300800 */
[----:B------:R-:W-:-:S05]  /*2cfe0*/  LEA R20, P5, R24, R6, 0x1 ;  /* 0x0000000618147211 */ /* 0x000fca00078a08ff */
        /* <DEDUP_REMOVED lines=8> */
[----:B------:R-:W-:Y:S04]  /*2d070*/  STL [R1+0xa44], R21 ;  /* 0x000a441501007387 */ /* 0x000fe80000100800 */
[----:B------:R-:W3:Y:S04]  /*2d080*/  LDL.LU R4, [R1+0x5ec] ;  /* 0x0005ec0001047983 */ /* 0x000ee80000300800 */
[----:B------:R0:W-:Y:S04]  /*2d090*/  STL [R1+0xa38], R20 ;  /* 0x000a381401007387 */ /* 0x0001e80000100800 */
[----:B------:R-:W3:Y:S01]  /*2d0a0*/  LDL.LU R24, [R1+0x2d8] ;  /* 0x0002d80001187983 */ /* 0x000ee20000300800 */
[----:B-1----:R-:W-:-:S05]  /*2d0b0*/  LEA R19, P0, R49, R6, 0x1 ;  /* 0x0000000631137211 */ /* 0x002fca00078008ff */
[----:B------:R1:W-:Y:S01]  /*2d0c0*/  STL [R1+0xa4c], R19 ;  /* 0x000a4c1301007387 */ /* 0x0003e20000100800 */
[-C--:B0-----:R-:W-:Y:S02]  /*2d0d0*/  LEA.HI.X.SX32 R20, R49, R5.reuse, 0x1, P0 ;  /* 0x0000000531147211 */ /* 0x081fe400000f0eff */
[----:B-1----:R-:W-:-:S05]  /*2d0e0*/  LEA.HI.X.SX32 R19, R28, R5, 0x1, P5 ;  /* 0x000000051c137211 */ /* 0x002fca00028f0eff */
[----:B------:R0:W-:Y:S01]  /*2d0f0*/  STL [R1+0xa40], R19 ;  /* 0x000a401301007387 */ /* 0x0001e20000100800 */
[----:B--2---:R-:W-:-:S05]  /*2d100*/  LEA R21, P5, R27, R6, 0x1 ;  /* 0x000000061b157211 */ /* 0x004fca00078a08ff */
[----:B------:R-:W-:Y:S01]  /*2d110*/  STL [R1+0xa54], R21 ;  /* 0x000a541501007387 */ /* 0x000fe20000100800 */
[----:B0-----:R-:W-:-:S03]  /*2d120*/  LEA R19, P0, R52, R6, 0x1 ;  /* 0x0000000634137211 */ /* 0x001fc600078008ff */
[----:B------:R0:W-:Y:S02]  /*2d130*/  STL [R1+0xa48], R20 ;  /* 0x000a481401007387 */ /* 0x0001e40000100800 */
[----:B0-----:R-:W-:Y:S02]  /*2d140*/  LEA.HI.X.SX32 R20, R27, R5, 0x1, P5 ;  /* 0x000000051b147211 */ /* 0x001fe400028f0eff */
[----:B----4-:R-:W-:Y:S02]  /*2d150*/  SEL R49, R12, R2, !P3 ;  /* 0x000000020c317207 */ /* 0x010fe40005800000 */
[----:B------:R-:W2:Y:S04]  /*2d160*/  LDL.LU R2, [R1+0xa90] ;  /* 0x000a900001027983 */ /* 0x000ea80000300800 */
[----:B------:R0:W-:Y:S04]  /*2d170*/  STL [R1+0xa5c], R19 ;  /* 0x000a5c1301007387 */ /* 0x0001e80000100800 */
[----:B------:R-:W4:Y:S04]  /*2d180*/  LDL.LU R21, [R1+0x2e4] ;  /* 0x0002e40001157983 */ /* 0x000f280000300800 */
[----:B------:R1:W-:Y:S01]  /*2d190*/  STL [R1+0xa50], R20 ;  /* 0x000a501401007387 */ /* 0x0003e20000100800 */
[----:B0-----:R-:W-:-:S03]  /*2d1a0*/  LEA R19, P5, R23, R6, 0x1 ;  /* 0x0000000617137211 */ /* 0x001fc600078a08ff */
[----:B------:R-:W2:Y:S04]  /*2d1b0*/  LDL.LU R28, [R1+0x2d0] ;  /* 0x0002d000011c7983 */ /* 0x000ea80000300800 */
[----:B------:R0:W-:Y:S01]  /*2d1c0*/  STL [R1+0xa64], R19 ;  /* 0x000a641301007387 */ /* 0x0001e20000100800 */
[----:B-1----:R-:W-:-:S05]  /*2d1d0*/  LEA.HI.X.SX32 R20, R52, R5, 0x1, P0 ;  /* 0x0000000534147211 */ /* 0x002fca00000f0eff */
[----:B------:R1:W-:Y:S01]  /*2d1e0*/  STL [R1+0xa58], R20 ;  /* 0x000a581401007387 */ /* 0x0003e20000100800 */
[----:B0-----:R-:W-:Y:S02]  /*2d1f0*/  LEA R19, P0, R84, R6, 0x1 ;  /* 0x0000000654137211 */ /* 0x001fe400078008ff */
[----:B---3--:R-:W-:Y:S02]  /*2d200*/  SEL R52, R12, R89, !P3 ;  /* 0x000000590c347207 */ /* 0x008fe40005800000 */
[----:B------:R-:W3:Y:S04]  /*2d210*/  LDL.LU R89, [R1+0x5f0] ;  /* 0x0005f00001597983 */ /* 0x000ee80000300800 */
[----:B------:R0:W-:Y:S04]  /*2d220*/  STL [R1+0xa6c], R19 ;  /* 0x000a6c1301007387 */ /* 0x0001e80000100800 */
[----:B------:R-:W3:Y:S01]  /*2d230*/  LDL.LU R30, [R1+0x2e0] ;  /* 0x0002e000011e7983 */ /* 0x000ee20000300800 */
[----:B-1----:R-:W-:-:S02]  /*2d240*/  LEA.HI.X.SX32 R20, R23, R5, 0x1, P5 ;  /* 0x0000000517147211 */ /* 0x002fc400028f0eff */
[----:B0-----:R-:W-:-:S03]  /*2d250*/  LEA R19, P5, R25, R6, 0x1 ;  /* 0x0000000619137211 */ /* 0x001fc600078a08ff */
[----:B------:R0:W-:Y:S04]  /*2d260*/  STL [R1+0xa60], R20 ;  /* 0x000a601401007387 */ /* 0x0001e80000100800 */
[----:B------:R1:W-:Y:S01]  /*2d270*/  STL [R1+0xa74], R19 ;  /* 0x000a741301007387 */ /* 0x0003e20000100800 */
[----:B0-----:R-:W-:-:S03]  /*2d280*/  LEA.HI.X.SX32 R20, R84, R5, 0x1, P0 ;  /* 0x0000000554147211 */ /* 0x001fc600000f0eff */
[----:B------:R-:W3:Y:S04]  /*2d290*/  LDL.LU R84, [R1+0x5e4] ;  /* 0x0005e40001547983 */ /* 0x000ee80000300800 */
[----:B------:R0:W-:Y:S01]  /*2d2a0*/  STL [R1+0xa68], R20 ;  /* 0x000a681401007387 */ /* 0x0001e20000100800 */
[----:B-1----:R-:W-:-:S03]  /*2d2b0*/  LEA R19, P0, R80, R6, 0x1 ;  /* 0x0000000650137211 */ /* 0x002fc600078008ff */
[----:B------:R-:W3:Y:S01]  /*2d2c0*/  LDL.LU R27, [R1+0x300] ;  /* 0x00030000011b7983 */ /* 0x000ee20000300800 */
[----:B------:R-:W-:-:S03]  /*2d2d0*/  LEA.HI.X.SX32 R23, R25, R5, 0x1, P5 ;  /* 0x0000000519177211 */ /* 0x000fc600028f0eff */
[----:B------:R1:W-:Y:S01]  /*2d2e0*/  STL [R1+0xa7c], R19 ;  /* 0x000a7c1301007387 */ /* 0x0003e20000100800 */
[----:B0-----:R-:W-:-:S03]  /*2d2f0*/  LEA R20, P5, R76, R6, 0x1 ;  /* 0x000000064c147211 */ /* 0x001fc600078a08ff */
[----:B------:R0:W-:Y:S01]  /*2d300*/  STL [R1+0xa70], R23 ;  /* 0x000a701701007387 */ /* 0x0001e20000100800 */
[----:B-1----:R-:W-:-:S03]  /*2d310*/  LEA.HI.X.SX32 R19, R80, R5, 0x1, P0 ;  /* 0x0000000550137211 */ /* 0x002fc600000f0eff */
[----:B------:R-:W3:Y:S04]  /*2d320*/  LDL.LU R80, [R1+0x484] ;  /* 0x0004840001507983 */ /* 0x000ee80000300800 */
[----:B------:R-:W-:Y:S04]  /*2d330*/  STL [R1+0xa84], R20 ;  /* 0x000a841401007387 */ /* 0x000fe80000100800 */
[----:B------:R-:W3:Y:S01]  /*2d340*/  LDL.LU R29, [R1+0x310] ;  /* 0x00031000011d7983 */ /* 0x000ee20000300800 */
[----:B0-----:R-:W-:-:S03]  /*2d350*/  LEA.HI.X.SX32 R23, R76, R5, 0x1, P5 ;  /* 0x000000054c177211 */ /* 0x001fc600028f0eff */
[----:B------:R0:W-:Y:S02]  /*2d360*/  STL [R1+0xa78], R19 ;  /* 0x000a781301007387 */ /* 0x0001e40000100800 */
[----:B0-----:R-:W-:-:S05]  /*2d370*/  LEA R19, P0, R71, R6, 0x1 ;  /* 0x0000000647137211 */ /* 0x001fca00078008ff */
[----:B------:R0:W-:Y:S04]  /*2d380*/  STL [R1+0xa8c], R19 ;  /* 0x000a8c1301007387 */ /* 0x0001e80000100800 */
[----:B------:R1:W-:Y:S04]  /*2d390*/  STL [R1+0xa80], R23 ;  /* 0x000a801701007387 */ /* 0x0003e80000100800 */
[----:B------:R-:W3:Y:S01]  /*2d3a0*/  LDL.LU R76, [R1+0x5e8] ;  /* 0x0005e800014c7983 */ /* 0x000ee20000300800 */
[----:B0-----:R-:W-:Y:S02]  /*2d3b0*/  LEA.HI.X.SX32 R19, R71, R5, 0x1, P0 ;  /* 0x0000000547137211 */ /* 0x001fe400000f0eff */
[----:B------:R-:W-:-:S05]  /*2d3c0*/  LEA R20, P5, R24, R6, 0x1 ;  /* 0x0000000618147211 */ /* 0x000fca00078a08ff */
[----:B------:R-:W-:Y:S04]  /*2d3d0*/  STL [R1+0xa94], R20 ;  /* 0x000a941401007387 */ /* 0x000fe80000100800 */
[----:B-1----:R-:W3:Y:S04]  /*2d3e0*/  LDL.LU R23, [R1+0x31c] ;  /* 0x00031c0001177983 */ /* 0x002ee80000300800 */
[----:B------:R0:W-:Y:S04]  /*2d3f0*/  STL [R1+0xa88], R19 ;  /* 0x000a881301007387 */ /* 0x0001e80000100800 */
[----:B------:R-:W3:Y:S01]  /*2d400*/  LDL.LU R25, [R1+0x308] ;  /* 0x0003080001197983 */ /* 0x000ee20000300800 */
[----:B------:R-:W-:-:S02]  /*2d410*/  LEA.HI.X.SX32 R24, R24, R5, 0x1, P5 ;  /* 0x0000000518187211 */ /* 0x000fc400028f0eff */
[----:B0-----:R-:W-:-:S05]  /*2d420*/  LEA R19, P0, R68, R6, 0x1 ;  /* 0x0000000644137211 */ /* 0x001fca00078008ff */
[----:B------:R-:W-:Y:S04]  /*2d430*/  STL [R1+0xa9c], R19 ;  /* 0x000a9c1301007387 */ /* 0x000fe80000100800 */
[----:B------:R-:W3:Y:S04]  /*2d440*/  LDL.LU R71, [R1+0x480] ;  /* 0x0004800001477983 */ /* 0x000ee80000300800 */
[----:B------:R0:W-:Y:S01]  /*2d450*/  STL [R1+0xa90], R24 ;  /* 0x000a901801007387 */ /* 0x0001e20000100800 */
[----:B------:R-:W-:-:S03]  /*2d460*/  LEA.HI.X.SX32 R20, R68, R5, 0x1, P0 ;  /* 0x0000000544147211 */ /* 0x000fc600000f0eff */
[----:B0-----:R-:W3:Y:S01]  /*2d470*/  LDL.LU R24, [R1+0x318] ;  /* 0x0003180001187983 */ /* 0x001ee20000300800 */
[----:B----4-:R-:W-:-:S05]  /*2d480*/  LEA R19, P5, R21, R6, 0x1 ;  /* 0x0000000615137211 */ /* 0x010fca00078a08ff */
[----:B------:R2:W-:Y:S04]  /*2d490*/  STL [R1+0xaa4], R19 ;  /* 0x000aa41301007387 */ /* 0x0005e80000100800 */
[----:B------:R0:W-:Y:S04]  /*2d4a0*/  STL [R1+0xa98], R20 ;  /* 0x000a981401007387 */ /* 0x0001e80000100800 */
[----:B------:R-:W4:Y:S01]  /*2d4b0*/  LDL.LU R68, [R1+0x5e0] ;  /* 0x0005e00001447983 */ /* 0x000f220000300800 */
[----:B--2---:R-:W-:-:S05]  /*2d4c0*/  LEA R19, P0, R28, R6, 0x1 ;  /* 0x000000061c137211 */ /* 0x004fca00078008ff */
[----:B------:R1:W-:Y:S01]  /*2d4d0*/  STL [R1+0xaac], R19 ;  /* 0x000aac1301007387 */ /* 0x0003e20000100800 */
[-C--:B0-----:R-:W-:Y:S02]  /*2d4e0*/  LEA.HI.X.SX32 R20, R28, R5.reuse, 0x1, P0 ;  /* 0x000000051c147211 */ /* 0x081fe400000f0eff */
[----:B-1----:R-:W-:Y:S02]  /*2d4f0*/  LEA.HI.X.SX32 R19, R21, R5, 0x1, P5 ;  /* 0x0000000515137211 */ /* 0x002fe400028f0eff */
[----:B------:R-:W-:-:S03]  /*2d500*/  LEA R21, P5, R67, R6, 0x1 ;  /* 0x0000000643157211 */ /* 0x000fc600078a08ff */
[----:B------:R3:W-:Y:S04]  /*2d510*/  STL [R1+0xaa0], R19 ;  /* 0x000aa01301007387 */ /* 0x0007e80000100800 */
[----:B------:R-:W-:Y:S04]  /*2d520*/  STL [R1+0xab4], R21 ;  /* 0x000ab41501007387 */ /* 0x000fe80000100800 */
[----:B------:R0:W-:Y:S01]  /*2d530*/  STL [R1+0xaa8], R20 ;  /* 0x000aa81401007387 */ /* 0x0001e20000100800 */
[----:B---3--:R-:W-:-:S05]  /*2d540*/  LEA R19, P0, R30, R6, 0x1 ;  /* 0x000000061e137211 */ /* 0x008fca00078008ff */
[----:B------:R1:W-:Y:S01]  /*2d550*/  STL [R1+0xabc], R19 ;  /* 0x000abc1301007387 */ /* 0x0003e20000100800 */
[----:B0-----:R-:W-:-:S03]  /*2d560*/  LEA.HI.X.SX32 R20, R67, R5, 0x1, P5 ;  /* 0x0000000543147211 */ /* 0x001fc600028f0eff */
[----:B------:R-:W2:Y:S04]  /*2d570*/  LDL.LU R67, [R1+0x47c] ;  /* 0x00047c0001437983 */ /* 0x000ea80000300800 */
[----:B------:R0:W-:Y:S04]  /*2d580*/  STL [R1+0xab0], R20 ;  /* 0x000ab01401007387 */ /* 0x0001e80000100800 */
[----:B------:R-:W3:Y:S01]  /*2d590*/  LDL.LU R28, [R1+0x34c] ;  /* 0x00034c00011c7983 */ /* 0x000ee20000300800 */
[----:B-1----:R-:W-:Y:S02]  /*2d5a0*/  LEA R19, P5, R27, R6, 0x1 ;  /* 0x000000061b137211 */ /* 0x002fe400078a08ff */
[----:B0-----:R-:W-:-:S03]  /*2d5b0*/  LEA.HI.X.SX32 R20, R30, R5, 0x1, P0 ;  /* 0x000000051e147211 */ /* 0x001fc600000f0eff */
[----:B------:R0:W-:Y:S01]  /*2d5c0*/  STL [R1+0xac4], R19 ;  /* 0x000ac41301007387 */ /* 0x0001e20000100800 */
[----:B------:R-:W-:-:S03]  /*2d5d0*/  LEA.HI.X.SX32 R21, R27, R5, 0x1, P5 ;  /* 0x000000051b157211 */ /* 0x000fc600028f0eff */
[----:B------:R1:W-:Y:S01]  /*2d5e0*/  STL [R1+0xab8], R20 ;  /* 0x000ab81401007387 */ /* 0x0003e20000100800 */
[----:B0-----:R-:W-:-:S05]  /*2d5f0*/  LEA R19, P0, R65, R6, 0x1 ;  /* 0x0000000641137211 */ /* 0x001fca00078008ff */
[----:B------:R0:W-:Y:S01]  /*2d600*/  STL [R1+0xacc], R19 ;  /* 0x000acc1301007387 */ /* 0x0001e20000100800 */
[----:B-1----:R-:W-:-:S03]  /*2d610*/  LEA.HI.X.SX32 R20, R65, R5, 0x1, P0 ;  /* 0x0000000541147211 */ /* 0x002fc600000f0eff */
[----:B------:R-:W-:Y:S04]  /*2d620*/  STL [R1+0xac0], R21 ;  /* 0x000ac01501007387 */ /* 0x000fe80000100800 */
[----:B------:R-:W2:Y:S01]  /*2d630*/  LDL.LU R65, [R1+0x44c] ;  /* 0x00044c0001417983 */ /* 0x000ea20000300800 */
[----:B0-----:R-:W-:-:S05]  /*2d640*/  LEA R19, P5, R29, R6, 0x1 ;  /* 0x000000061d137211 */ /* 0x001fca00078a08ff */
[----:B------:R0:W-:Y:S04]  /*2d650*/  STL [R1+0xad4], R19 ;  /* 0x000ad41301007387 */ /* 0x0001e80000100800 */
[----:B------:R1:W-:Y:S04]  /*2d660*/  STL [R1+0xac8], R20 ;  /* 0x000ac81401007387 */ /* 0x0003e80000100800 */
[----:B------:R-:W2:Y:S01]  /*2d670*/  LDL.LU R27, [R1+0x358] ;  /* 0x00035800011b7983 */ /* 0x000ea20000300800 */
[----:B0-----:R-:W-:-:S05]  /*2d680*/  LEA R19, P0, R64, R6, 0x1 ;  /* 0x0000000640137211 */ /* 0x001fca00078008ff */
[----:B------:R0:W-:Y:S01]  /*2d690*/  STL [R1+0xadc], R19 ;  /* 0x000adc1301007387 */ /* 0x0001e20000100800 */
[-C--:B-1----:R-:W-:Y:S02]  /*2d6a0*/  LEA.HI.X.SX32 R20, R64, R5.reuse, 0x1, P0 ;  /* 0x0000000540147211 */ /* 0x082fe400000f0eff */
[----:B0-----:R-:W-:-:S05]  /*2d6b0*/  LEA.HI.X.SX32 R19, R29, R5, 0x1, P5 ;  /* 0x000000051d137211 */ /* 0x001fca00028f0eff */
[----:B------:R0:W-:Y:S01]  /*2d6c0*/  STL [R1+0xad0], R19 ;  /* 0x000ad01301007387 */ /* 0x0001e20000100800 */
[----:B------:R-:W-:-:S05]  /*2d6d0*/  LEA R21, P5, R23, R6, 0x1 ;  /* 0x0000000617157211 */ /* 0x000fca00078a08ff */
[----:B------:R-:W-:Y:S01]  /*2d6e0*/  STL [R1+0xae4], R21 ;  /* 0x000ae41501007387 */ /* 0x000fe20000100800 */
[----:B0-----:R-:W-:-:S03]  /*2d6f0*/  LEA R19, P0, R25, R6, 0x1 ;  /* 0x0000000619137211 */ /* 0x001fc600078008ff */
[----:B------:R0:W-:Y:S04]  /*2d700*/  STL [R1+0xad8], R20 ;  /* 0x000ad81401007387 */ /* 0x0001e80000100800 */
[----:B------:R-:W4:Y:S04]  /*2d710*/  LDL.LU R64, [R1+0x454] ;  /* 0x0004540001407983 */ /* 0x000f280000300800 */
[----:B------:R1:W-:Y:S01]  /*2d720*/  STL [R1+0xaec], R19 ;  /* 0x000aec1301007387 */ /* 0x0003e20000100800 */
[-C--:B0-----:R-:W-:Y:S02]  /*2d730*/  LEA.HI.X.SX32 R20, R25, R5.reuse, 0x1, P0 ;  /* 0x0000000519147211 */ /* 0x081fe400000f0eff */
[----:B-1----:R-:W-:-:S02]  /*2d740*/  LEA.HI.X.SX32 R19, R23, R5, 0x1, P5 ;  /* 0x0000000517137211 */ /* 0x002fc400028f0eff */
[----:B------:R-:W-:-:S03]  /*2d750*/  LEA R21, P5, R63, R6, 0x1 ;  /* 0x000000063f157211 */ /* 0x000fc600078a08ff */
[----:B------:R0:W-:Y:S04]  /*2d760*/  STL [R1+0xae0], R19 ;  /* 0x000ae01301007387 */ /* 0x0001e80000100800 */
[----:B------:R-:W-:Y:S01]  /*2d770*/  STL [R1+0xaf4], R21 ;  /* 0x000af41501007387 */ /* 0x000fe20000100800 */
[----:B0-----:R-:W-:-:S03]  /*2d780*/  LEA R19, P0, R24, R6, 0x1 ;  /* 0x0000000618137211 */ /* 0x001fc600078008ff */
[----:B------:R0:W-:Y:S04]  /*2d790*/  STL [R1+0xae8], R20 ;  /* 0x000ae81401007387 */ /* 0x0001e80000100800 */
[----:B------:R-:W4:Y:S04]  /*2d7a0*/  LDL.LU R25, [R1+0x354] ;  /* 0x0003540001197983 */ /* 0x000f280000300800 */
[----:B------:R1:W-:Y:S01]  /*2d7b0*/  STL [R1+0xafc], R19 ;  /* 0x000afc1301007387 */ /* 0x0003e20000100800 */
[----:B0-----:R-:W-:-:S03]  /*2d7c0*/  LEA.HI.X.SX32 R20, R63, R5, 0x1, P5 ;  /* 0x000000053f147211 */ /* 0x001fc600028f0eff */
[----:B------:R-:W4:Y:S01]  /*2d7d0*/  LDL.LU R63, [R1+0x460] ;  /* 0x00046000013f7983 */ /* 0x000f220000300800 */
[----:B-1----:R-:W-:-:S03]  /*2d7e0*/  LEA R19, P5, R62, R6, 0x1 ;  /* 0x000000063e137211 */ /* 0x002fc600078a08ff */
[----:B------:R0:W-:Y:S04]  /*2d7f0*/  STL [R1+0xaf0], R20 ;  /* 0x000af01401007387 */ /* 0x0001e80000100800 */
[----:B------:R1:W-:Y:S04]  /*2d800*/  STL [R1+0xb04], R19 ;  /* 0x000b041301007387 */ /* 0x0003e80000100800 */
[----:B------:R-:W4:Y:S01]  /*2d810*/  LDL.LU R32, [R1+0x378] ;  /* 0x0003780001207983 */ /* 0x000f220000300800 */
[----:B0-----:R-:W-:Y:S02]  /*2d820*/  LEA.HI.X.SX32 R20, R24, R5, 0x1, P0 ;  /* 0x0000000518147211 */ /* 0x001fe400000f0eff */
[----:B-1----:R-:W-:-:S03]  /*2d830*/  LEA R19, P0, R61, R6, 0x1 ;  /* 0x000000063d137211 */ /* 0x002fc600078008ff */
[----:B------:R0:W-:Y:S04]  /*2d840*/  STL [R1+0xaf8], R20 ;  /* 0x000af81401007387 */ /* 0x0001e80000100800 */
[----:B------:R-:W4:Y:S04]  /*2d850*/  LDL.LU R24, [R1+0x360] ;  /* 0x0003600001187983 */ /* 0x000f280000300800 */
[----:B------:R-:W-:Y:S01]  /*2d860*/  STL [R1+0xb0c], R19 ;  /* 0x000b0c1301007387 */ /* 0x000fe20000100800 */
[----:B0-----:R-:W-:-:S03]  /*2d870*/  LEA.HI.X.SX32 R20, R62, R5, 0x1, P5 ;  /* 0x000000053e147211 */ /* 0x001fc600028f0eff */
[----:B------:R-:W4:Y:S04]  /*2d880*/  LDL.LU R62, [R1+0x458] ;  /* 0x00045800013e7983 */ /* 0x000f280000300800 */
[----:B------:R0:W-:Y:S02]  /*2d890*/  STL [R1+0xb00], R20 ;  /* 0x000b001401007387 */ /* 0x0001e40000100800 */
[----:B0-----:R-:W-:Y:S02]  /*2d8a0*/  LEA.HI.X.SX32 R20, R61, R5, 0x1, P0 ;  /* 0x000000053d147211 */ /* 0x001fe400000f0eff */
[----:B---3--:R-:W-:-:S05]  /*2d8b0*/  LEA R19, P5, R28, R6, 0x1 ;  /* 0x000000061c137211 */ /* 0x008fca00078a08ff */
[----:B------:R0:W-:Y:S04]  /*2d8c0*/  STL [R1+0xb14], R19 ;  /* 0x000b141301007387 */ /* 0x0001e80000100800 */
[----:B------:R-:W3:Y:S04]  /*2d8d0*/  LDL.LU R23, [R1+0x384] ;  /* 0x0003840001177983 */ /* 0x000ee80000300800 */
[----:B------:R1:W-:Y:S04]  /*2d8e0*/  STL [R1+0xb08], R20 ;  /* 0x000b081401007387 */ /* 0x0003e80000100800 */
[----:B------:R-:W3:Y:S01]  /*2d8f0*/  LDL.LU R31, [R1+0x370] ;  /* 0x00037000011f7983 */ /* 0x000ee20000300800 */
[----:B0-----:R-:W-:-:S05]  /*2d900*/  LEA R19, P0, R60, R6, 0x1 ;  /* 0x000000063c137211 */ /* 0x001fca00078008ff */
[----:B------:R2:W-:Y:S01]  /*2d910*/  STL [R1+0xb1c], R19 ;  /* 0x000b1c1301007387 */ /* 0x0005e20000100800 */
[----:B-1----:R-:W-:-:S03]  /*2d920*/  LEA.HI.X.SX32 R20, R28, R5, 0x1, P5 ;  /* 0x000000051c147211 */ /* 0x002fc600028f0eff */
[----:B------:R-:W3:Y:S04]  /*2d930*/  LDL.LU R61, [R1+0x438] ;  /* 0x00043800013d7983 */ /* 0x000ee80000300800 */
[----:B------:R-:W3:Y:S04]  /*2d940*/  LDL.LU R21, [R1+0x394] ;  /* 0x0003940001157983 */ /* 0x000ee80000300800 */
[----:B------:R0:W-:Y:S01]  /*2d950*/  STL [R1+0xb10], R20 ;  /* 0x000b101401007387 */ /* 0x0001e20000100800 */
[----:B--2---:R-:W-:-:S05]  /*2d960*/  LEA R19, P5, R27, R6, 0x1 ;  /* 0x000000061b137211 */ /* 0x004fca00078a08ff */
[----:B------:R1:W-:Y:S04]  /*2d970*/  STL [R1+0xb24], R19 ;  /* 0x000b241301007387 */ /* 0x0003e80000100800 */
[----:B------:R-:W2:Y:S01]  /*2d980*/  LDL.LU R30, [R1+0x380] ;  /* 0x00038000011e7983 */ /* 0x000ea20000300800 */
[----:B0-----:R-:W-:Y:S02]  /*2d990*/  LEA.HI.X.SX32 R20, R60, R5, 0x1, P0 ;  /* 0x000000053c147211 */ /* 0x001fe400000f0eff */
[----:B-1----:R-:W-:-:S03]  /*2d9a0*/  LEA R19, P0, R59, R6, 0x1 ;  /* 0x000000063b137211 */ /* 0x002fc600078008ff */
[----:B------:R0:W-:Y:S04]  /*2d9b0*/  STL [R1+0xb18], R20 ;  /* 0x000b181401007387 */ /* 0x0001e80000100800 */
[----:B------:R-:W2:Y:S04]  /*2d9c0*/  LDL.LU R60, [R1+0x444] ;  /* 0x00044400013c7983 */ /* 0x000ea80000300800 */
[----:B------:R1:W-:Y:S04]  /*2d9d0*/  STL [R1+0xb2c], R19 ;  /* 0x000b2c1301007387 */ /* 0x0003e80000100800 */
[----:B------:R-:W2:Y:S01]  /*2d9e0*/  LDL.LU R29, [R1+0x3a0] ;  /* 0x0003a000011d7983 */ /* 0x000ea20000300800 */
[----:B0-----:R-:W-:-:S02]  /*2d9f0*/  LEA.HI.X.SX32 R20, R27, R5, 0x1, P5 ;  /* 0x000000051b147211 */ /* 0x001fc400028f0eff */
[----:B------:R-:W-:-:S03]  /*2da00*/  LEA.HI.X.SX32 R27, R59, R5, 0x1, P0 ;  /* 0x000000053b1b7211 */ /* 0x000fc600000f0eff */
[----:B------:R0:W-:Y:S01]  /*2da10*/  STL [R1+0xb20], R20 ;  /* 0x000b201401007387 */ /* 0x0001e20000100800 */
[----:B-1----:R-:W-:-:S03]  /*2da20*/  LEA R19, P5, R58, R6, 0x1 ;  /* 0x000000063a137211 */ /* 0x002fc600078a08ff */
[----:B0-----:R-:W2:Y:S04]  /*2da30*/  LDL.LU R20, [R1+0x38c] ;  /* 0x00038c0001147983 */ /* 0x001ea80000300800 */
[----:B------:R4:W-:Y:S04]  /*2da40*/  STL [R1+0xb34], R19 ;  /* 0x000b341301007387 */ /* 0x0009e80000100800 */
[----:B------:R-:W2:Y:S04]  /*2da50*/  LDL.LU R59, [R1+0x430] ;  /* 0x00043000013b7983 */ /* 0x000ea80000300800 */
[----:B------:R0:W-:Y:S04]  /*2da60*/  STL [R1+0xb28], R27 ;  /* 0x000b281b01007387 */ /* 0x0001e80000100800 */
[----:B------:R-:W2:Y:S01]  /*2da70*/  LDL.LU R28, [R1+0x3b0] ;  /* 0x0003b000011c7983 */ /* 0x000ea20000300800 */
[----:B------:R-:W-:-:S02]  /*2da80*/  LEA.HI.X.SX32 R33, R58, R5, 0x1, P5 ;  /* 0x000000053a217211 */ /* 0x000fc400028f0eff */
[----:B----4-:R-:W-:-:S05]  /*2da90*/  LEA R19, P0, R25, R6, 0x1 ;  /* 0x0000000619137211 */ /* 0x010fca00078008ff */
[----:B------:R1:W-:Y:S04]  /*2daa0*/  STL [R1+0xb3c], R19 ;  /* 0x000b3c1301007387 */ /* 0x0003e80000100800 */
[----:B0-----:R-:W4:Y:S04]  /*2dab0*/  LDL.LU R27, [R1+0x39c] ;  /* 0x00039c00011b7983 */ /* 0x001f280000300800 */
[----:B------:R0:W-:Y:S04]  /*2dac0*/  STL [R1+0xb30], R33 ;  /* 0x000b302101007387 */ /* 0x0001e80000100800 */
[----:B------:R-:W4:Y:S01]  /*2dad0*/  LDL.LU R58, [R1+0x42c] ;  /* 0x00042c00013a7983 */ /* 0x000f220000300800 */
[----:B-1----:R-:W-:-:S02]  /*2dae0*/  LEA R19, P5, R32, R6, 0x1 ;  /* 0x0000000620137211 */ /* 0x002fc400078a08ff */
[----:B0-----:R-:W-:-:S03]  /*2daf0*/  LEA.HI.X.SX32 R33, R25, R5, 0x1, P0 ;  /* 0x0000000519217211 */ /* 0x001fc600000f0eff */
[----:B------:R0:W-:Y:S04]  /*2db00*/  STL [R1+0xb44], R19 ;  /* 0x000b441301007387 */ /* 0x0001e80000100800 */
[----:B------:R-:W4:Y:S01]  /*2db10*/  LDL.LU R25, [R1+0x3c0] ;  /* 0x0003c00001197983 */ /* 0x000f220000300800 */
[----:B0-----:R-:W-:-:S03]  /*2db20*/  LEA R19, P0, R24, R6, 0x1 ;  /* 0x0000000618137211 */ /* 0x001fc600078008ff */
[----:B------:R-:W-:Y:S04]  /*2db30*/  STL [R1+0xb38], R33 ;  /* 0x000b382101007387 */ /* 0x000fe80000100800 */
[----:B------:R0:W-:Y:S01]  /*2db40*/  STL [R1+0xb4c], R19 ;  /* 0x000b4c1301007387 */ /* 0x0001e20000100800 */
[-C--:B------:R-:W-:Y:S02]  /*2db50*/  LEA.HI.X.SX32 R24, R24, R5.reuse, 0x1, P0 ;  /* 0x0000000518187211 */ /* 0x080fe400000f0eff */
[----:B0-----:R-:W-:Y:S02]  /*2db60*/  LEA.HI.X.SX32 R19, R32, R5, 0x1, P5 ;  /* 0x0000000520137211 */ /* 0x001fe400028f0eff */
[----:B------:R-:W4:Y:S04]  /*2db70*/  LDL.LU R32, [R1+0x3ac] ;  /* 0x0003ac0001207983 */ /* 0x000f280000300800 */
[----:B------:R0:W-:Y:S01]  /*2db80*/  STL [R1+0xb40], R19 ;  /* 0x000b401301007387 */ /* 0x0001e20000100800 */
[----:B---3--:R-:W-:-:S05]  /*2db90*/  LEA R33, P5, R23, R6, 0x1 ;  /* 0x0000000617217211 */ /* 0x008fca00078a08ff */
[----:B------:R-:W-:Y:S04]  /*2dba0*/  STL [R1+0xb54], R33 ;  /* 0x000b542101007387 */ /* 0x000fe80000100800 */
[----:B------:R1:W-:Y:S01]  /*2dbb0*/  STL [R1+0xb48], R24 ;  /* 0x000b481801007387 */ /* 0x0003e20000100800 */
[----:B0-----:R-:W-:-:S03]  /*2dbc0*/  LEA R19, P0, R31, R6, 0x1 ;  /* 0x000000061f137211 */ /* 0x001fc600078008ff */
[----:B-1----:R-:W3:Y:S04]  /*2dbd0*/  LDL.LU R24, [R1+0x3cc] ;  /* 0x0003cc0001187983 */ /* 0x002ee80000300800 */
[----:B------:R0:W-:Y:S01]  /*2dbe0*/  STL [R1+0xb5c], R19 ;  /* 0x000b5c1301007387 */ /* 0x0001e20000100800 */
[-C--:B------:R-:W-:Y:S02]  /*2dbf0*/  LEA.HI.X.SX32 R31, R31, R5.reuse, 0x1, P0 ;  /* 0x000000051f1f7211 */ /* 0x080fe400000f0eff */
[----:B0-----:R-:W-:Y:S02]  /*2dc00*/  LEA.HI.X.SX32 R19, R23, R5, 0x1, P5 ;  /* 0x0000000517137211 */ /* 0x001fe400028f0eff */
[----:B------:R-:W3:Y:S01]  /*2dc10*/  LDL.LU R23, [R1+0x3b8] ;  /* 0x0003b80001177983 */ /* 0x000ee20000300800 */
[----:B------:R-:W-:-:S03]  /*2dc20*/  LEA R33, P5, R21, R6, 0x1 ;  /* 0x0000000615217211 */ /* 0x000fc600078a08ff */
[----:B------:R2:W-:Y:S04]  /*2dc30*/  STL [R1+0xb50], R19 ;  /* 0x000b501301007387 */ /* 0x0005e80000100800 */
[----:B------:R-:W-:Y:S04]  /*2dc40*/  STL [R1+0xb64], R33 ;  /* 0x000b642101007387 */ /* 0x000fe80000100800 */
[----:B------:R0:W-:Y:S01]  /*2dc50*/  STL [R1+0xb58], R31 ;  /* 0x000b581f01007387 */ /* 0x0001e20000100800 */
[----:B--2---:R-:W-:-:S03]  /*2dc60*/  LEA R19, P0, R30, R6, 0x1 ;  /* 0x000000061e137211 */ /* 0x004fc600078008ff */
[----:B0-----:R-:W2:Y:S04]  /*2dc70*/  LDL.LU R31, [R1+0x3d8] ;  /* 0x0003d800011f7983 */ /* 0x001ea80000300800 */
[----:B------:R0:W-:Y:S02]  /*2dc80*/  STL [R1+0xb6c], R19 ;  /* 0x000b6c1301007387 */ /* 0x0001e40000100800 */
[-C--:B0-----:R-:W-:Y:S02]  /*2dc90*/  LEA.HI.X.SX32 R19, R21, R5.reuse, 0x1, P5 ;  /* 0x0000000515137211 */ /* 0x081fe400028f0eff */
[----:B------:R-:W2:Y:S01]  /*2dca0*/  LDL.LU R21, [R1+0x3c4] ;  /* 0x0003c40001157983 */ /* 0x000ea20000300800 */
[-C--:B------:R-:W-:Y:S02]  /*2dcb0*/  LEA R33, P5, R29, R6.reuse, 0x1 ;  /* 0x000000061d217211 */ /* 0x080fe400078a08ff */
[----:B------:R-:W-:Y:S01]  /*2dcc0*/  LEA.HI.X.SX32 R30, R30, R5, 0x1, P0 ;  /* 0x000000051e1e7211 */ /* 0x000fe200000f0eff */
[----:B------:R0:W-:Y:S04]  /*2dcd0*/  STL [R1+0xb60], R19 ;  /* 0x000b601301007387 */ /* 0x0001e80000100800 */
[----:B------:R-:W-:Y:S04]  /*2dce0*/  STL [R1+0xb74], R33 ;  /* 0x000b742101007387 */ /* 0x000fe80000100800 */
[----:B------:R1:W-:Y:S01]  /*2dcf0*/  STL [R1+0xb68], R30 ;  /* 0x000b681e01007387 */ /* 0x0003e20000100800 */
[----:B0-----:R-:W-:-:S03]  /*2dd00*/  LEA R19, P0, R20, R6, 0x1 ;  /* 0x0000000614137211 */ /* 0x001fc600078008ff */
[----:B-1----:R-:W2:Y:S01]  /*2dd10*/  LDL.LU R30, [R1+0x3e4] ;  /* 0x0003e400011e7983 */ /* 0x002ea20000300800 */
[----:B------:R-:W-:-:S03]  /*2dd20*/  LEA.HI.X.SX32 R33, R29, R5, 0x1, P5 ;  /* 0x000000051d217211 */ /* 0x000fc600028f0eff */
[----:B------:R0:W-:Y:S01]  /*2dd30*/  STL [R1+0xb7c], R19 ;  /* 0x000b7c1301007387 */ /* 0x0001e20000100800 */
[----:B------:R-:W-:-:S03]  /*2dd40*/  LEA.HI.X.SX32 R20, R20, R5, 0x1, P0 ;  /* 0x0000000514147211 */ /* 0x000fc600000f0eff */
[----:B------:R-:W2:Y:S01]  /*2dd50*/  LDL.LU R29, [R1+0x3d4] ;  /* 0x0003d400011d7983 */ /* 0x000ea20000300800 */
[----:B0-----:R-:W-:-:S03]  /*2dd60*/  LEA R19, P5, R28, R6, 0x1 ;  /* 0x000000061c137211 */ /* 0x001fc600078a08ff */
[----:B------:R0:W-:Y:S04]  /*2dd70*/  STL [R1+0xb70], R33 ;  /* 0x000b702101007387 */ /* 0x0001e80000100800 */
[----:B------:R4:W-:Y:S04]  /*2dd80*/  STL [R1+0xb84], R19 ;  /* 0x000b841301007387 */ /* 0x0009e80000100800 */
[----:B------:R1:W-:Y:S04]  /*2dd90*/  STL [R1+0xb78], R20 ;  /* 0x000b781401007387 */ /* 0x0003e80000100800 */
[----:B0-----:R-:W2:Y:S01]  /*2dda0*/  LDL.LU R33, [R1+0x3e0] ;  /* 0x0003e00001217983 */ /* 0x001ea20000300800 */
[----:B----4-:R-:W-:-:S02]  /*2ddb0*/  LEA R19, P0, R27, R6, 0x1 ;  /* 0x000000061b137211 */ /* 0x010fc400078008ff */
[----:B-1----:R-:W-:-:S03]  /*2ddc0*/  LEA.HI.X.SX32 R20, R28, R5, 0x1, P5 ;  /* 0x000000051c147211 */ /* 0x002fc600028f0eff */
[----:B------:R0:W-:Y:S04]  /*2ddd0*/  STL [R1+0xb8c], R19 ;  /* 0x000b8c1301007387 */ /* 0x0001e80000100800 */
[----:B------:R-:W4:Y:S04]  /*2dde0*/  LDL.LU R28, [R1+0xe8] ;  /* 0x0000e800011c7983 */ /* 0x000f280000300800 */
[----:B------:R1:W-:Y:S01]  /*2ddf0*/  STL [R1+0xb80], R20 ;  /* 0x000b801401007387 */ /* 0x0003e20000100800 */
[----:B0-----:R-:W-:Y:S02]  /*2de00*/  LEA R19, P5, R25, R6, 0x1 ;  /* 0x0000000619137211 */ /* 0x001fe400078a08ff */
[----:B-1----:R-:W-:-:S03]  /*2de10*/  LEA.HI.X.SX32 R20, R27, R5, 0x1, P0 ;  /* 0x000000051b147211 */ /* 0x002fc600000f0eff */
[----:B------:R0:W-:Y:S04]  /*2de20*/  STL [R1+0xb94], R19 ;  /* 0x000b941301007387 */ /* 0x0001e80000100800 */
[----:B------:R-:W4:Y:S04]  /*2de30*/  LDL.LU R27, [R1+0x3ec] ;  /* 0x0003ec00011b7983 */ /* 0x000f280000300800 */
[----:B------:R-:W-:Y:S01]  /*2de40*/  STL [R1+0xb88], R20 ;  /* 0x000b881401007387 */ /* 0x000fe20000100800 */
[----:B0-----:R-:W-:-:S05]  /*2de50*/  LEA R19, P0, R32, R6, 0x1 ;  /* 0x0000000620137211 */ /* 0x001fca00078008ff */
[----:B------:R0:W-:Y:S02]  /*2de60*/  STL [R1+0xb9c], R19 ;  /* 0x000b9c1301007387 */ /* 0x0001e40000100800 */
[-C--:B0-----:R-:W-:Y:S02]  /*2de70*/  LEA.HI.X.SX32 R19, R25, R5.reuse, 0x1, P5 ;  /* 0x0000000519137211 */ /* 0x081fe400028f0eff */
[----:B------:R-:W4:Y:S04]  /*2de80*/  LDL.LU R25, [R1+0x3dc] ;  /* 0x0003dc0001197983 */ /* 0x000f280000300800 */
[----:B------:R-:W-:Y:S01]  /*2de90*/  STL [R1+0xb90], R19 ;  /* 0x000b901301007387 */ /* 0x000fe20000100800 */
[----:B------:R-:W-:Y:S02]  /*2dea0*/  LEA.HI.X.SX32 R32, R32, R5, 0x1, P0 ;  /* 0x0000000520207211 */ /* 0x000fe400000f0eff */
[----:B---3--:R-:W-:-:S05]  /*2deb0*/  LEA R20, P5, R24, R6, 0x1 ;  /* 0x0000000618147211 */ /* 0x008fca00078a08ff */
[----:B------:R0:W-:Y:S04]  /*2dec0*/  STL [R1+0xba4], R20 ;  /* 0x000ba41401007387 */ /* 0x0001e80000100800 */
[----:B0-----:R-:W3:Y:S01]  /*2ded0*/  LDL.LU R20, [R1+0x3f4] ;  /* 0x0003f40001147983 */ /* 0x001ee20000300800 */
[----:B------:R-:W-:-:S03]  /*2dee0*/  LEA R19, P0, R23, R6, 0x1 ;  /* 0x0000000617137211 */ /* 0x000fc600078008ff */
[----:B------:R-:W-:Y:S04]  /*2def0*/  STL [R1+0xb98], R32 ;  /* 0x000b982001007387 */ /* 0x000fe80000100800 */
[----:B------:R0:W-:Y:S02]  /*2df00*/  STL [R1+0xbac], R19 ;  /* 0x000bac1301007387 */ /* 0x0001e40000100800 */
[----:B0-----:R-:W-:Y:S02]  /*2df10*/  LEA.HI.X.SX32 R19, R24, R5, 0x1, P5 ;  /* 0x0000000518137211 */ /* 0x001fe400028f0eff */
[----:B------:R-:W3:Y:S01]  /*2df20*/  LDL.LU R24, [R1+0x3e8] ;  /* 0x0003e80001187983 */ /* 0x000ee20000300800 */
[----:B--2---:R-:W-:-:S03]  /*2df30*/  LEA R34, P5, R31, R6, 0x1 ;  /* 0x000000061f227211 */ /* 0x004fc600078a08ff */
[----:B------:R0:W-:Y:S01]  /*2df40*/  STL [R1+0xba0], R19 ;  /* 0x000ba01301007387 */ /* 0x0001e20000100800 */
[----:B------:R-:W-:-:S03]  /*2df50*/  LEA.HI.X.SX32 R32, R23, R5, 0x1, P0 ;  /* 0x0000000517207211 */ /* 0x000fc600000f0eff */
[----:B------:R-:W-:Y:S04]  /*2df60*/  STL [R1+0xbb4], R34 ;  /* 0x000bb42201007387 */ /* 0x000fe80000100800 */
[----:B------:R-:W2:Y:S01]  /*2df70*/  LDL.LU R23, [R1+0x3fc] ;  /* 0x0003fc0001177983 */ /* 0x000ea20000300800 */
[----:B0-----:R-:W-:-:S03]  /*2df80*/  LEA R19, P0, R21, R6, 0x1 ;  /* 0x0000000615137211 */ /* 0x001fc600078008ff */
[----:B------:R0:W-:Y:S01]  /*2df90*/  STL [R1+0xba8], R32 ;  /* 0x000ba82001007387 */ /* 0x0001e20000100800 */
[----:B------:R-:W-:-:S03]  /*2dfa0*/  LEA.HI.X.SX32 R31, R31, R5, 0x1, P5 ;  /* 0x000000051f1f7211 */ /* 0x000fc600028f0eff */
[----:B------:R-:W-:Y:S04]  /*2dfb0*/  STL [R1+0xbbc], R19 ;  /* 0x000bbc1301007387 */ /* 0x000fe80000100800 */
[----:B0-----:R-:W2:Y:S04]  /*2dfc0*/  LDL.LU R32, [R1+0x3f0] ;  /* 0x0003f00001207983 */ /* 0x001ea80000300800 */
[----:B------:R0:W-:Y:S04]  /*2dfd0*/  STL [R1+0xbb0], R31 ;  /* 0x000bb01f01007387 */ /* 0x0001e80000100800 */
[----:B0-----:R-:W2:Y:S01]  /*2dfe0*/  LDL.LU R31, [R1+0x404] ;  /* 0x00040400011f7983 */ /* 0x001ea20000300800 */
[----:B------:R-:W-:-:S02]  /*2dff0*/  LEA R19, P5, R30, R6, 0x1 ;  /* 0x000000061e137211 */ /* 0x000fc400078a08ff */
[----:B------:R-:W-:-:S03]  /*2e000*/  LEA.HI.X.SX32 R21, R21, R5, 0x1, P0 ;  /* 0x0000000515157211 */ /* 0x000fc600000f0eff */
[----:B------:R0:W-:Y:S01]  /*2e010*/  STL [R1+0xbc4], R19 ;  /* 0x000bc41301007387 */ /* 0x0001e20000100800 */
[----:B------:R-:W-:-:S03]  /*2e020*/  LEA.HI.X.SX32 R30, R30, R5, 0x1, P5 ;  /* 0x000000051e1e7211 */ /* 0x000fc600028f0eff */
[----:B------:R1:W-:Y:S01]  /*2e030*/  STL [R1+0xbb8], R21 ;  /* 0x000bb81501007387 */ /* 0x0003e20000100800 */
[----:B0-----:R-:W-:-:S03]  /*2e040*/  LEA R19, P0, R29, R6, 0x1 ;  /* 0x000000061d137211 */ /* 0x001fc600078008ff */
[----:B-1----:R-:W2:Y:S04]  /*2e050*/  LDL.LU R21, [R1+0x3f8] ;  /* 0x0003f80001157983 */ /* 0x002ea80000300800 */
[----:B------:R0:W-:Y:S04]  /*2e060*/  STL [R1+0xbcc], R19 ;  /* 0x000bcc1301007387 */ /* 0x0001e80000100800 */
[----:B------:R1:W-:Y:S01]  /*2e070*/  STL [R1+0xbc0], R30 ;  /* 0x000bc01e01007387 */ /* 0x0003e20000100800 */
[----:B------:R-:W-:Y:S02]  /*2e080*/  LEA.HI.X.SX32 R29, R29, R5, 0x1, P0 ;  /* 0x000000051d1d7211 */ /* 0x000fe400000f0eff */
[-C--:B0-----:R-:W-:Y:S01]  /*2e090*/  LEA R19, P5, R33, R6.reuse, 0x1 ;  /* 0x0000000621137211 */ /* 0x081fe200078a08ff */
[----:B-1----:R-:W2:Y:S04]  /*2e0a0*/  LDL.LU R30, [R1+0x40c] ;  /* 0x00040c00011e7983 */ /* 0x002ea80000300800 */
[----:B------:R4:W-:Y:S04]  /*2e0b0*/  STL [R1+0xbd4], R19 ;  /* 0x000bd41301007387 */ /* 0x0009e80000100800 */
[----:B------:R0:W-:Y:S01]  /*2e0c0*/  STL [R1+0xbc8], R29 ;  /* 0x000bc81d01007387 */ /* 0x0001e20000100800 */
[----:B----4-:R-:W-:-:S03]  /*2e0d0*/  LEA R19, P0, R28, R6, 0x1 ;  /* 0x000000061c137211 */ /* 0x010fc600078008ff */
[----:B0-----:R-:W4:Y:S04]  /*2e0e0*/  LDL.LU R29, [R1+0x400] ;  /* 0x00040000011d7983 */ /* 0x001f280000300800 */
[----:B------:R0:W-:Y:S02]  /*2e0f0*/  STL [R1+0xbdc], R19 ;  /* 0x000bdc1301007387 */ /* 0x0001e40000100800 */
[-C--:B0-----:R-:W-:Y:S02]  /*2e100*/  LEA.HI.X.SX32 R19, R33, R5.reuse, 0x1, P5 ;  /* 0x0000000521137211 */ /* 0x081fe400028f0eff */
[-C--:B------:R-:W-:Y:S02]  /*2e110*/  LEA R34, P5, R27, R6.reuse, 0x1 ;  /* 0x000000061b227211 */ /* 0x080fe400078a08ff */
[----:B------:R-:W-:Y:S01]  /*2e120*/  LEA.HI.X.SX32 R33, R28, R5, 0x1, P0 ;  /* 0x000000051c217211 */ /* 0x000fe200000f0eff */
[----:B------:R0:W-:Y:S04]  /*2e130*/  STL [R1+0xbd0], R19 ;  /* 0x000bd01301007387 */ /* 0x0001e80000100800 */
[----:B------:R-:W-:Y:S04]  /*2e140*/  STL [R1+0xbe4], R34 ;  /* 0x000be42201007387 */ /* 0x000fe80000100800 */
[----:B------:R-:W4:Y:S01]  /*2e150*/  LDL.LU R28, [R1+0x414] ;  /* 0x00041400011c7983 */ /* 0x000f220000300800 */
[----:B0-----:R-:W-:-:S03]  /*2e160*/  LEA R19, P0, R25, R6, 0x1 ;  /* 0x0000000619137211 */ /* 0x001fc600078008ff */
[----:B------:R-:W-:Y:S04]  /*2e170*/  STL [R1+0xbd8], R33 ;  /* 0x000bd82101007387 */ /* 0x000fe80000100800 */
[----:B------:R0:W-:Y:S02]  /*2e180*/  STL [R1+0xbec], R19 ;  /* 0x000bec1301007387 */ /* 0x0001e40000100800 */
[-C--:B0-----:R-:W-:Y:S02]  /*2e190*/  LEA.HI.X.SX32 R19, R27, R5.reuse, 0x1, P5 ;  /* 0x000000051b137211 */ /* 0x081fe400028f0eff */
[----:B------:R-:W4:Y:S01]  /*2e1a0*/  LDL.LU R27, [R1+0x408] ;  /* 0x00040800011b7983 */ /* 0x000f220000300800 */
[----:B------:R-:W-:-:S03]  /*2e1b0*/  LEA.HI.X.SX32 R33, R25, R5, 0x1, P0 ;  /* 0x0000000519217211 */ /* 0x000fc600000f0eff */
[----:B------:R0:W-:Y:S01]  /*2e1c0*/  STL [R1+0xbe0], R19 ;  /* 0x000be01301007387 */ /* 0x0001e20000100800 */
[----:B---3--:R-:W-:-:S05]  /*2e1d0*/  LEA R34, P5, R20, R6, 0x1 ;  /* 0x0000000614227211 */ /* 0x008fca00078a08ff */
[----:B------:R-:W-:Y:S04]  /*2e1e0*/  STL [R1+0xbf4], R34 ;  /* 0x000bf42201007387 */ /* 0x000fe80000100800 */
[----:B------:R-:W3:Y:S04]  /*2e1f0*/  LDL.LU R25, [R1+0x41c] ;  /* 0x00041c0001197983 */ /* 0x000ee80000300800 */
[----:B------:R1:W-:Y:S01]  /*2e200*/  STL [R1+0xbe8], R33 ;  /* 0x000be82101007387 */ /* 0x0003e20000100800 */
[----:B0-----:R-:W-:Y:S02]  /*2e210*/  LEA R19, P0, R24, R6, 0x1 ;  /* 0x0000000618137211 */ /* 0x001fe400078008ff */
[----:B-1----:R-:W-:-:S03]  /*2e220*/  LEA.HI.X.SX32 R33, R20, R5, 0x1, P5 ;  /* 0x0000000514217211 */ /* 0x002fc600028f0eff */
[----:B------:R2:W-:Y:S01]  /*2e230*/  STL [R1+0xbfc], R19 ;  /* 0x000bfc1301007387 */ /* 0x0005e20000100800 */
[----:B------:R-:W-:-:S03]  /*2e240*/  LEA.HI.X.SX32 R20, R24, R5, 0x1, P0 ;  /* 0x0000000518147211 */ /* 0x000fc600000f0eff */
[----:B------:R-:W-:Y:S04]  /*2e250*/  STL [R1+0xbf0], R33 ;  /* 0x000bf02101007387 */ /* 0x000fe80000100800 */
[----:B------:R-:W3:Y:S01]  /*2e260*/  LDL.LU R24, [R1+0x410] ;  /* 0x0004100001187983 */ /* 0x000ee20000300800 */
[----:B--2---:R-:W-:-:S05]  /*2e270*/  LEA R19, P5, R23, R6, 0x1 ;  /* 0x0000000617137211 */ /* 0x004fca00078a08ff */
[----:B------:R0:W-:Y:S04]  /*2e280*/  STL [R1+0xc04], R19 ;  /* 0x000c041301007387 */ /* 0x0001e80000100800 */
[----:B------:R1:W-:Y:S01]  /*2e290*/  STL [R1+0xbf8], R20 ;  /* 0x000bf81401007387 */ /* 0x0003e20000100800 */
[----:B0-----:R-:W-:Y:S02]  /*2e2a0*/  LEA R19, P0, R32, R6, 0x1 ;  /* 0x0000000620137211 */ /* 0x001fe400078008ff */
[----:B-1----:R-:W-:-:S03]  /*2e2b0*/  LEA.HI.X.SX32 R20, R23, R5, 0x1, P5 ;  /* 0x0000000517147211 */ /* 0x002fc600028f0eff */
[----:B------:R0:W-:Y:S04]  /*2e2c0*/  STL [R1+0xc0c], R19 ;  /* 0x000c0c1301007387 */ /* 0x0001e80000100800 */
[----:B------:R-:W2:Y:S01]  /*2e2d0*/  LDL.LU R23, [R1+0x424] ;  /* 0x0004240001177983 */ /* 0x000ea20000300800 */
[----:B0-----:R-:W-:-:S03]  /*2e2e0*/  LEA R19, P5, R31, R6, 0x1 ;  /* 0x000000061f137211 */ /* 0x001fc600078a08ff */
[----:B------:R-:W-:Y:S04]  /*2e2f0*/  STL [R1+0xc00], R20 ;  /* 0x000c001401007387 */ /* 0x000fe80000100800 */
[----:B------:R0:W-:Y:S04]  /*2e300*/  STL [R1+0xc14], R19 ;  /* 0x000c141301007387 */ /* 0x0001e80000100800 */
[----:B0-----:R-:W2:Y:S01]  /*2e310*/  LDL.LU R19, [R1+0x418] ;  /* 0x0004180001137983 */ /* 0x001ea20000300800 */
[-C--:B------:R-:W-:Y:S02]  /*2e320*/  LEA.HI.X.SX32 R32, R32, R5.reuse, 0x1, P0 ;  /* 0x0000000520207211 */ /* 0x080fe400000f0eff */
[----:B------:R-:W-:-:S02]  /*2e330*/  LEA.HI.X.SX32 R31, R31, R5, 0x1, P5 ;  /* 0x000000051f1f7211 */ /* 0x000fc400028f0eff */
[C---:B------:R-:W-:Y:S01]  /*2e340*/  LEA R20, P0, R21.reuse, R6, 0x1 ;  /* 0x0000000615147211 */ /* 0x040fe200078008ff */
[----:B------:R-:W-:Y:S04]  /*2e350*/  STL [R1+0xc08], R32 ;  /* 0x000c082001007387 */ /* 0x000fe80000100800 */
[----:B------:R0:W-:Y:S01]  /*2e360*/  STL [R1+0xc1c], R20 ;  /* 0x000c1c1401007387 */ /* 0x0001e20000100800 */
[----:B------:R-:W-:-:S03]  /*2e370*/  LEA.HI.X.SX32 R21, R21, R5, 0x1, P0 ;  /* 0x0000000515157211 */ /* 0x000fc600000f0eff */
[----:B------:R-:W-:Y:S04]  /*2e380*/  STL [R1+0xc10], R31 ;  /* 0x000c101f01007387 */ /* 0x000fe80000100800 */
[----:B------:R-:W2:Y:S01]  /*2e390*/  LDL.LU R34, [R1+0x434] ;  /* 0x0004340001227983 */ /* 0x000ea20000300800 */
[----:B0-----:R-:W-:-:S05]  /*2e3a0*/  LEA R20, P5, R30, R6, 0x1 ;  /* 0x000000061e147211 */ /* 0x001fca00078a08ff */
[----:B------:R4:W-:Y:S04]  /*2e3b0*/  STL [R1+0xc24], R20 ;  /* 0x000c241401007387 */ /* 0x0009e80000100800 */
[----:B------:R0:W-:Y:S04]  /*2e3c0*/  STL [R1+0xc18], R21 ;  /* 0x000c181501007387 */ /* 0x0001e80000100800 */
[----:B------:R-:W2:Y:S01]  /*2e3d0*/  LDL.LU R33, [R1+0x420] ;  /* 0x0004200001217983 */ /* 0x000ea20000300800 */
[----:B----4-:R-:W-:Y:S02]  /*2e3e0*/  LEA R20, P0, R29, R6, 0x1 ;  /* 0x000000061d147211 */ /* 0x010fe400078008ff */
[----:B0-----:R-:W-:-:S03]  /*2e3f0*/  LEA.HI.X.SX32 R21, R30, R5, 0x1, P5 ;  /* 0x000000051e157211 */ /* 0x001fc600028f0eff */
[----:B------:R0:W-:Y:S04]  /*2e400*/  STL [R1+0xc2c], R20 ;  /* 0x000c2c1401007387 */ /* 0x0001e80000100800 */
[----:B0-----:R-:W4:Y:S04]  /*2e410*/  LDL.LU R20, [R1+0x440] ;  /* 0x0004400001147983 */ /* 0x001f280000300800 */
[----:B------:R0:W-:Y:S04]  /*2e420*/  STL [R1+0xc20], R21 ;  /* 0x000c201501007387 */ /* 0x0001e80000100800 */
[----:B------:R-:W4:Y:S01]  /*2e430*/  LDL.LU R32, [R1+0x428] ;  /* 0x0004280001207983 */ /* 0x000f220000300800 */
[----:B------:R-:W-:-:S02]  /*2e440*/  LEA R30, P5, R28, R6, 0x1 ;  /* 0x000000061c1e7211 */ /* 0x000fc400078a08ff */
[----:B0-----:R-:W-:-:S03]  /*2e450*/  LEA.HI.X.SX32 R21, R29, R5, 0x1, P0 ;  /* 0x000000051d157211 */ /* 0x001fc600000f0eff */
[----:B------:R-:W-:Y:S04]  /*2e460*/  STL [R1+0xc34], R30 ;  /* 0x000c341e01007387 */ /* 0x000fe80000100800 */
[----:B------:R-:W4:Y:S04]  /*2e470*/  LDL.LU R31, [R1+0x450] ;  /* 0x00045000011f7983 */ /* 0x000f280000300800 */
[----:B------:R0:W-:Y:S01]  /*2e480*/  STL [R1+0xc28], R21 ;  /* 0x000c281501007387 */ /* 0x0001e20000100800 */
[----:B------:R-:W-:-:S03]  /*2e490*/  LEA.HI.X.SX32 R28, R28, R5, 0x1, P5 ;  /* 0x000000051c1c7211 */ /* 0x000fc600028f0eff */
[----:B0-----:R-:W4:Y:S01]  /*2e4a0*/  LDL.LU R21, [R1+0x43c] ;  /* 0x00043c0001157983 */ /* 0x001f220000300800 */
[----:B------:R-:W-:-:S05]  /*2e4b0*/  LEA R29, P0, R27, R6, 0x1 ;  /* 0x000000061b1d7211 */ /* 0x000fca00078008ff */
[----:B------:R-:W-:Y:S04]  /*2e4c0*/  STL [R1+0xc3c], R29 ;  /* 0x000c3c1d01007387 */ /* 0x000fe80000100800 */
[----:B------:R-:W4:Y:S04]  /*2e4d0*/  LDL.LU R30, [R1+0x464] ;  /* 0x00046400011e7983 */ /* 0x000f280000300800 */
[----:B------:R0:W-:Y:S02]  /*2e4e0*/  STL [R1+0xc30], R28 ;  /* 0x000c301c01007387 */ /* 0x0001e40000100800 */
[----:B0-----:R-:W-:-:S02]  /*2e4f0*/  LEA.HI.X.SX32 R28, R27, R5, 0x1, P0 ;  /* 0x000000051b1c7211 */ /* 0x001fc400000f0eff */
[----:B---3--:R-:W-:-:S05]  /*2e500*/  LEA R29, P5, R25, R6, 0x1 ;  /* 0x00000006191d7211 */ /* 0x008fca00078a08ff */
[----:B------:R0:W-:Y:S04]  /*2e510*/  STL [R1+0xc44], R29 ;  /* 0x000c441d01007387 */ /* 0x0001e80000100800 */
[----:B0-----:R-:W3:Y:S04]  /*2e520*/  LDL.LU R29, [R1+0x448] ;  /* 0x00044800011d7983 */ /* 0x001ee80000300800 */
[----:B------:R0:W-:Y:S01]  /*2e530*/  STL [R1+0xc38], R28 ;  /* 0x000c381c01007387 */ /* 0x0001e20000100800 */
[----:B------:R-:W-:-:S03]  /*2e540*/  LEA R27, P0, R24, R6, 0x1 ;  /* 0x00000006181b7211 */ /* 0x000fc600078008ff */
[----:B0-----:R-:W3:Y:S01]  /*2e550*/  LDL.LU R28, [R1+0x46c] ;  /* 0x00046c00011c7983 */ /* 0x001ee20000300800 */
[----:B------:R-:W-:-:S03]  /*2e560*/  LEA.HI.X.SX32 R25, R25, R5, 0x1, P5 ;  /* 0x0000000519197211 */ /* 0x000fc600028f0eff */
[----:B------:R0:W-:Y:S04]  /*2e570*/  STL [R1+0xc4c], R27 ;  /* 0x000c4c1b01007387 */ /* 0x0001e80000100800 */
[----:B0-----:R-:W3:Y:S04]  /*2e580*/  LDL.LU R27, [R1+0x45c] ;  /* 0x00045c00011b7983 */ /* 0x001ee80000300800 */
[----:B------:R0:W-:Y:S01]  /*2e590*/  STL [R1+0xc40], R25 ;  /* 0x000c401901007387 */ /* 0x0001e20000100800 */
[----:B--2---:R-:W-:Y:S02]  /*2e5a0*/  LEA R35, P5, R23, R6, 0x1 ;  /* 0x0000000617237211 */ /* 0x004fe400078a08ff */
[----:B0-----:R-:W-:-:S02]  /*2e5b0*/  LEA.HI.X.SX32 R25, R24, R5, 0x1, P0 ;  /* 0x0000000518197211 */ /* 0x001fc400000f0eff */
[----:B------:R-:W2:Y:S04]  /*2e5c0*/  LDL.LU R24, [R1+0x474] ;  /* 0x0004740001187983 */ /* 0x000ea80000300800 */
[----:B------:R0:W-:Y:S04]  /*2e5d0*/  STL [R1+0xc54], R35 ;  /* 0x000c542301007387 */ /* 0x0001e80000100800 */
[----:B------:R1:W-:Y:S01]  /*2e5e0*/  STL [R1+0xc48], R25 ;  /* 0x000c481901007387 */ /* 0x0003e20000100800 */
[----:B0-----:R-:W-:-:S03]  /*2e5f0*/  LEA R35, P0, R19, R6, 0x1 ;  /* 0x0000000613237211 */ /* 0x001fc600078008ff */
[----:B-1----:R-:W2:Y:S04]  /*2e600*/  LDL.LU R25, [R1+0x468] ;  /* 0x0004680001197983 */ /* 0x002ea80000300800 */
[----:B------:R0:W-:Y:S02]  /*2e610*/  STL [R1+0xc5c], R35 ;  /* 0x000c5c2301007387 */ /* 0x0001e40000100800 */
[-C--:B0-----:R-:W-:Y:S02]  /*2e620*/  LEA.HI.X.SX32 R35, R23, R5.reuse, 0x1, P5 ;  /* 0x0000000517237211 */ /* 0x081fe400028f0eff */
[----:B------:R-:W2:Y:S01]  /*2e630*/  LDL.LU R23, [R1+0x5f4] ;  /* 0x0005f40001177983 */ /* 0x000ea20000300800 */
[----:B------:R-:W-:-:S03]  /*2e640*/  LEA.HI.X.SX32 R19, R19, R5, 0x1, P0 ;  /* 0x0000000513137211 */ /* 0x000fc600000f0eff */
        /* <DEDUP_REMOVED lines=11> */
[----:B----4-:R-:W-:-:S05]  /*2e700*/  LEA R34, P5, R20, R6, 0x1 ;  /* 0x0000000614227211 */ /* 0x010fca00078a08ff */
[----:B------:R0:W-:Y:S01]  /*2e710*/  STL [R1+0xc74], R34 ;  /* 0x000c742201007387 */ /* 0x0001e20000100800 */
[----:B------:R-:W-:-:S03]  /*2e720*/  LEA.HI.X.SX32 R20, R20, R5, 0x1, P5 ;  /* 0x0000000514147211 */ /* 0x000fc600028f0eff */
[----:B0-----:R-:W4:Y:S04]  /*2e730*/  LDL.LU R34, [R1+0x1d98] ;  /* 0x001d980001227983 */ /* 0x001f280000300800 */
        /* <DEDUP_REMOVED lines=21> */
[----:B---3--:R-:W-:-:S05]  /*2e890*/  LEA R21, P0, R29, R6, 0x1 ;  /* 0x000000061d157211 */ /* 0x008fca00078008ff */
[----:B------:R0:W-:Y:S01]  /*2e8a0*/  STL [R1+0xc9c], R21 ;  /* 0x000c9c1501007387 */ /* 0x0001e20000100800 */
[----:B------:R-:W-:-:S03]  /*2e8b0*/  LEA.HI.X.SX32 R29, R29, R5, 0x1, P0 ;  /* 0x000000051d1d7211 */ /* 0x000fc600000f0eff */
[----:B0-----:R-:W3:Y:S04]  /*2e8c0*/  LDL.LU R21, [R1+0x1d84] ;  /* 0x001d840001157983 */ /* 0x001ee80000300800 */
        /* <DEDUP_REMOVED lines=11> */
[----:B--2---:R-:W-:-:S05]  /*2e980*/  LEA R28, P5, R24, R6, 0x1 ;  /* 0x00000006181c7211 */ /* 0x004fca00078a08ff */
        /* <DEDUP_REMOVED lines=10> */
[----:B0-----:R-:W2:Y:S01]  /*2ea30*/  LDL.LU R24, [R1+0x1d70] ;  /* 0x001d700001187983 */ /* 0x001ea20000300800 */
[----:B------:R-:W-:-:S05]  /*2ea40*/  LEA.HI.X.SX32 R25, R25, R5, 0x1, P0 ;  /* 0x0000000519197211 */ /* 0x000fca00000f0eff */
[----:B------:R2:W-:Y:S02]  /*2ea50*/  STL [R1+0xcb8], R25 ;  /* 0x000cb81901007387 */ /* 0x0005e40000100800 */
[----:B--2---:R-:W-:-:S05]  /*2ea60*/  LEA R25, P0, R24, R6, 0x1 ;  /* 0x0000000618197211 */ /* 0x004fca00078008ff */
[----:B------:R0:W-:Y:S04]  /*2ea70*/  STL [R1+0xccc], R25 ;  /* 0x000ccc1901007387 */ /* 0x0001e80000100800 */
[----:B0-----:R-:W2:Y:S01]  /*2ea80*/  LDL.LU R25, [R1+0x1d6c] ;  /* 0x001d6c0001197983 */ /* 0x001ea20000300800 */
[-C--:B------:R-:W-:Y:S02]  /*2ea90*/  LEA.HI.X.SX32 R23, R23, R5.reuse, 0x1, P5 ;  /* 0x0000000517177211 */ /* 0x080fe400028f0eff */
[----:B------:R-:W-:-:S03]  /*2eaa0*/  LEA.HI.X.SX32 R24, R24, R5, 0x1, P0 ;  /* 0x0000000518187211 */ /* 0x000fc600000f0eff */
[----:B------:R2:W-:Y:S01]  /*2eab0*/  STL [R1+0xcc0], R23 ;  /* 0x000cc01701007387 */ /* 0x0005e20000100800 */
[----:B------:R-:W-:Y:S02]  /*2eac0*/  IMAD R9, R9, UR7, RZ ;  /* 0x0000000709097c24 */ /* 0x000fe4000f8e02ff */
[----:B------:R-:W-:Y:S02]  /*2ead0*/  IMAD R10, R10, UR12, RZ ;  /* 0x0000000c0a0a7c24 */ /* 0x000fe4000f8e02ff */
[----:B------:R-:W-:Y:S02]  /*2eae0*/  IMAD R13, R13, UR13, RZ ;  /* 0x0000000d0d0d7c24 */ /* 0x000fe4000f8e02ff */
[----:B------:R-:W-:Y:S02]  /*2eaf0*/  IMAD R66, R66, UR14, RZ ;  /* 0x0000000e42427c24 */ /* 0x000fe4000f8e02ff */
[----:B------:R-:W-:Y:S02]  /*2eb00*/  IMAD R69, R69, UR15, RZ ;  /* 0x0000000f45457c24 */ /* 0x000fe4000f8e02ff */
[----:B------:R-:W-:-:S02]  /*2eb10*/  IMAD R72, R72, UR18, RZ ;  /* 0x0000001248487c24 */ /* 0x000fc4000f8e02ff */
[----:B------:R-:W-:Y:S02]  /*2eb20*/  IMAD R75, R75, UR19, RZ ;  /* 0x000000134b4b7c24 */ /* 0x000fe4000f8e02ff */
[----:B------:R-:W-:Y:S02]  /*2eb30*/  IMAD R77, R77, UR20, RZ ;  /* 0x000000144d4d7c24 */ /* 0x000fe4000f8e02ff */
[----:B------:R-:W-:Y:S02]  /*2eb40*/  IMAD R82, R82, UR21, RZ ;  /* 0x0000001552527c24 */ /* 0x000fe4000f8e02ff */
[----:B------:R-:W-:Y:S02]  /*2eb50*/  IMAD R85, R85, UR22, RZ ;  /* 0x0000001655557c24 */ /* 0x000fe4000f8e02ff */
[----:B------:R-:W-:Y:S02]  /*2eb60*/  IMAD R88, R88, UR23, RZ ;  /* 0x0000001758587c24 */ /* 0x000fe4000f8e02ff */
[----:B------:R-:W-:-:S02]  /*2eb70*/  IMAD R90, R90, UR24, RZ ;  /* 0x000000185a5a7c24 */ /* 0x000fc4000f8e02ff */
[----:B------:R-:W-:Y:S02]  /*2eb80*/  IMAD R93, R93, UR25, RZ ;  /* 0x000000195d5d7c24 */ /* 0x000fe4000f8e02ff */
[----:B------:R-:W-:Y:S01]  /*2eb90*/  IMAD R45, R45, UR26, RZ ;  /* 0x0000001a2d2d7c24 */ /* 0x000fe2000f8e02ff */
[----:B------:R-:W-:Y:S01]  /*2eba0*/  SEL R44, R12, R44, !P3 ;  /* 0x0000002c0c2c7207 */ /* 0x000fe20005800000 */
[----:B------:R-:W-:Y:S02]  /*2ebb0*/  IMAD R47, R47, UR27, RZ ;  /* 0x0000001b2f2f7c24 */ /* 0x000fe4000f8e02ff */
[----:B------:R-:W-:Y:S01]  /*2ebc0*/  IMAD R48, R48, UR28, RZ ;  /* 0x0000001c30307c24 */ /* 0x000fe2000f8e02ff */
[----:B------:R-:W-:Y:S01]  /*2ebd0*/  SEL R46, R12, R46, !P3 ;  /* 0x0000002e0c2e7207 */ /* 0x000fe20005800000 */
[----:B------:R-:W-:Y:S02]  /*2ebe0*/  IMAD R50, R50, UR29, RZ ;  /* 0x0000001d32327c24 */ /* 0x000fe4000f8e02ff */
[----:B------:R-:W-:-:S02]  /*2ebf0*/  IMAD R51, R51, UR30, RZ ;  /* 0x0000001e33337c24 */ /* 0x000fc4000f8e02ff */
[----:B------:R-:W-:Y:S02]  /*2ec00*/  IMAD R53, R53, UR31, RZ ;  /* 0x0000001f35357c24 */ /* 0x000fe4000f8e02ff */
[----:B------:R-:W-:Y:S01]  /*2ec10*/  IMAD R54, R54, UR32, RZ ;  /* 0x0000002036367c24 */ /* 0x000fe2000f8e02ff */
[----:B------:R-:W-:Y:S01]  /*2ec20*/  SEL R0, R12, R0, !P3 ;  /* 0x000000000c007207 */ /* 0x000fe20005800000 */
[----:B------:R-:W-:Y:S01]  /*2ec30*/  IMAD R56, R56, UR33, RZ ;  /* 0x0000002138387c24 */ /* 0x000fe2000f8e02ff */
[C---:B------:R-:W-:Y:S02]  /*2ec40*/  SEL R8, R12.reuse, R8, !P3 ;  /* 0x000000080c087207 */ /* 0x040fe40005800000 */
[C---:B------:R-:W-:Y:S02]  /*2ec50*/  SEL R7, R12.reuse, R7, !P3 ;  /* 0x000000070c077207 */ /* 0x040fe40005800000 */
[----:B--2---:R-:W-:Y:S02]  /*2ec60*/  LEA R23, P5, R25, R6, 0x1 ;  /* 0x0000000619177211 */ /* 0x004fe400078a08ff */
[----:B------:R-:W-:-:S02]  /*2ec70*/  SEL R92, R12, R92, !P3 ;  /* 0x0000005c0c5c7207 */ /* 0x000fc40005800000 */
[C---:B------:R-:W-:Y:S01]  /*2ec80*/  SEL R91, R12.reuse, R91, !P3 ;  /* 0x0000005b0c5b7207 */ /* 0x040fe20005800000 */
[----:B------:R0:W-:Y:S01]  /*2ec90*/  STL [R1+0xcd4], R23 ;  /* 0x000cd41701007387 */ /* 0x0001e20000100800 */
[----:B------:R-:W-:Y:S02]  /*2eca0*/  LEA.HI.X.SX32 R25, R25, R5, 0x1, P5 ;  /* 0x0000000519197211 */ /* 0x000fe400028f0eff */
[C---:B------:R-:W-:Y:S02]  /*2ecb0*/  SEL R87, R12.reuse, R87, !P3 ;  /* 0x000000570c577207 */ /* 0x040fe40005800000 */
[C---:B------:R-:W-:Y:S02]  /*2ecc0*/  SEL R86, R12.reuse, R86, !P3 ;  /* 0x000000560c567207 */ /* 0x040fe40005800000 */
[C---:B------:R-:W-:Y:S01]  /*2ecd0*/  SEL R83, R12.reuse, R83, !P3 ;  /* 0x000000530c537207 */ /* 0x040fe20005800000 */
[----:B------:R-:W-:Y:S01]  /*2ece0*/  IMAD R81, R81, UR42, RZ ;  /* 0x0000002a51517c24 */ /* 0x000fe2000f8e02ff */
[C---:B------:R-:W-:Y:S01]  /*2ecf0*/  SEL R55, R12.reuse, R55, !P3 ;  /* 0x000000370c377207 */ /* 0x040fe20005800000 */
[----:B0-----:R-:W2:Y:S01]  /*2ed00*/  LDL.LU R23, [R1+0x1d68] ;  /* 0x001d680001177983 */ /* 0x001ea20000300800 */
[----:B------:R-:W-:-:S02]  /*2ed10*/  SEL R4, R12, R4, !P3 ;  /* 0x000000040c047207 */ /* 0x000fc40005800000 */
[C---:B------:R-:W-:Y:S01]  /*2ed20*/  SEL R78, R12.reuse, R78, !P3 ;  /* 0x0000004e0c4e7207 */ /* 0x040fe20005800000 */
[----:B------:R0:W-:Y:S01]  /*2ed30*/  STL [R1+0xcc8], R24 ;  /* 0x000cc81801007387 */ /* 0x0001e20000100800 */
[C---:B------:R-:W-:Y:S01]  /*2ed40*/  SEL R2, R12.reuse, R2, !P3 ;  /* 0x000000020c027207 */ /* 0x040fe20005800000 */
[----:B------:R-:W-:Y:S01]  /*2ed50*/  IMAD R79, R79, UR43, RZ ;  /* 0x0000002b4f4f7c24 */ /* 0x000fe2000f8e02ff */
[----:B------:R-:W-:Y:S01]  /*2ed60*/  SEL R73, R12, R73, !P3 ;  /* 0x000000490c497207 */ /* 0x000fe20005800000 */
[----:B------:R-:W-:Y:S01]  /*2ed70*/  IMAD R74, R74, UR45, RZ ;  /* 0x0000002d4a4a7c24 */ /* 0x000fe2000f8e02ff */
[----:B------:R-:W-:Y:S01]  /*2ed80*/  SEL R70, R12, R70, !P3 ;  /* 0x000000460c467207 */ /* 0x000fe20005800000 */
[----:B------:R-:W1:Y:S01]  /*2ed90*/  LDCU UR7, c[0x0][0x3b0] ;  /* 0x00007600ff0777ac */ /* 0x000e620008000800 */
[CC--:B0-----:R-:W-:Y:S01]  /*2eda0*/  LEA R24, P0, R27.reuse, R6.reuse, 0x1 ;  /* 0x000000061b187211 */ /* 0x0c1fe200078008ff */
[----:B------:R-:W0:Y:S04]  /*2edb0*/  LDCU UR12, c[0x0][0x3b0] ;  /* 0x00007600ff0c77ac */ /* 0x000e280008000800 */
[----:B------:R1:W-:Y:S01]  /*2edc0*/  STL [R1+0xcdc], R24 ;  /* 0x000cdc1801007387 */ /* 0x0003e20000100800 */
[----:B------:R-:W-:Y:S01]  /*2edd0*/  LEA.HI.X.SX32 R27, R27, R5, 0x1, P0 ;  /* 0x000000051b1b7211 */ /* 0x000fe200000f0eff */
[----:B------:R-:W0:Y:S02]  /*2ede0*/  LDCU UR13, c[0x0][0x3b0] ;  /* 0x00007600ff0d77ac */ /* 0x000e240008000800 */
[----:B-1----:R-:W2:Y:S04]  /*2edf0*/  LDL.LU R24, [R1+0x1d64] ;  /* 0x001d640001187983 */ /* 0x002ea80000300800 */
[----:B------:R1:W-:Y:S02]  /*2ee00*/  STL [R1+0xcd0], R25 ;  /* 0x000cd01901007387 */ /* 0x0003e40000100800 */
[----:B-1----:R-:W-:-:S05]  /*2ee10*/  LEA R25, P5, R28, R6, 0x1 ;  /* 0x000000061c197211 */ /* 0x002fca00078a08ff */
[----:B------:R1:W-:Y:S01]  /*2ee20*/  STL [R1+0xce4], R25 ;  /* 0x000ce41901007387 */ /* 0x0003e20000100800 */
[----:B------:R-:W-:-:S03]  /*2ee30*/  LEA.HI.X.SX32 R28, R28, R5, 0x1, P5 ;  /* 0x000000051c1c7211 */ /* 0x000fc600028f0eff */
[----:B-1----:R-:W2:Y:S04]  /*2ee40*/  LDL.LU R25, [R1+0x1d60] ;  /* 0x001d600001197983 */ /* 0x002ea80000300800 */
[----:B------:R3:W-:Y:S02]  /*2ee50*/  STL [R1+0xcd8], R27 ;  /* 0x000cd81b01007387 */ /* 0x0007e40000100800 */
[----:B---3--:R-:W-:-:S05]  /*2ee60*/  LEA R27, P0, R29, R6, 0x1 ;  /* 0x000000061d1b7211 */ /* 0x008fca00078008ff */
[----:B------:R1:W-:Y:S01]  /*2ee70*/  STL [R1+0xcec], R27 ;  /* 0x000cec1b01007387 */ /* 0x0003e20000100800 */
[----:B------:R-:W-:-:S03]  /*2ee80*/  LEA.HI.X.SX32 R29, R29, R5, 0x1, P0 ;  /* 0x000000051d1d7211 */ /* 0x000fc600000f0eff */
[----:B-1----:R-:W3:Y:S04]  /*2ee90*/  LDL.LU R27, [R1+0x1d5c] ;  /* 0x001d5c00011b7983 */ /* 0x002ee80000300800 */
[----:B------:R1:W-:Y:S02]  /*2eea0*/  STL [R1+0xce0], R28 ;  /* 0x000ce01c01007387 */ /* 0x0003e40000100800 */
[----:B-1----:R-:W-:-:S05]  /*2eeb0*/  LEA R28, P5, R30, R6, 0x1 ;  /* 0x000000061e1c7211 */ /* 0x002fca00078a08ff */
[----:B------:R1:W-:Y:S01]  /*2eec0*/  STL [R1+0xcf4], R28 ;  /* 0x000cf41c01007387 */ /* 0x0003e20000100800 */
[----:B------:R-:W-:-:S03]  /*2eed0*/  LEA.HI.X.SX32 R30, R30, R5, 0x1, P5 ;  /* 0x000000051e1e7211 */ /* 0x000fc600028f0eff */
[----:B-1----:R-:W2:Y:S04]  /*2eee0*/  LDL.LU R28, [R1+0x1d58] ;  /* 0x001d5800011c7983 */ /* 0x002ea80000300800 */
[----:B------:R4:W-:Y:S02]  /*2eef0*/  STL [R1+0xce8], R29 ;  /* 0x000ce81d01007387 */ /* 0x0009e40000100800 */
[----:B----4-:R-:W-:-:S05]  /*2ef00*/  LEA R29, P0, R31, R6, 0x1 ;  /* 0x000000061f1d7211 */ /* 0x010fca00078008ff */
[----:B------:R1:W-:Y:S01]  /*2ef10*/  STL [R1+0xcfc], R29 ;  /* 0x000cfc1d01007387 */ /* 0x0003e20000100800 */
[----:B------:R-:W-:-:S03]  /*2ef20*/  LEA.HI.X.SX32 R31, R31, R5, 0x1, P0 ;  /* 0x000000051f1f7211 */ /* 0x000fc600000f0eff */
[----:B-1----:R-:W4:Y:S04]  /*2ef30*/  LDL.LU R29, [R1+0x1d54] ;  /* 0x001d5400011d7983 */ /* 0x002f280000300800 */
[----:B------:R1:W-:Y:S02]  /*2ef40*/  STL [R1+0xcf0], R30 ;  /* 0x000cf01e01007387 */ /* 0x0003e40000100800 */
[----:B-1----:R-:W-:-:S05]  /*2ef50*/  LEA R30, P5, R32, R6, 0x1 ;  /* 0x00000006201e7211 */ /* 0x002fca00078a08ff */
[----:B------:R1:W-:Y:S01]  /*2ef60*/  STL [R1+0xd04], R30 ;  /* 0x000d041e01007387 */ /* 0x0003e20000100800 */
[----:B------:R-:W-:-:S03]  /*2ef70*/  LEA.HI.X.SX32 R32, R32, R5, 0x1, P5 ;  /* 0x0000000520207211 */ /* 0x000fc600028f0eff */
[----:B-1----:R-:W2:Y:S04]  /*2ef80*/  LDL.LU R30, [R1+0x1d50] ;  /* 0x001d5000011e7983 */ /* 0x002ea80000300800 */
        /* <DEDUP_REMOVED lines=62> */
[----:B------:R1:W-:Y:S04]  /*2f370*/  STL [R1+0xd6c], R43 ;  /* 0x000d6c2b01007387 */ /* 0x0003e80000100800 */
[----:B-1----:R-:W2:Y:S04]  /*2f380*/  LDL.LU R43, [R1+0x1d1c] ;  /* 0x001d1c00012b7983 */ /* 0x002ea80000300800 */
[----:B------:R1:W-:Y:S02]  /*2f390*/  STL [R1+0xd60], R9 ;  /* 0x000d600901007387 */ /* 0x0003e40000100800 */
[----:B-1----:R-:W-:-:S05]  /*2f3a0*/  LEA R9, P5, R13, R6, 0x1 ;  /* 0x000000060d097211 */ /* 0x002fca00078a08ff */
[----:B------:R1:W-:Y:S02]  /*2f3b0*/  STL [R1+0xd74], R9 ;  /* 0x000d740901007387 */ /* 0x0003e40000100800 */
[----:B-1----:R-:W-:Y:S02]  /*2f3c0*/  LEA.HI.X.SX32 R9, R10, R5, 0x1, P0 ;  /* 0x000000050a097211 */ /* 0x002fe400000f0eff */
[----:B------:R-:W-:-:S03]  /*2f3d0*/  LEA R10, P0, R66, R6, 0x1 ;  /* 0x00000006420a7211 */ /* 0x000fc600078008ff */
[----:B------:R1:W-:Y:S04]  /*2f3e0*/  STL [R1+0xd68], R9 ;  /* 0x000d680901007387 */ /* 0x0003e80000100800 */
[----:B------:R0:W-:Y:S01]  /*2f3f0*/  STL [R1+0xd7c], R10 ;  /* 0x000d7c0a01007387 */ /* 0x0001e20000100800 */
[-C--:B-1----:R-:W-:Y:S02]  /*2f400*/  LEA.HI.X.SX32 R9, R13, R5.reuse, 0x1, P5 ;  /* 0x000000050d097211 */ /* 0x082fe400028f0eff */
[-C--:B------:R-:W-:Y:S02]  /*2f410*/  LEA R13, P5, R69, R6.reuse, 0x1 ;  /* 0x00000006450d7211 */ /* 0x080fe400078a08ff */
[----:B0-----:R-:W-:Y:S01]  /*2f420*/  LEA.HI.X.SX32 R10, R66, R5, 0x1, P0 ;  /* 0x00000005420a7211 */ /* 0x001fe200000f0eff */
[----:B------:R0:W-:Y:S04]  /*2f430*/  STL [R1+0xd70], R9 ;  /* 0x000d700901007387 */ /* 0x0001e80000100800 */
[----:B------:R-:W-:Y:S01]  /*2f440*/  STL [R1+0xd84], R13 ;  /* 0x000d840d01007387 */ /* 0x000fe20000100800 */
[----:B0-----:R-:W-:-:S03]  /*2f450*/  LEA R9, P0, R72, R6, 0x1 ;  /* 0x0000000648097211 */ /* 0x001fc600078008ff */
[----:B------:R0:W-:Y:S04]  /*2f460*/  STL [R1+0xd78], R10 ;  /* 0x000d780a01007387 */ /* 0x0001e80000100800 */
[----:B------:R1:W-:Y:S01]  /*2f470*/  STL [R1+0xd8c], R9 ;  /* 0x000d8c0901007387 */ /* 0x0003e20000100800 */
[-C--:B0-----:R-:W-:Y:S02]  /*2f480*/  LEA.HI.X.SX32 R10, R69, R5.reuse, 0x1, P5 ;  /* 0x00000005450a7211 */ /* 0x081fe400028f0eff */
[-C--:B------:R-:W-:Y:S02]  /*2f490*/  LEA R13, P5, R75, R6.reuse, 0x1 ;  /* 0x000000064b0d7211 */ /* 0x080fe400078a08ff */
[----:B-1----:R-:W-:Y:S01]  /*2f4a0*/  LEA.HI.X.SX32 R9, R72, R5, 0x1, P0 ;  /* 0x0000000548097211 */ /* 0x002fe200000f0eff */
[----:B------:R0:W-:Y:S04]  /*2f4b0*/  STL [R1+0xd80], R10 ;  /* 0x000d800a01007387 */ /* 0x0001e80000100800 */
[----:B------:R-:W-:Y:S04]  /*2f4c0*/  STL [R1+0xd94], R13 ;  /* 0x000d940d01007387 */ /* 0x000fe80000100800 */
[----:B------:R1:W-:Y:S01]  /*2f4d0*/  STL [R1+0xd88], R9 ;  /* 0x000d880901007387 */ /* 0x0003e20000100800 */
[----:B0-----:R-:W-:-:S05]  /*2f4e0*/  LEA R10, P0, R77, R6, 0x1 ;  /* 0x000000064d0a7211 */ /* 0x001fca00078008ff */
[----:B------:R0:W-:Y:S01]  /*2f4f0*/  STL [R1+0xd9c], R10 ;  /* 0x000d9c0a01007387 */ /* 0x0001e20000100800 */
[----:B-1----:R-:W-:Y:S02]  /*2f500*/  LEA.HI.X.SX32 R9, R75, R5, 0x1, P5 ;  /* 0x000000054b097211 */ /* 0x002fe400028f0eff */
[----:B------:R-:W-:-:S03]  /*2f510*/  LEA R13, P5, R82, R6, 0x1 ;  /* 0x00000006520d7211 */ /* 0x000fc600078a08ff */
[----:B------:R1:W-:Y:S01]  /*2f520*/  STL [R1+0xd90], R9 ;  /* 0x000d900901007387 */ /* 0x0003e20000100800 */
[----:B0-----:R-:W-:-:S03]  /*2f530*/  LEA.HI.X.SX32 R10, R77, R5, 0x1, P0 ;  /* 0x000000054d0a7211 */ /* 0x001fc600000f0eff */
[----:B------:R-:W-:Y:S01]  /*2f540*/  STL [R1+0xda4], R13 ;  /* 0x000da40d01007387 */ /* 0x000fe20000100800 */
[----:B-1----:R-:W-:-:S03]  /*2f550*/  LEA R9, P0, R85, R6, 0x1 ;  /* 0x0000000655097211 */ /* 0x002fc600078008ff */
        /* <DEDUP_REMOVED lines=13> */
[----:B0-----:R-:W-:Y:S01]  /*2f630*/  LEA.HI.X.SX32 R10, R90, R5, 0x1, P0 ;  /* 0x000000055a0a7211 */ /* 0x001fe200000f0eff */
[----:B------:R-:W-:Y:S02]  /*2f640*/  IMAD R90, R44, UR48, RZ ;  /* 0x000000302c5a7c24 */ /* 0x000fe4000f8e02ff */
[----:B------:R-:W-:Y:S01]  /*2f650*/  STL [R1+0xdc4], R13 ;  /* 0x000dc40d01007387 */ /* 0x000fe20000100800 */
[----:B-1----:R-:W-:-:S03]  /*2f660*/  LEA R9, P0, R45, R6, 0x1 ;  /* 0x000000062d097211 */ /* 0x002fc600078008ff */
[----:B------:R-:W-:Y:S04]  /*2f670*/  STL [R1+0xdb8], R10 ;  /* 0x000db80a01007387 */ /* 0x000fe80000100800 */
[----:B------:R-:W2:Y:S04]  /*2f680*/  LDL.LU R44, [R1+0x1d18] ;  /* 0x001d1800012c7983 */ /* 0x000ea80000300800 */
[----:B------:R0:W-:Y:S04]  /*2f690*/  STL [R1+0xdcc], R9 ;  /* 0x000dcc0901007387 */ /* 0x0001e80000100800 */
[----:B------:R-:W-:Y:S01]  /*2f6a0*/  STL [R1+0x1860], R93 ;  /* 0x0018605d01007387 */ /* 0x000fe20000100800 */
[----:B0-----:R-:W-:-:S03]  /*2f6b0*/  LEA.HI.X.SX32 R9, R93, R5, 0x1, P5 ;  /* 0x000000055d097211 */ /* 0x001fc600028f0eff */
[----:B------:R-:W-:Y:S04]  /*2f6c0*/  STL [R1+0x1864], R93 ;  /* 0x0018645d01007387 */ /* 0x000fe80000100800 */
[----:B------:R0:W-:Y:S04]  /*2f6d0*/  STL [R1+0xdc0], R9 ;  /* 0x000dc00901007387 */ /* 0x0001e80000100800 */
[----:B------:R-:W-:Y:S04]  /*2f6e0*/  STL [R1+0x186c], R93 ;  /* 0x00186c5d01007387 */ /* 0x000fe80000100800 */
[----:B------:R-:W-:Y:S01]  /*2f6f0*/  STL [R1+0x1870], R93 ;  /* 0x0018705d01007387 */ /* 0x000fe20000100800 */
[----:B0-----:R-:W-:-:S03]  /*2f700*/  LEA R9, P5, R47, R6, 0x1 ;  /* 0x000000062f097211 */ /* 0x001fc600078a08ff */
[----:B------:R-:W-:Y:S01]  /*2f710*/  STL [R1+0x1878], R93 ;  /* 0x0018785d01007387 */ /* 0x000fe20000100800 */
[----:B------:R-:W-:-:S03]  /*2f720*/  LEA.HI.X.SX32 R10, R45, R5, 0x1, P0 ;  /* 0x000000052d0a7211 */ /* 0x000fc600000f0eff */
[----:B------:R-:W-:Y:S04]  /*2f730*/  STL [R1+0x187c], R93 ;  /* 0x00187c5d01007387 */ /* 0x000fe80000100800 */
[----:B------:R-:W-:Y:S04]  /*2f740*/  STL [R1+0x1884], R93 ;  /* 0x0018845d01007387 */ /* 0x000fe80000100800 */
[----:B------:R0:W-:Y:S04]  /*2f750*/  STL [R1+0x188c], R93 ;  /* 0x00188c5d01007387 */ /* 0x0001e80000100800 */
[----:B------:R-:W2:Y:S04]  /*2f760*/  LDL.LU R45, [R1+0x1d14] ;  /* 0x001d1400012d7983 */ /* 0x000ea80000300800 */
[----:B------:R1:W-:Y:S01]  /*2f770*/  STL [R1+0xdd4], R9 ;  /* 0x000dd40901007387 */ /* 0x0003e20000100800 */
[----:B------:R-:W-:Y:S01]  /*2f780*/  IMAD R88, R46, UR49, RZ ;  /* 0x000000312e587c24 */ /* 0x000fe2000f8e02ff */
[----:B0-----:R-:W-:-:S02]  /*2f790*/  LEA.HI.X.SX32 R93, R47, R5, 0x1, P5 ;  /* 0x000000052f5d7211 */ /* 0x001fc400028f0eff */
[----:B------:R0:W-:Y:S04]  /*2f7a0*/  STL [R1+0xdc8], R10 ;  /* 0x000dc80a01007387 */ /* 0x0001e80000100800 */
[----:B------:R-:W2:Y:S01]  /*2f7b0*/  LDL.LU R46, [R1+0x1d10] ;  /* 0x001d1000012e7983 */ /* 0x000ea20000300800 */
[----:B-1----:R-:W-:-:S05]  /*2f7c0*/  LEA R9, P0, R48, R6, 0x1 ;  /* 0x0000000630097211 */ /* 0x002fca00078008ff */
[----:B------:R1:W-:Y:S01]  /*2f7d0*/  STL [R1+0xddc], R9 ;  /* 0x000ddc0901007387 */ /* 0x0003e20000100800 */
[----:B0-----:R-:W-:-:S03]  /*2f7e0*/  LEA.HI.X.SX32 R10, R48, R5, 0x1, P0 ;  /* 0x00000005300a7211 */ /* 0x001fc600000f0eff */
[----:B------:R-:W2:Y:S04]  /*2f7f0*/  LDL.LU R47, [R1+0x1d0c] ;  /* 0x001d0c00012f7983 */ /* 0x000ea80000300800 */
[----:B------:R-:W2:Y:S01]  /*2f800*/  LDL.LU R48, [R1+0x1d08] ;  /* 0x001d080001307983 */ /* 0x000ea20000300800 */
[----:B-1----:R-:W-:-:S05]  /*2f810*/  LEA R9, P5, R50, R6, 0x1 ;  /* 0x0000000632097211 */ /* 0x002fca00078a08ff */
[----:B------:R0:W-:Y:S04]  /*2f820*/  STL [R1+0xde4], R9 ;  /* 0x000de40901007387 */ /* 0x0001e80000100800 */
[----:B------:R-:W-:Y:S01]  /*2f830*/  STL [R1+0xdd0], R93 ;  /* 0x000dd05d01007387 */ /* 0x000fe20000100800 */
[----:B0-----:R-:W-:-:S03]  /*2f840*/  LEA R9, P0, R51, R6, 0x1 ;  /* 0x0000000633097211 */ /* 0x001fc600078008ff */
[----:B------:R-:W-:Y:S04]  /*2f850*/  STL [R1+0xdd8], R10 ;  /* 0x000dd80a01007387 */ /* 0x000fe80000100800 */
[----:B------:R-:W-:Y:S04]  /*2f860*/  STL [R1+0x1890], R93 ;  /* 0x0018905d01007387 */ /* 0x000fe80000100800 */
[----:B------:R0:W-:Y:S04]  /*2f870*/  STL [R1+0xdec], R9 ;  /* 0x000dec0901007387 */ /* 0x0001e80000100800 */
[----:B------:R-:W-:Y:S04]  /*2f880*/  STL [R1+0x1898], R93 ;  /* 0x0018985d01007387 */ /* 0x000fe80000100800 */
        /* <DEDUP_REMOVED lines=117> */
[----:B------:R-:W-:Y:S01]  /*2ffe0*/  STL [R1+0x1c30], R93 ;  /* 0x001c305d01007387 */ /* 0x000fe20000100800 */
[----:B------:R-:W-:-:S03]  /*2fff0*/  LEA.HI.X.SX32 R13, R50, R5, 0x1, P5 ;  /* 0x00000005320d7211 */ /* 0x000fc600028f0eff */
[----:B------:R-:W-:Y:S04]  /*30000*/  STL [R1+0x1c38], R93 ;  /* 0x001c385d01007387 */ /* 0x000fe80000100800 */
[----:B------:R-:W-:Y:S01]  /*30010*/  STL [R1+0x1c40], R93 ;  /* 0x001c405d01007387 */ /* 0x000fe20000100800 */
[----:B------:R-:W-:-:S03]  /*30020*/  IMAD R82, R49, UR50, RZ ;  /* 0x0000003231527c24 */ /* 0x000fc6000f8e02ff */
[----:B------:R-:W-:Y:S01]  /*30030*/  STL [R1+0x1c48], R93 ;  /* 0x001c485d01007387 */ /* 0x000fe20000100800 */
[----:B0-----:R-:W-:-:S03]  /*30040*/  LEA R9, P5, R53, R6, 0x1 ;  /* 0x0000000635097211 */ /* 0x001fc600078a08ff */
[----:B------:R-:W-:Y:S04]  /*30050*/  STL [R1+0x1c50], R93 ;  /* 0x001c505d01007387 */ /* 0x000fe80000100800 */
[----:B------:R-:W-:Y:S01]  /*30060*/  STL [R1+0x1c58], R93 ;  /* 0x001c585d01007387 */ /* 0x000fe20000100800 */
[----:B------:R-:W-:-:S03]  /*30070*/  LEA.HI.X.SX32 R10, R51, R5, 0x1, P0 ;  /* 0x00000005330a7211 */ /* 0x000fc600000f0eff */
[----:B------:R-:W-:Y:S04]  /*30080*/  STL [R1+0x1c60], R93 ;  /* 0x001c605d01007387 */ /* 0x000fe80000100800 */
[----:B------:R-:W2:Y:S04]  /*30090*/  LDL.LU R49, [R1+0x1d04] ;  /* 0x001d040001317983 */ /* 0x000ea80000300800 */
[----:B------:R-:W2:Y:S04]  /*300a0*/  LDL.LU R50, [R1+0x1d00] ;  /* 0x001d000001327983 */ /* 0x000ea80000300800 */
[----:B------:R-:W-:Y:S04]  /*300b0*/  STL [R1+0xde0], R13 ;  /* 0x000de00d01007387 */ /* 0x000fe80000100800 */
[----:B------:R-:W2:Y:S04]  /*300c0*/  LDL.LU R51, [R1+0x1cfc] ;  /* 0x001cfc0001337983 */ /* 0x000ea80000300800 */
[----:B------:R0:W-:Y:S01]  /*300d0*/  STL [R1+0xdf4], R9 ;  /* 0x000df40901007387 */ /* 0x0001e20000100800 */
[----:B------:R-:W-:-:S03]  /*300e0*/  IMAD R72, R52, UR51, RZ ;  /* 0x0000003334487c24 */ /* 0x000fc6000f8e02ff */
[----:B------:R1:W-:Y:S01]  /*300f0*/  STL [R1+0xde8], R10 ;  /* 0x000de80a01007387 */ /* 0x0003e20000100800 */
[----:B------:R-:W-:-:S03]  /*30100*/  IMAD R0, R0, UR34, RZ ;  /* 0x0000002200007c24 */ /* 0x000fc6000f8e02ff */
[----:B------:R-:W2:Y:S01]  /*30110*/  LDL.LU R52, [R1+0x1cf8] ;  /* 0x001cf80001347983 */ /* 0x000ea20000300800 */
[----:B0-----:R-:W-:Y:S02]  /*30120*/  LEA R9, P0, R54, R6, 0x1 ;  /* 0x0000000636097211 */ /* 0x001fe400078008ff */
[----:B-1----:R-:W-:-:S03]  /*30130*/  LEA.HI.X.SX32 R10, R53, R5, 0x1, P5 ;  /* 0x00000005350a7211 */ /* 0x002fc600028f0eff */
[----:B------:R0:W-:Y:S01]  /*30140*/  STL [R1+0xdfc], R9 ;  /* 0x000dfc0901007387 */ /* 0x0001e20000100800 */
[----:B------:R-:W-:-:S03]  /*30150*/  LEA.HI.X.SX32 R13, R54, R5, 0x1, P0 ;  /* 0x00000005360d7211 */ /* 0x000fc600000f0eff */
[----:B------:R-:W2:Y:S01]  /*30160*/  LDL.LU R53, [R1+0x1cf4] ;  /* 0x001cf40001357983 */ /* 0x000ea20000300800 */
[----:B------:R-:W-:Y:S01]  /*30170*/  IMAD R8, R8, UR35, RZ ;  /* 0x0000002308087c24 */ /* 0x000fe2000f8e02ff */
[----:B0-----:R-:W-:Y:S02]  /*30180*/  LEA R9, P5, R56, R6, 0x1 ;  /* 0x0000000638097211 */ /* 0x001fe400078a08ff */
[----:B------:R0:W-:Y:S04]  /*30190*/  STL [R1+0xdf0], R10 ;  /* 0x000df00a01007387 */ /* 0x0001e80000100800 */
[----:B------:R-:W2:Y:S01]  /*301a0*/  LDL.LU R54, [R1+0x1cf0] ;  /* 0x001cf00001367983 */ /* 0x000ea20000300800 */
[----:B------:R-:W-:-:S03]  /*301b0*/  IMAD R7, R7, UR36, RZ ;  /* 0x0000002407077c24 */ /* 0x000fc6000f8e02ff */
[----:B------:R1:W-:Y:S01]  /*301c0*/  STL [R1+0xe04], R9 ;  /* 0x000e040901007387 */ /* 0x0003e20000100800 */
[----:B0-----:R-:W-:-:S03]  /*301d0*/  LEA R10, P0, R0, R6, 0x1 ;  /* 0x00000006000a7211 */ /* 0x001fc600078008ff */
[----:B------:R0:W-:Y:S01]  /*301e0*/  STL [R1+0xdf8], R13 ;  /* 0x000df80d01007387 */ /* 0x0001e20000100800 */
[-C--:B------:R-:W-:Y:S01]  /*301f0*/  LEA.HI.X.SX32 R66, R0, R5.reuse, 0x1, P0 ;  /* 0x0000000500427211 */ /* 0x080fe200000f0eff */
[----:B-1----:R-:W-:Y:S02]  /*30200*/  IMAD R9, R55, UR52, RZ ;  /* 0x0000003437097c24 */ /* 0x002fe4000f8e02ff */
[----:B------:R-:W2:Y:S01]  /*30210*/  LDL.LU R55, [R1+0x1cec] ;  /* 0x001cec0001377983 */ /* 0x000ea20000300800 */
[----:B0-----:R-:W-:-:S03]  /*30220*/  LEA.HI.X.SX32 R13, R56, R5, 0x1, P5 ;  /* 0x00000005380d7211 */ /* 0x001fc600028f0eff */
[----:B------:R0:W-:Y:S01]  /*30230*/  STL [R1+0xe0c], R10 ;  /* 0x000e0c0a01007387 */ /* 0x0001e20000100800 */
[----:B------:R-:W-:-:S03]  /*30240*/  IMAD R92, R92, UR37, RZ ;  /* 0x000000255c5c7c24 */ /* 0x000fc6000f8e02ff */
[----:B------:R-:W2:Y:S04]  /*30250*/  LDL.LU R56, [R1+0x1ce8] ;  /* 0x001ce80001387983 */ /* 0x000ea80000300800 */
[----:B------:R1:W-:Y:S01]  /*30260*/  STL [R1+0xe00], R13 ;  /* 0x000e000d01007387 */ /* 0x0003e20000100800 */
[----:B0-----:R-:W-:-:S03]  /*30270*/  LEA R10, P5, R8, R6, 0x1 ;  /* 0x00000006080a7211 */ /* 0x001fc600078a08ff */
[----:B------:R-:W2:Y:S04]  /*30280*/  LDL.LU R0, [R1+0x1ce4] ;  /* 0x001ce40001007983 */ /* 0x000ea80000300800 */
[----:B------:R0:W-:Y:S01]  /*30290*/  STL [R1+0xe14], R10 ;  /* 0x000e140a01007387 */ /* 0x0001e20000100800 */
[----:B-1----:R-:W-:-:S03]  /*302a0*/  LEA R13, P0, R7, R6, 0x1 ;  /* 0x00000006070d7211 */ /* 0x002fc600078008ff */
[----:B------:R1:W-:Y:S01]  /*302b0*/  STL [R1+0xe08], R66 ;  /* 0x000e084201007387 */ /* 0x0003e20000100800 */
[----:B------:R-:W-:Y:S01]  /*302c0*/  IMAD R91, R91, UR38, RZ ;  /* 0x000000265b5b7c24 */ /* 0x000fe2000f8e02ff */
[-C--:B------:R-:W-:Y:S01]  /*302d0*/  LEA.HI.X.SX32 R69, R7, R5.reuse, 0x1, P0 ;  /* 0x0000000507457211 */ /* 0x080fe200000f0eff */
[----:B0-----:R-:W-:Y:S02]  /*302e0*/  IMAD R10, R4, UR53, RZ ;  /* 0x00000035040a7c24 */ /* 0x001fe4000f8e02ff */
[----:B------:R-:W2:Y:S01]  /*302f0*/  LDL.LU R4, [R1+0x1ce0] ;  /* 0x001ce00001047983 */ /* 0x000ea20000300800 */
[----:B-1----:R-:W-:-:S03]  /*30300*/  LEA.HI.X.SX32 R66, R8, R5, 0x1, P5 ;  /* 0x0000000508427211 */ /* 0x002fc600028f0eff */
[----:B------:R0:W-:Y:S04]  /*30310*/  STL [R1+0xe24], R13 ;  /* 0x000e240d01007387 */ /* 0x0001e80000100800 */
[----:B------:R-:W2:Y:S01]  /*30320*/  LDL.LU R8, [R1+0x1cdc] ;  /* 0x001cdc0001087983 */ /* 0x000ea20000300800 */
[----:B0-----:R-:W-:-:S03]  /*30330*/  LEA R13, P5, R92, R6, 0x1 ;  /* 0x000000065c0d7211 */ /* 0x001fc600078a08ff */
[----:B------:R0:W-:Y:S01]  /*30340*/  STL [R1+0xe10], R66 ;  /* 0x000e104201007387 */ /* 0x0001e20000100800 */
[----:B------:R-:W-:-:S03]  /*30350*/  IMAD R87, R87, UR39, RZ ;  /* 0x0000002757577c24 */ /* 0x000fc6000f8e02ff */
        /* <DEDUP_REMOVED lines=11> */
[----:B------:R1:W-:Y:S01]  /*30410*/  STL [R1+0xe28], R69 ;  /* 0x000e284501007387 */ /* 0x0003e20000100800 */
[-C--:B0-----:R-:W-:Y:S02]  /*30420*/  LEA R66, P5, R87, R6.reuse, 0x1 ;  /* 0x0000000657427211 */ /* 0x081fe400078a08ff */
[----:B-1----:R-:W-:-:S03]  /*30430*/  LEA R69, P0, R86, R6, 0x1 ;  /* 0x0000000656457211 */ /* 0x002fc600078008ff */
[----:B------:R-:W-:Y:S04]  /*30440*/  STL [R1+0xe3c], R66 ;  /* 0x000e3c4201007387 */ /* 0x000fe80000100800 */
[----:B------:R0:W-:Y:S01]  /*30450*/  STL [R1+0xe30], R75 ;  /* 0x000e304b01007387 */ /* 0x0001e20000100800 */
[----:B------:R-:W-:-:S03]  /*30460*/  LEA.HI.X.SX32 R77, R86, R5, 0x1, P0 ;  /* 0x00000005564d7211 */ /* 0x000fc600000f0eff */
[----:B------:R1:W-:Y:S01]  /*30470*/  STL [R1+0xe44], R69 ;  /* 0x000e444501007387 */ /* 0x0003e20000100800 */
[----:B0-----:R-:W-:Y:S02]  /*30480*/  LEA.HI.X.SX32 R75, R87, R5, 0x1, P5 ;  /* 0x00000005574b7211 */ /* 0x001fe400028f0eff */
[----:B-1----:R-:W-:-:S03]  /*30490*/  LEA R69, P5, R83, R6, 0x1 ;  /* 0x0000000653457211 */ /* 0x002fc600078a08ff */
[----:B------:R0:W-:Y:S01]  /*304a0*/  STL [R1+0xe38], R75 ;  /* 0x000e384b01007387 */ /* 0x0001e20000100800 */
[----:B------:R-:W-:-:S03]  /*304b0*/  IMAD R78, R78, UR44, RZ ;  /* 0x0000002c4e4e7c24 */ /* 0x000fc6000f8e02ff */
[----:B------:R-:W-:Y:S04]  /*304c0*/  STL [R1+0xe4c], R69 ;  /* 0x000e4c4501007387 */ /* 0x000fe80000100800 */
[----:B------:R1:W-:Y:S01]  /*304d0*/  STL [R1+0xe40], R77 ;  /* 0x000e404d01007387 */ /* 0x0003e20000100800 */
[----:B0-----:R-:W-:-:S05]  /*304e0*/  LEA R75, P0, R81, R6, 0x1 ;  /* 0x00000006514b7211 */ /* 0x001fca00078008ff */
[----:B------:R0:W-:Y:S01]  /*304f0*/  STL [R1+0xe54], R75 ;  /* 0x000e544b01007387 */ /* 0x0001e20000100800 */
[-C--:B-1----:R-:W-:Y:S02]  /*30500*/  LEA.HI.X.SX32 R77, R83, R5.reuse, 0x1, P5 ;  /* 0x00000005534d7211 */ /* 0x082fe400028f0eff */
[----:B------:R-:W-:-:S03]  /*30510*/  LEA.HI.X.SX32 R81, R81, R5, 0x1, P0 ;  /* 0x0000000551517211 */ /* 0x000fc600000f0eff */
[----:B------:R1:W-:Y:S01]  /*30520*/  STL [R1+0xe48], R77 ;  /* 0x000e484d01007387 */ /* 0x0003e20000100800 */
[----:B0-----:R-:W-:Y:S01]  /*30530*/  LEA R75, P5, R79, R6, 0x1 ;  /* 0x000000064f4b7211 */ /* 0x001fe200078a08ff */
[----:B------:R-:W-:-:S04]  /*30540*/  IMAD R73, R73, UR46, RZ ;  /* 0x0000002e49497c24 */ /* 0x000fc8000f8e02ff */
[----:B------:R-:W-:Y:S01]  /*30550*/  STL [R1+0xe5c], R75 ;  /* 0x000e5c4b01007387 */ /* 0x000fe20000100800 */
[----:B-1----:R-:W-:-:S03]  /*30560*/  LEA R77, P0, R78, R6, 0x1 ;  /* 0x000000064e4d7211 */ /* 0x002fc600078008ff */
[----:B------:R-:W-:Y:S01]  /*30570*/  STL [R1+0xe50], R81 ;  /* 0x000e505101007387 */ /* 0x000fe20000100800 */
[----:B------:R-:W-:-:S03]  /*30580*/  LEA.HI.X.SX32 R79, R79, R5, 0x1, P5 ;  /* 0x000000054f4f7211 */ /* 0x000fc600028f0eff */
[----:B------:R0:W-:Y:S01]  /*30590*/  STL [R1+0xe64], R77 ;  /* 0x000e644d01007387 */ /* 0x0001e20000100800 */
[----:B------:R-:W-:Y:S01]  /*305a0*/  LEA.HI.X.SX32 R78, R78, R5, 0x1, P0 ;  /* 0x000000054e4e7211 */ /* 0x000fe200000f0eff */
[----:B------:R-:W-:Y:S01]  /*305b0*/  IMAD R70, R70, UR47, RZ ;  /* 0x0000002f46467c24 */ /* 0x000fe2000f8e02ff */
[----:B------:R-:W-:Y:S01]  /*305c0*/  SEL R76, R12, R76, !P3 ;  /* 0x0000004c0c4c7207 */ /* 0x000fe20005800000 */
[----:B------:R1:W-:Y:S01]  /*305d0*/  STL [R1+0xe58], R79 ;  /* 0x000e584f01007387 */ /* 0x0003e20000100800 */
[-C--:B0-----:R-:W-:Y:S02]  /*305e0*/  LEA R77, P5, R74, R6.reuse, 0x1 ;  /* 0x000000064a4d7211 */ /* 0x081fe400078a08ff */
[----:B-1----:R-:W-:-:S03]  /*305f0*/  LEA R79, P0, R73, R6, 0x1 ;  /* 0x00000006494f7211 */ /* 0x002fc600078008ff */
[----:B------:R0:W-:Y:S04]  /*30600*/  STL [R1+0xe6c], R77 ;  /* 0x000e6c4d01007387 */ /* 0x0001e80000100800 */
[----:B------:R1:W-:Y:S01]  /*30610*/  STL [R1+0xe60], R78 ;  /* 0x000e604e01007387 */ /* 0x0003e20000100800 */
[----:B------:R-:W-:Y:S01]  /*30620*/  SEL R71, R12, R71, !P3 ;  /* 0x000000470c477207 */ /* 0x000fe20005800000 */
[----:B0-----:R-:W-:Y:S01]  /*30630*/  IMAD R77, R76, UR58, RZ ;  /* 0x0000003a4c4d7c24 */ /* 0x001fe2000f8e02ff */
[-C--:B-1----:R-:W-:Y:S02]  /*30640*/  LEA.HI.X.SX32 R78, R74, R5.reuse, 0x1, P5 ;  /* 0x000000054a4e7211 */ /* 0x082fe400028f0eff */
[-C--:B------:R-:W-:Y:S02]  /*30650*/  LEA R76, P5, R70, R6.reuse, 0x1 ;  /* 0x00000006464c7211 */ /* 0x080fe400078a08ff */
[----:B------:R-:W-:Y:S01]  /*30660*/  LEA.HI.X.SX32 R74, R73, R5, 0x1, P0 ;  /* 0x00000005494a7211 */ /* 0x000fe200000f0eff */
[----:B------:R-:W-:Y:S01]  /*30670*/  STL [R1+0xe74], R79 ;  /* 0x000e744f01007387 */ /* 0x000fe20000100800 */
[----:B------:R-:W-:-:S02]  /*30680*/  LEA R73, P0, R90, R6, 0x1 ;  /* 0x000000065a497211 */ /* 0x000fc400078008ff */
[----:B------:R-:W-:Y:S01]  /*30690*/  LEA.HI.X.SX32 R70, R70, R5, 0x1, P5 ;  /* 0x0000000546467211 */ /* 0x000fe200028f0eff */
[----:B------:R-:W-:Y:S01]  /*306a0*/  STL [R1+0xe68], R78 ;  /* 0x000e684e01007387 */ /* 0x000fe20000100800 */
[----:B------:R-:W-:-:S03]  /*306b0*/  SEL R68, R12, R68, !P3 ;  /* 0x000000440c447207 */ /* 0x000fc60005800000 */
[----:B------:R-:W-:Y:S01]  /*306c0*/  STL [R1+0xe7c], R76 ;  /* 0x000e7c4c01007387 */ /* 0x000fe20000100800 */
[----:B------:R-:W-:-:S03]  /*306d0*/  IMAD R85, R71, UR59, RZ ;  /* 0x0000003b47557c24 */ /* 0x000fc6000f8e02ff */
[----:B------:R-:W-:Y:S01]  /*306e0*/  STL [R1+0xe70], R74 ;  /* 0x000e704a01007387 */ /* 0x000fe20000100800 */
[----:B------:R-:W-:-:S03]  /*306f0*/  LEA.HI.X.SX32 R71, R90, R5, 0x1, P0 ;  /* 0x000000055a477211 */ /* 0x000fc600000f0eff */
[----:B------:R0:W-:Y:S01]  /*30700*/  STL [R1+0xe84], R73 ;  /* 0x000e844901007387 */ /* 0x0001e20000100800 */
[----:B------:R-:W-:-:S03]  /*30710*/  IMAD R90, R68, UR60, RZ ;  /* 0x0000003c445a7c24 */ /* 0x000fc6000f8e02ff */
[----:B------:R1:W-:Y:S01]  /*30720*/  STL [R1+0xe78], R70 ;  /* 0x000e784601007387 */ /* 0x0003e20000100800 */
[-C--:B0-----:R-:W-:Y:S02]  /*30730*/  LEA R73, P5, R88, R6.reuse, 0x1 ;  /* 0x0000000658497211 */ /* 0x081fe400078a08ff */
[----:B-1----:R-:W-:-:S03]  /*30740*/  LEA R70, P0, R82, R6, 0x1 ;  /* 0x0000000652467211 */ /* 0x002fc600078008ff */
[----:B------:R-:W-:Y:S01]  /*30750*/  STL [R1+0xe8c], R73 ;  /* 0x000e8c4901007387 */ /* 0x000fe20000100800 */
[----:B------:R-:W-:-:S03]  /*30760*/  LEA.HI.X.SX32 R68, R88, R5, 0x1, P5 ;  /* 0x0000000558447211 */ /* 0x000fc600028f0eff */
[----:B------:R0:W-:Y:S04]  /*30770*/  STL [R1+0xe80], R71 ;  /* 0x000e804701007387 */ /* 0x0001e80000100800 */
[----:B------:R-:W-:Y:S04]  /*30780*/  STL [R1+0xe94], R70 ;  /* 0x000e944601007387 */ /* 0x000fe80000100800 */
[----:B------:R-:W-:Y:S01]  /*30790*/  STL [R1+0x1844], R88 ;  /* 0x0018445801007387 */ /* 0x000fe20000100800 */
[----:B0-----:R-:W-:-:S03]  /*307a0*/  LEA R71, P5, R72, R6, 0x1 ;  /* 0x0000000648477211 */ /* 0x001fc600078a08ff */
[----:B------:R0:W-:Y:S01]  /*307b0*/  STL [R1+0xe88], R68 ;  /* 0x000e884401007387 */ /* 0x0001e20000100800 */
[C---:B------:R-:W-:Y:S02]  /*307c0*/  SEL R67, R12.reuse, R67, !P3 ;  /* 0x000000430c437207 */ /* 0x040fe40005800000 */
[----:B------:R-:W-:Y:S01]  /*307d0*/  SEL R89, R12, R89, !P3 ;  /* 0x000000590c597207 */ /* 0x000fe20005800000 */
[----:B------:R-:W-:Y:S01]  /*307e0*/  STL [R1+0xe9c], R71 ;  /* 0x000e9c4701007387 */ /* 0x000fe20000100800 */
[-C--:B0-----:R-:W-:Y:S02]  /*307f0*/  LEA.HI.X.SX32 R68, R82, R5.reuse, 0x1, P0 ;  /* 0x0000000552447211 */ /* 0x081fe400000f0eff */
[----:B------:R-:W-:Y:S01]  /*30800*/  LEA R70, P0, R9, R6, 0x1 ;  /* 0x0000000609467211 */ /* 0x000fe200078008ff */
[----:B------:R-:W-:Y:S02]  /*30810*/  IMAD R82, R67, UR61, RZ ;  /* 0x0000003d43527c24 */ /* 0x000fe4000f8e02ff */
[----:B------:R0:W-:Y:S01]  /*30820*/  STL [R1+0xe90], R68 ;  /* 0x000e904401007387 */ /* 0x0001e20000100800 */
[----:B------:R-:W-:-:S03]  /*30830*/  LEA.HI.X.SX32 R67, R9, R5, 0x1, P0 ;  /* 0x0000000509437211 */ /* 0x000fc600000f0eff */
[----:B------:R1:W-:Y:S01]  /*30840*/  STL [R1+0xea4], R70 ;  /* 0x000ea44601007387 */ /* 0x0003e20000100800 */
[----:B------:R-:W-:Y:S01]  /*30850*/  SEL R65, R12, R65, !P3 ;  /* 0x000000410c417207 */ /* 0x000fe20005800000 */
[----:B------:R-:W-:Y:S01]  /*30860*/  IMAD R66, R89, UR55, RZ ;  /* 0x0000003759427c24 */ /* 0x000fe2000f8e02ff */
[----:B0-----:R-:W-:Y:S02]  /*30870*/  LEA.HI.X.SX32 R68, R72, R5, 0x1, P5 ;  /* 0x0000000548447211 */ /* 0x001fe400028f0eff */
[----:B-1----:R-:W-:-:S03]  /*30880*/  LEA R70, P5, R10, R6, 0x1 ;  /* 0x000000060a467211 */ /* 0x002fc600078a08ff */
[----:B------:R0:W-:Y:S01]  /*30890*/  STL [R1+0xe98], R68 ;  /* 0x000e984401007387 */ /* 0x0001e20000100800 */
[C---:B------:R-:W-:Y:S01]  /*308a0*/  SEL R84, R12.reuse, R84, !P3 ;  /* 0x000000540c547207 */ /* 0x040fe20005800000 */
[----:B------:R-:W-:Y:S02]  /*308b0*/  IMAD R9, R65, UR62, RZ ;  /* 0x0000003e41097c24 */ /* 0x000fe4000f8e02ff */
[----:B------:R-:W-:Y:S01]  /*308c0*/  STL [R1+0xeac], R70 ;  /* 0x000eac4601007387 */ /* 0x000fe20000100800 */
[----:B------:R-:W-:Y:S01]  /*308d0*/  SEL R80, R12, R80, !P3 ;  /* 0x000000500c507207 */ /* 0x000fe20005800000 */
[----:B------:R-:W-:Y:S02]  /*308e0*/  IMAD R69, R84, UR56, RZ ;  /* 0x0000003854457c24 */ /* 0x000fe4000f8e02ff */
[----:B------:R1:W-:Y:S01]  /*308f0*/  STL [R1+0xea0], R67 ;  /* 0x000ea04301007387 */ /* 0x0003e20000100800 */
[----:B0-----:R-:W-:Y:S01]  /*30900*/  LEA R68, P0, R13, R6, 0x1 ;  /* 0x000000060d447211 */ /* 0x001fe200078008ff */
[----:B------:R-:W-:Y:S01]  /*30910*/  IMAD R75, R80, UR57, RZ ;  /* 0x00000039504b7c24 */ /* 0x000fe2000f8e02ff */
[----:B------:R-:W-:-:S02]  /*30920*/  SEL R64, R12, R64, !P3 ;  /* 0x000000400c407207 */ /* 0x000fc40005800000 */
[-C--:B-1----:R-:W-:Y:S02]  /*30930*/  LEA.HI.X.SX32 R67, R10, R5.reuse, 0x1, P5 ;  /* 0x000000050a437211 */ /* 0x082fe400028f0eff */
[-C--:B------:R-:W-:Y:S02]  /*30940*/  LEA R65, P5, R66, R6.reuse, 0x1 ;  /* 0x0000000642417211 */ /* 0x080fe400078a08ff */
[----:B------:R-:W-:Y:S01]  /*30950*/  LEA.HI.X.SX32 R10, R13, R5, 0x1, P0 ;  /* 0x000000050d0a7211 */ /* 0x000fe200000f0eff */
[----:B------:R-:W-:Y:S01]  /*30960*/  STL [R1+0xeb4], R68 ;  /* 0x000eb44401007387 */ /* 0x000fe20000100800 */
[----:B------:R-:W-:-:S03]  /*30970*/  LEA R13, P0, R69, R6, 0x1 ;  /* 0x00000006450d7211 */ /* 0x000fc600078008ff */
[----:B------:R-:W-:Y:S04]  /*30980*/  STL [R1+0xea8], R67 ;  /* 0x000ea84301007387 */ /* 0x000fe80000100800 */
[----:B------:R-:W-:Y:S01]  /*30990*/  STL [R1+0xebc], R65 ;  /* 0x000ebc4101007387 */ /* 0x000fe20000100800 */
[----:B------:R-:W-:-:S03]  /*309a0*/  IMAD R72, R64, UR63, RZ ;  /* 0x0000003f40487c24 */ /* 0x000fc6000f8e02ff */
[----:B------:R0:W-:Y:S01]  /*309b0*/  STL [R1+0xeb0], R10 ;  /* 0x000eb00a01007387 */ /* 0x0001e20000100800 */
[----:B------:R-:W-:-:S03]  /*309c0*/  SEL R63, R12, R63, !P3 ;  /* 0x0000003f0c3f7207 */ /* 0x000fc60005800000 */
[----:B------:R1:W-:Y:S01]  /*309d0*/  STL [R1+0xec4], R13 ;  /* 0x000ec40d01007387 */ /* 0x0003e20000100800 */
[-C--:B0-----:R-:W-:Y:S02]  /*309e0*/  LEA.HI.X.SX32 R10, R66, R5.reuse, 0x1, P5 ;  /* 0x00000005420a7211 */ /* 0x081fe400028f0eff */
[----:B------:R-:W-:Y:S02]  /*309f0*/  LEA R64, P5, R75, R6, 0x1 ;  /* 0x000000064b407211 */ /* 0x000fe400078a08ff */
[----:B-1----:R-:W-:Y:S01]  /*30a00*/  LEA.HI.X.SX32 R13, R69, R5, 0x1, P0 ;  /* 0x00000005450d7211 */ /* 0x002fe200000f0eff */
[----:B------:R0:W-:Y:S01]  /*30a10*/  STL [R1+0xeb8], R10 ;  /* 0x000eb80a01007387 */ /* 0x0001e20000100800 */
[----:B------:R-:W-:-:S03]  /*30a20*/  IMAD R69, R63, UR64, RZ ;  /* 0x000000403f457c24 */ /* 0x000fc6000f8e02ff */
        /* <DEDUP_REMOVED lines=12> */
[----:B-1----:R-:W-:-:S03]  /*30af0*/  LEA.HI.X.SX32 R10, R85, R5, 0x1, P5 ;  /* 0x00000005550a7211 */ /* 0x002fc600028f0eff */
[----:B------:R-:W-:Y:S04]  /*30b00*/  STL [R1+0x183c], R85 ;  /* 0x00183c5501007387 */ /* 0x000fe80000100800 */
[----:B------:R1:W-:Y:S01]  /*30b10*/  STL [R1+0xed8], R10 ;  /* 0x000ed80a01007387 */ /* 0x0003e20000100800 */
[----:B0-----:R-:W-:-:S03]  /*30b20*/  LEA R13, P5, R82, R6, 0x1 ;  /* 0x00000006520d7211 */ /* 0x001fc600078a08ff */
[----:B------:R-:W2:Y:S01]  /*30b30*/  LDL.LU R84, [R1+0xf18] ;  /* 0x000f180001547983 */ /* 0x000ea20000300800 */
[----:B-1----:R-:W-:-:S03]  /*30b40*/  LEA.HI.X.SX32 R10, R90, R5, 0x1, P0 ;  /* 0x000000055a0a7211 */ /* 0x002fc600000f0eff */
[----:B------:R-:W-:Y:S04]  /*30b50*/  STL [R1+0xeec], R13 ;  /* 0x000eec0d01007387 */ /* 0x000fe80000100800 */
[----:B------:R-:W2:Y:S04]  /*30b60*/  LDL.LU R86, [R1+0xf20] ;  /* 0x000f200001567983 */ /* 0x000ea80000300800 */
[----:B------:R0:W-:Y:S04]  /*30b70*/  STL [R1+0xee0], R10 ;  /* 0x000ee00a01007387 */ /* 0x0001e80000100800 */
[----:B------:R-:W2:Y:S04]  /*30b80*/  LDL.LU R87, [R1+0xf28] ;  /* 0x000f280001577983 */ /* 0x000ea80000300800 */
        /* <DEDUP_REMOVED lines=115> */
[----:B------:R-:W-:-:S03]  /*312c0*/  SEL R61, R12, R61, !P3 ;  /* 0x0000003d0c3d7207 */ /* 0x000fc60005800000 */
[----:B------:R-:W-:Y:S04]  /*312d0*/  STL [R1+0x1c04], R90 ;  /* 0x001c045a01007387 */ /* 0x000fe80000100800 */
[----:B------:R-:W-:Y:S04]  /*312e0*/  STL [R1+0x1c0c], R90 ;  /* 0x001c0c5a01007387 */ /* 0x000fe80000100800 */
[----:B------:R-:W-:Y:S04]  /*312f0*/  STL [R1+0x1c14], R90 ;  /* 0x001c145a01007387 */ /* 0x000fe80000100800 */
[----:B------:R-:W-:Y:S01]  /*31300*/  STL [R1+0x1c1c], R90 ;  /* 0x001c1c5a01007387 */ /* 0x000fe20000100800 */
[----:B0-----:R-:W-:-:S03]  /*31310*/  LEA R10, P0, R9, R6, 0x1 ;  /* 0x00000006090a7211 */ /* 0x001fc600078008ff */
[----:B------:R-:W-:Y:S01]  /*31320*/  STL [R1+0x1c24], R90 ;  /* 0x001c245a01007387 */ /* 0x000fe20000100800 */
[----:B------:R-:W-:-:S03]  /*31330*/  IMAD R13, R61, UR66, RZ ;  /* 0x000000423d0d7c24 */ /* 0x000fc6000f8e02ff */
        /* <DEDUP_REMOVED lines=8> */
[----:B------:R0:W-:Y:S04]  /*313c0*/  STL [R1+0xef4], R10 ;  /* 0x000ef40a01007387 */ /* 0x0001e80000100800 */
[----:B------:R-:W3:Y:S01]  /*313d0*/  LDL.LU R89, [R1+0xf30] ;  /* 0x000f300001597983 */ /* 0x000ee20000300800 */
[----:B------:R-:W-:-:S03]  /*313e0*/  SEL R62, R12, R62, !P3 ;  /* 0x0000003e0c3e7207 */ /* 0x000fc60005800000 */
[----:B------:R1:W-:Y:S01]  /*313f0*/  STL [R1+0xee8], R61 ;  /* 0x000ee83d01007387 */ /* 0x0003e20000100800 */
[-C--:B0-----:R-:W-:Y:S01]  /*31400*/  LEA R10, P5, R72, R6.reuse, 0x1 ;  /* 0x00000006480a7211 */ /* 0x081fe200078a08ff */
[----:B------:R-:W-:Y:S01]  /*31410*/  IMAD R66, R62, UR65, RZ ;  /* 0x000000413e427c24 */ /* 0x000fe2000f8e02ff */
[----:B-1----:R-:W-:Y:S02]  /*31420*/  LEA.HI.X.SX32 R61, R9, R5, 0x1, P0 ;  /* 0x00000005093d7211 */ /* 0x002fe400000f0eff */
[----:B------:R-:W-:Y:S01]  /*31430*/  LEA R9, P0, R69, R6, 0x1 ;  /* 0x0000000645097211 */ /* 0x000fe200078008ff */
[----:B------:R0:W-:Y:S01]  /*31440*/  STL [R1+0xefc], R10 ;  /* 0x000efc0a01007387 */ /* 0x0001e20000100800 */
[----:B------:R-:W-:-:S03]  /*31450*/  SEL R60, R12, R60, !P3 ;  /* 0x0000003c0c3c7207 */ /* 0x000fc60005800000 */
[----:B------:R-:W-:Y:S04]  /*31460*/  STL [R1+0xef0], R61 ;  /* 0x000ef03d01007387 */ /* 0x000fe80000100800 */
[----:B------:R-:W4:Y:S04]  /*31470*/  LDL.LU R91, [R1+0xe1c] ;  /* 0x000e1c00015b7983 */ /* 0x000f280000300800 */
[----:B------:R1:W-:Y:S01]  /*31480*/  STL [R1+0xf04], R9 ;  /* 0x000f040901007387 */ /* 0x0003e20000100800 */
[----:B0-----:R-:W-:Y:S01]  /*31490*/  IMAD R10, R60, UR67, RZ ;  /* 0x000000433c0a7c24 */ /* 0x001fe2000f8e02ff */
[----:B------:R-:W-:-:S02]  /*314a0*/  LEA.HI.X.SX32 R60, R69, R5, 0x1, P0 ;  /* 0x00000005453c7211 */ /* 0x000fc400000f0eff */
[----:B-1----:R-:W-:Y:S02]  /*314b0*/  LEA.HI.X.SX32 R9, R72, R5, 0x1, P5 ;  /* 0x0000000548097211 */ /* 0x002fe400028f0eff */
[----:B------:R-:W-:-:S03]  /*314c0*/  LEA R61, P5, R66, R6, 0x1 ;  /* 0x00000006423d7211 */ /* 0x000fc600078a08ff */
[----:B------:R0:W-:Y:S04]  /*314d0*/  STL [R1+0xef8], R9 ;  /* 0x000ef80901007387 */ /* 0x0001e80000100800 */
[----:B------:R-:W-:Y:S01]  /*314e0*/  STL [R1+0xf0c], R61 ;  /* 0x000f0c3d01007387 */ /* 0x000fe20000100800 */
[----:B0-----:R-:W-:-:S03]  /*314f0*/  LEA R9, P0, R13, R6, 0x1 ;  /* 0x000000060d097211 */ /* 0x001fc600078008ff */
[----:B------:R-:W-:Y:S04]  /*31500*/  STL [R1+0xf00], R60 ;  /* 0x000f003c01007387 */ /* 0x000fe80000100800 */
[----:B------:R0:W-:Y:S04]  /*31510*/  STL [R1+0xf14], R9 ;  /* 0x000f140901007387 */ /* 0x0001e80000100800 */
[----:B------:R-:W4:Y:S01]  /*31520*/  LDL.LU R92, [R1+0xe18] ;  /* 0x000e1800015c7983 */ /* 0x000f220000300800 */
[----:B------:R-:W-:Y:S02]  /*31530*/  SEL R59, R12, R59, !P3 ;  /* 0x0000003b0c3b7207 */ /* 0x000fe40005800000 */
[----:B------:R-:W-:-:S03]  /*31540*/  LEA.HI.X.SX32 R13, R13, R5, 0x1, P0 ;  /* 0x000000050d0d7211 */ /* 0x000fc600000f0eff */
[----:B------:R-:W-:Y:S01]  /*31550*/  IMAD R69, R59, UR68, RZ ;  /* 0x000000443b457c24 */ /* 0x000fe2000f8e02ff */
[-C--:B------:R-:W-:Y:S02]  /*31560*/  LEA.HI.X.SX32 R59, R66, R5.reuse, 0x1, P5 ;  /* 0x00000005423b7211 */ /* 0x080fe400028f0eff */
[----:B0-----:R-:W-:Y:S02]  /*31570*/  LEA R9, P5, R10, R6, 0x1 ;  /* 0x000000060a097211 */ /* 0x001fe400078a08ff */
[----:B------:R-:W-:Y:S01]  /*31580*/  SEL R58, R12, R58, !P3 ;  /* 0x0000003a0c3a7207 */ /* 0x000fe20005800000 */
[----:B------:R-:W-:Y:S01]  /*31590*/  STL [R1+0xf08], R59 ;  /* 0x000f083b01007387 */ /* 0x000fe20000100800 */
[----:B------:R-:W-:-:S03]  /*315a0*/  LEA.HI.X.SX32 R10, R10, R5, 0x1, P5 ;  /* 0x000000050a0a7211 */ /* 0x000fc600028f0eff */
[----:B------:R2:W-:Y:S04]  /*315b0*/  STL [R1+0xf1c], R9 ;  /* 0x000f1c0901007387 */ /* 0x0005e80000100800 */
[----:B------:R0:W-:Y:S01]  /*315c0*/  STL [R1+0xf10], R13 ;  /* 0x000f100d01007387 */ /* 0x0001e20000100800 */
[----:B--2---:R-:W-:Y:S01]  /*315d0*/  SEL R9, R12, R84, !P3 ;  /* 0x000000540c097207 */ /* 0x004fe20005800000 */
[----:B0-----:R-:W-:Y:S01]  /*315e0*/  IMAD R13, R58, UR69, RZ ;  /* 0x000000453a0d7c24 */ /* 0x001fe2000f8e02ff */
[----:B------:R-:W-:-:S03]  /*315f0*/  LEA R58, P5, R69, R6, 0x1 ;  /* 0x00000006453a7211 */ /* 0x000fc600078a08ff */
[----:B------:R-:W-:Y:S01]  /*31600*/  IMAD R75, R9, UR70, RZ ;  /* 0x00000046094b7c24 */ /* 0x000fe2000f8e02ff */
[----:B------:R-:W-:Y:S02]  /*31610*/  ISETP.GE.AND P0, PT, R11, RZ, PT ;  /* 0x000000ff0b00720c */ /* 0x000fe40003f06270 */
[----:B------:R-:W-:Y:S02]  /*31620*/  IABS R66, R11 ;  /* 0x0000000b00427213 */ /* 0x000fe40000000000 */
[----:B------:R-:W-:Y:S02]  /*31630*/  LEA.HI.X.SX32 R9, R69, R5, 0x1, P5 ;  /* 0x0000000545097211 */ /* 0x000fe400028f0eff */
[----:B------:R-:W-:Y:S01]  /*31640*/  LEA R11, P5, R13, R6, 0x1 ;  /* 0x000000060d0b7211 */ /* 0x000fe200078a08ff */
[----:B------:R0:W-:Y:S04]  /*31650*/  STL [R1+0xf18], R10 ;  /* 0x000f180a01007387 */ /* 0x0001e80000100800 */
[----:B------:R-:W-:Y:S04]  /*31660*/  STL [R1+0xf24], R58 ;  /* 0x000f243a01007387 */ /* 0x000fe80000100800 */
[----:B------:R1:W-:Y:S01]  /*31670*/  STL [R1+0xf20], R9 ;  /* 0x000f200901007387 */ /* 0x0003e20000100800 */
[----:B0-----:R-:W-:-:S03]  /*31680*/  SEL R10, R12, R86, !P3 ;  /* 0x000000560c0a7207 */ /* 0x001fc60005800000 */
[----:B------:R0:W-:Y:S02]  /*31690*/  STL [R1+0xf2c], R11 ;  /* 0x000f2c0b01007387 */ /* 0x0001e40000100800 */
[----:B------:R-:W-:Y:S01]  /*316a0*/  IMAD R77, R10, UR71, RZ ;  /* 0x000000470a4d7c24 */ /* 0x000fe2000f8e02ff */
[----:B-1----:R-:W-:Y:S02]  /*316b0*/  SEL R9, R12, R87, !P3 ;  /* 0x000000570c097207 */ /* 0x002fe40005800000 */
[-C--:B0-----:R-:W-:Y:S02]  /*316c0*/  LEA.HI.X.SX32 R11, R13, R5.reuse, 0x1, P5 ;  /* 0x000000050d0b7211 */ /* 0x081fe400028f0eff */
[----:B------:R-:W-:Y:S01]  /*316d0*/  LEA R10, P5, R75, R6, 0x1 ;  /* 0x000000064b0a7211 */ /* 0x000fe200078a08ff */
[----:B------:R-:W-:Y:S02]  /*316e0*/  IMAD R82, R9, UR72, RZ ;  /* 0x0000004809527c24 */ /* 0x000fe4000f8e02ff */
[----:B------:R-:W-:Y:S01]  /*316f0*/  STL [R1+0xf28], R11 ;  /* 0x000f280b01007387 */ /* 0x000fe20000100800 */
[----:B------:R-:W-:-:S02]  /*31700*/  LEA.HI.X.SX32 R9, R75, R5, 0x1, P5 ;  /* 0x000000054b097211 */ /* 0x000fc400028f0eff */
[----:B------:R-:W-:Y:S01]  /*31710*/  LEA R88, P5, R77, R6, 0x1 ;  /* 0x000000064d587211 */ /* 0x000fe200078a08ff */
[----:B------:R0:W-:Y:S04]  /*31720*/  STL [R1+0xf34], R10 ;  /* 0x000f340a01007387 */ /* 0x0001e80000100800 */
[----:B------:R1:W-:Y:S04]  /*31730*/  STL [R1+0xf30], R9 ;  /* 0x000f300901007387 */ /* 0x0003e80000100800 */
[----:B------:R-:W-:Y:S01]  /*31740*/  STL [R1+0xf3c], R88 ;  /* 0x000f3c5801007387 */ /* 0x000fe20000100800 */
[----:B0-----:R-:W-:-:S03]  /*31750*/  IMAD.MOV.U32 R10, RZ, RZ, R3 ;  /* 0x000000ffff0a7224 */ /* 0x001fc600078e0003 */
[----:B------:R-:W-:Y:S01]  /*31760*/  STL [R1+0x184c], R88 ;  /* 0x00184c5801007387 */ /* 0x000fe20000100800 */
[----:B-1----:R-:W-:-:S03]  /*31770*/  IMAD.MOV.U32 R9, RZ, RZ, R66 ;  /* 0x000000ffff097224 */ /* 0x002fc600078e0042 */
[----:B------:R-:W-:Y:S01]  /*31780*/  STL [R1+0x1854], R88 ;  /* 0x0018545801007387 */ /* 0x000fe20000100800 */
[----:B------:R-:W-:Y:S01]  /*31790*/  PRMT R0, RZ, 0x7610, R0 ;  /* 0x00007610ff007816 */ /* 0x000fe20000000000 */
[----:B------:R-:W-:Y:S02]  /*317a0*/  @P2 IMAD.MOV.U32 R58, RZ, RZ, R22 ;  /* 0x000000ffff3a2224 */ /* 0x000fe400078e0016 */
[----:B------:R-:W-:-:S05]  /*317b0*/  @P2 IMAD.MOV.U32 R59, RZ, RZ, R26 ;  /* 0x000000ffff3b2224 */ /* 0x000fca00078e001a */
[----:B------:R-:W2:Y:S01]  /*317c0*/  @P2 LDG.E.U16 R0, desc[UR16][R58.64] ;  /* 0x000000103a002981 */ /* 0x000ea2000c1e1500 */
[----:B---3--:R-:W-:-:S05]  /*317d0*/  SEL R11, R12, R89, !P3 ;  /* 0x000000590c0b7207 */ /* 0x008fca0005800000 */
[----:B------:R-:W-:Y:S01]  /*317e0*/  IMAD R75, R11, UR73, RZ ;  /* 0x000000490b4b7c24 */ /* 0x000fe2000f8e02ff */
[----:B------:R-:W-:Y:S02]  /*317f0*/  LEA.HI.X.SX32 R11, R77, R5, 0x1, P5 ;  /* 0x000000054d0b7211 */ /* 0x000fe400028f0eff */
[----:B------:R-:W-:-:S03]  /*31800*/  LEA R3, P5, R82, R6, 0x1 ;  /* 0x0000000652037211 */ /* 0x000fc600078a08ff */
[----:B------:R-:W-:Y:S04]  /*31810*/  STL [R1+0xf38], R11 ;  /* 0x000f380b01007387 */ /* 0x000fe80000100800 */
[----:B------:R0:W-:Y:S04]  /*31820*/  STL [R1+0xf44], R3 ;  /* 0x000f440301007387 */ /* 0x0001e80000100800 */
[----:B------:R1:W-:Y:S01]  /*31830*/  STL [R1+0x1840], R12 ;  /* 0x0018400c01007387 */ /* 0x0003e20000100800 */
[----:B----4-:R-:W-:Y:S02]  /*31840*/  SEL R13, R12, R91, !P3 ;  /* 0x0000005b0c0d7207 */ /* 0x010fe40005800000 */
[----:B0-----:R-:W-:-:S05]  /*31850*/  LEA.HI.X.SX32 R3, R82, R5, 0x1, P5 ;  /* 0x0000000552037211 */ /* 0x001fca00028f0eff */
[----:B------:R0:W-:Y:S01]  /*31860*/  STL [R1+0xf40], R3 ;  /* 0x000f400301007387 */ /* 0x0001e20000100800 */
[----:B------:R-:W-:Y:S02]  /*31870*/  SEL R66, R12, R92, !P3 ;  /* 0x0000005c0c427207 */ /* 0x000fe40005800000 */
[----:B-1----:R-:W-:-:S05]  /*31880*/  LEA R12, P5, R75, R6, 0x1 ;  /* 0x000000064b0c7211 */ /* 0x002fca00078a08ff */
[----:B------:R-:W-:Y:S04]  /*31890*/  STL [R1+0xf4c], R12 ;  /* 0x000f4c0c01007387 */ /* 0x000fe80000100800 */
[----:B------:R-:W3:Y:S01]  /*318a0*/  LDL.LU R91, [R1+0x1058] ;  /* 0x00105800015b7983 */ /* 0x000ee20000300800 */
[----:B0-----:R-:W-:-:S03]  /*318b0*/  LEA.HI.X.SX32 R3, R75, R5, 0x1, P5 ;  /* 0x000000054b037211 */ /* 0x001fc600028f0eff */
[----:B------:R-:W4:Y:S04]  /*318c0*/  LDL.LU R71, [R1+0x1054] ;  /* 0x0010540001477983 */ /* 0x000f280000300800 */
[----:B------:R0:W-:Y:S04]  /*318d0*/  STL [R1+0xf48], R3 ;  /* 0x000f480301007387 */ /* 0x0001e80000100800 */
        /* <DEDUP_REMOVED lines=10> */
[----:B------:R-:W-:-:S02]  /*31980*/  IMAD R77, R13, UR74, RZ ;  /* 0x0000004a0d4d7c24 */ /* 0x000fc4000f8e02ff */
[----:B------:R-:W-:-:S03]  /*31990*/  IMAD R82, R66, UR75, RZ ;  /* 0x0000004b42527c24 */ /* 0x000fc6000f8e02ff */
[----:B------:R-:W-:Y:S01]  /*319a0*/  LEA R79, P5, R77, R6, 0x1 ;  /* 0x000000064d4f7211 */ /* 0x000fe200078a08ff */
[----:B------:R-:W-:-:S04]  /*319b0*/  @!UP1 UIADD3 UR10, UPT, UPT, -UR10, 0x100000, URZ ;  /* 0x001000000a0a9890 */ /* 0x000fc8000fffe1ff */
[----:B------:R-:W-:Y:S02]  /*319c0*/  @!UP1 USHF.L.U32 UR11, UR10, 0xb, URZ ;  /* 0x0000000b0a0b9899 */ /* 0x000fe400080006ff */
[----:B------:R-:W-:Y:S01]  /*319d0*/  @!UP1 USHF.L.U32 UR10, UR10, 0x1, URZ ;  /* 0x000000010a0a9899 */ /* 0x000fe200080006ff */
[-C--:B------:R-:W-:Y:S02]  /*319e0*/  LEA.HI.X.SX32 R85, R77, R5.reuse, 0x1, P5 ;  /* 0x000000054d557211 */ /* 0x080fe400028f0eff */
[C---:B0-----:R-:W-:Y:S01]  /*319f0*/  LEA R3, P5, R82.reuse, R6, 0x1 ;  /* 0x0000000652037211 */ /* 0x041fe200078a08ff */
[----:B------:R-:W-:Y:S01]  /*31a00*/  VOTEU.ALL UP1, P1 ;  /* 0x0000000000ff7886 */ /* 0x000fe20000820000 */
[----:B------:R-:W-:Y:S02]  /*31a10*/  STL [R1+0xf54], R79 ;  /* 0x000f544f01007387 */ /* 0x000fe40000100800 */
[----:B------:R-:W-:Y:S02]  /*31a20*/  LEA.HI.X.SX32 R81, R82, R5, 0x1, P5 ;  /* 0x0000000552517211 */ /* 0x000fe400028f0eff */
[----:B------:R-:W-:Y:S03]  /*31a30*/  STL [R1+0xf50], R85 ;  /* 0x000f505501007387 */ /* 0x000fe60000100800 */
[----:B------:R0:W1:Y:S01]  /*31a40*/  @!UP1 SYNCS.EXCH.64 URZ, [UR5+0x48008], UR10 ;  /* 0x0480080a05ff95b2 */ /* 0x0000620008000100 */
[----:B------:R-:W-:Y:S04]  /*31a50*/  STL [R1+0xf5c], R3 ;  /* 0x000f5c0301007387 */ /* 0x000fe80000100800 */
[----:B------:R-:W-:Y:S04]  /*31a60*/  STL [R1+0xf58], R81 ;  /* 0x000f585101007387 */ /* 0x000fe80000100800 */
[----:B------:R-:W4:Y:S01]  /*31a70*/  LDL.LU R89, [R1+0x102c] ;  /* 0x00102c0001597983 */ /* 0x000f220000300800 */
[----:B------:R-:W-:-:S02]  /*31a80*/  IABS R69, R57 ;  /* 0x0000003900457213 */ /* 0x000fc40000000000 */
[----:B------:R-:W-:Y:S02]  /*31a90*/  IABS R72, R14 ;  /* 0x0000000e00487213 */ /* 0x000fe40000000000 */
[----:B------:R-:W-:Y:S02]  /*31aa0*/  LOP3.LUT R22, R2, 0x40, RZ, 0x3c, !PT ;  /* 0x0000004002167812 */ /* 0x000fe400078e3cff */
[----:B------:R-:W-:Y:S01]  /*31ab0*/  PRMT R93, RZ, 0x7610, R93 ;  /* 0x00007610ff5d7816 */ /* 0x000fe2000000005d */
[----:B--2---:R-:W-:Y:S01]  /*31ac0*/  STL [R1+0x17cc], R0 ;  /* 0x0017cc0001007387 */ /* 0x004fe20000100800 */
[----:B------:R-:W-:Y:S02]  /*31ad0*/  ISETP.GE.AND P5, PT, R14, RZ, PT ;  /* 0x000000ff0e00720c */ /* 0x000fe40003fa6270 */
[----:B------:R-:W-:Y:S01]  /*31ae0*/  PRMT R90, RZ, 0x7610, R90 ;  /* 0x00007610ff5a7816 */ /* 0x000fe2000000005a */
[----:B------:R-:W-:Y:S01]  /*31af0*/  IMAD.HI.U32 R66, R8, R10, RZ ;  /* 0x0000000a08427227 */ /* 0x000fe200078e00ff */
[----:B------:R-:W-:Y:S01]  /*31b00*/  PRMT R77, RZ, 0x7610, R77 ;  /* 0x00007610ff4d7816 */ /* 0x000fe2000000004d */
[----:B0-----:R-:W0:Y:S01]  /*31b10*/  LDCU UR10, c[0x0][0x3b0] ;  /* 0x00007600ff0a77ac */ /* 0x001e220008000800 */
[----:B------:R-:W-:Y:S01]  /*31b20*/  PRMT R88, RZ, 0x7610, R88 ;  /* 0x00007610ff587816 */ /* 0x000fe20000000058 */
[----:B------:R-:W2:Y:S01]  /*31b30*/  LDCU UR11, c[0x0][0x3b0] ;  /* 0x00007600ff0b77ac */ /* 0x000ea20008000800 */
[----:B---3--:R3:W-:Y:S04]  /*31b40*/  STS.U16 [R2+UR5+0x40000], R91 ;  /* 0x0400005b02007988 */ /* 0x0087e80008000405 */
[----:B---3--:R-:W3:Y:S04]  /*31b50*/  LDL.LU R91, [R1+0x1024] ;  /* 0x00102400015b7983 */ /* 0x008ee80000300800 */
[----:B----4-:R4:W-:Y:S04]  /*31b60*/  STS.U16 [R2+UR5+0x40800], R86 ;  /* 0x0408005602007988 */ /* 0x0109e80008000405 */
[----:B----4-:R-:W4:Y:S04]  /*31b70*/  LDL.LU R86, [R1+0x1020] ;  /* 0x0010200001567983 */ /* 0x010f280000300800 */
[----:B------:R-:W2:Y:S04]  /*31b80*/  LDL.LU R57, [R1+0x1018] ;  /* 0x0010180001397983 */ /* 0x000ea80000300800 */
[----:B------:R0:W-:Y:S04]  /*31b90*/  STS.U16 [R2+UR5+0x42800], R87 ;  /* 0x0428005702007988 */ /* 0x0001e80008000405 */
[----:B0-----:R-:W2:Y:S04]  /*31ba0*/  LDL.LU R87, [R1+0x101c] ;  /* 0x00101c0001577983 */ /* 0x001ea80000300800 */
[----:B------:R-:W2:Y:S04]  /*31bb0*/  LDL.LU R58, [R1+0x1014] ;  /* 0x00101400013a7983 */ /* 0x000ea80000300800 */
[----:B------:R-:W2:Y:S04]  /*31bc0*/  LDL.LU R59, [R1+0x1010] ;  /* 0x00101000013b7983 */ /* 0x000ea80000300800 */
[----:B------:R-:W2:Y:S04]  /*31bd0*/  LDL.LU R60, [R1+0x100c] ;  /* 0x00100c00013c7983 */ /* 0x000ea80000300800 */
[----:B------:R-:W2:Y:S04]  /*31be0*/  LDL.LU R61, [R1+0x1008] ;  /* 0x00100800013d7983 */ /* 0x000ea80000300800 */
[----:B------:R-:W2:Y:S04]  /*31bf0*/  LDL.LU R62, [R1+0x1004] ;  /* 0x00100400013e7983 */ /* 0x000ea80000300800 */
[----:B------:R-:W2:Y:S04]  /*31c00*/  LDL.LU R63, [R1+0x1000] ;  /* 0x00100000013f7983 */ /* 0x000ea80000300800 */
[----:B------:R0:W-:Y:S04]  /*31c10*/  STS.U16 [R2+UR5+0x42c00], R92 ;  /* 0x042c005c02007988 */ /* 0x0001e80008000405 */
[----:B------:R-:W2:Y:S04]  /*31c20*/  LDL.LU R64, [R1+0xffc] ;  /* 0x000ffc0001407983 */ /* 0x000ea80000300800 */
[----:B0-----:R-:W2:Y:S04]  /*31c30*/  LDL.LU R92, [R1+0xff8] ;  /* 0x000ff800015c7983 */ /* 0x001ea80000300800 */
[----:B------:R-:W2:Y:S04]  /*31c40*/  LDL.LU R65, [R1+0xff4] ;  /* 0x000ff40001417983 */ /* 0x000ea80000300800 */
[----:B------:R-:W2:Y:S04]  /*31c50*/  LDL.LU R67, [R1+0xff0] ;  /* 0x000ff00001437983 */ /* 0x000ea80000300800 */
[----:B------:R-:W2:Y:S04]  /*31c60*/  LDL.LU R68, [R1+0xfe8] ;  /* 0x000fe80001447983 */ /* 0x000ea80000300800 */
[----:B------:R0:W-:Y:S04]  /*31c70*/  STS.U16 [R2+UR5+0x40400], R71 ;  /* 0x0404004702007988 */ /* 0x0001e80008000405 */
[----:B------:R-:W2:Y:S04]  /*31c80*/  LDL.LU R70, [R1+0xfec] ;  /* 0x000fec0001467983 */ /* 0x000ea80000300800 */
[----:B------:R1:W-:Y:S04]  /*31c90*/  STS.U16 [R2+UR5+0x43000], R89 ;  /* 0x0430005902007988 */ /* 0x0003e80008000405 */
[----:B0-----:R-:W2:Y:S04]  /*31ca0*/  LDL.LU R71, [R1+0xfe4] ;  /* 0x000fe40001477983 */ /* 0x001ea80000300800 */
[----:B-1----:R-:W2:Y:S01]  /*31cb0*/  LDL.LU R89, [R1+0xfe0] ;  /* 0x000fe00001597983 */ /* 0x002ea20000300800 */
[----:B------:R-:W-:-:S04]  /*31cc0*/  IMAD.MOV.U32 R11, RZ, RZ, R72 ;  /* 0x000000ffff0b7224 */ /* 0x000fc800078e0048 */
[----:B------:R-:W-:-:S04]  /*31cd0*/  IMAD.HI.U32 R75, R8, R11, RZ ;  /* 0x0000000b084b7227 */ /* 0x000fc800078e00ff */
[----:B------:R-:W-:-:S04]  /*31ce0*/  IMAD.MOV R14, RZ, RZ, -R75 ;  /* 0x000000ffff0e7224 */ /* 0x000fc800078e0a4b */
[----:B------:R-:W-:Y:S01]  /*31cf0*/  IMAD R11, R7, R14, R11 ;  /* 0x0000000e070b7224 */ /* 0x000fe200078e020b */
[C---:B------:R-:W-:Y:S01]  /*31d00*/  LOP3.LUT R14, R2.reuse, 0x20, RZ, 0x3c, !PT ;  /* 0x00000020020e7812 */ /* 0x040fe200078e3cff */
[----:B------:R-:W-:Y:S04]  /*31d10*/  STS.U16 [R2+UR5+0x40c00], R73 ;  /* 0x040c004902007988 */ /* 0x000fe80008000405 */
[----:B------:R-:W-:Y:S04]  /*31d20*/  STS.U16 [R2+UR5+0x41000], R74 ;  /* 0x0410004a02007988 */ /* 0x000fe80008000405 */
[----:B------:R-:W-:Y:S04]  /*31d30*/  STS.U16 [R2+UR5+0x41400], R76 ;  /* 0x0414004c02007988 */ /* 0x000fe80008000405 */
[----:B------:R-:W-:Y:S04]  /*31d40*/  STS.U16 [R2+UR5+0x41800], R78 ;  /* 0x0418004e02007988 */ /* 0x000fe80008000405 */
[----:B------:R-:W-:Y:S04]  /*31d50*/  STS.U16 [R2+UR5+0x41c00], R80 ;  /* 0x041c005002007988 */ /* 0x000fe80008000405 */
[----:B------:R-:W-:Y:S04]  /*31d60*/  STS.U16 [R2+UR5+0x42000], R83 ;  /* 0x0420005302007988 */ /* 0x000fe80008000405 */
[----:B------:R-:W-:Y:S04]  /*31d70*/  STS.U16 [R2+UR5+0x42400], R84 ;  /* 0x0424005402007988 */ /* 0x000fe80008000405 */
[----:B---3--:R0:W-:Y:S04]  /*31d80*/  STS.U16 [R2+UR5+0x43400], R91 ;  /* 0x0434005b02007988 */ /* 0x0081e80008000405 */
[----:B0-----:R-:W3:Y:S04]  /*31d90*/  LDL.LU R91, [R1+0xfd8] ;  /* 0x000fd800015b7983 */ /* 0x001ee80000300800 */
[----:B----4-:R0:W-:Y:S04]  /*31da0*/  STS.U16 [R2+UR5+0x43800], R86 ;  /* 0x0438005602007988 */ /* 0x0101e80008000405 */
[----:B--2---:R-:W-:Y:S04]  /*31db0*/  STS.U16 [R2+UR5+0x43c00], R57 ;  /* 0x043c003902007988 */ /* 0x004fe80008000405 */
[----:B------:R-:W2:Y:S04]  /*31dc0*/  LDL.LU R73, [R1+0xfdc] ;  /* 0x000fdc0001497983 */ /* 0x000ea80000300800 */
[----:B------:R-:W4:Y:S04]  /*31dd0*/  LDL.LU R74, [R1+0xfd4] ;  /* 0x000fd400014a7983 */ /* 0x000f280000300800 */
[----:B------:R-:W2:Y:S04]  /*31de0*/  LDL.LU R76, [R1+0xfd0] ;  /* 0x000fd000014c7983 */ /* 0x000ea80000300800 */
[----:B------:R-:W2:Y:S04]  /*31df0*/  LDL.LU R78, [R1+0xfcc] ;  /* 0x000fcc00014e7983 */ /* 0x000ea80000300800 */
[----:B------:R-:W2:Y:S04]  /*31e00*/  LDL.LU R80, [R1+0xfc8] ;  /* 0x000fc80001507983 */ /* 0x000ea80000300800 */
[----:B------:R-:W2:Y:S04]  /*31e10*/  LDL.LU R83, [R1+0xfc4] ;  /* 0x000fc40001537983 */ /* 0x000ea80000300800 */
[----:B------:R1:W-:Y:S04]  /*31e20*/  STS.U16 [R14+UR5+0x40100], R87 ;  /* 0x040100570e007988 */ /* 0x0003e80008000405 */
[----:B------:R-:W-:Y:S04]  /*31e30*/  STS.U16 [R14+UR5+0x40500], R58 ;  /* 0x0405003a0e007988 */ /* 0x000fe80008000405 */
[----:B------:R-:W-:Y:S04]  /*31e40*/  STS.U16 [R14+UR5+0x40900], R59 ;  /* 0x0409003b0e007988 */ /* 0x000fe80008000405 */
[----:B------:R-:W-:Y:S04]  /*31e50*/  STS.U16 [R14+UR5+0x40d00], R60 ;  /* 0x040d003c0e007988 */ /* 0x000fe80008000405 */
[----:B------:R-:W-:Y:S04]  /*31e60*/  STS.U16 [R14+UR5+0x41100], R61 ;  /* 0x0411003d0e007988 */ /* 0x000fe80008000405 */
[----:B------:R-:W-:Y:S04]  /*31e70*/  STS.U16 [R14+UR5+0x41500], R62 ;  /* 0x0415003e0e007988 */ /* 0x000fe80008000405 */
[----:B------:R-:W4:Y:S04]  /*31e80*/  LDL.LU R84, [R1+0xfc0] ;  /* 0x000fc00001547983 */ /* 0x000f280000300800 */
[----:B------:R-:W-:Y:S04]  /*31e90*/  STS.U16 [R14+UR5+0x41900], R63 ;  /* 0x0419003f0e007988 */ /* 0x000fe80008000405 */
[----:B0-----:R-:W4:Y:S04]  /*31ea0*/  LDL.LU R86, [R1+0xfbc] ;  /* 0x000fbc0001567983 */ /* 0x001f280000300800 */
[----:B------:R-:W-:Y:S04]  /*31eb0*/  STS.U16 [R14+UR5+0x41d00], R64 ;  /* 0x041d00400e007988 */ /* 0x000fe80008000405 */
[----:B-1----:R-:W4:Y:S04]  /*31ec0*/  LDL.LU R87, [R1+0xfb8] ;  /* 0x000fb80001577983 */ /* 0x002f280000300800 */
[----:B------:R0:W-:Y:S04]  /*31ed0*/  STS.U16 [R14+UR5+0x42100], R92 ;  /* 0x0421005c0e007988 */ /* 0x0001e80008000405 */
[----:B0-----:R-:W4:Y:S04]  /*31ee0*/  LDL.LU R92, [R1+0xfb4] ;  /* 0x000fb400015c7983 */ /* 0x001f280000300800 */
[----:B------:R-:W-:Y:S04]  /*31ef0*/  STS.U16 [R14+UR5+0x42500], R65 ;  /* 0x042500410e007988 */ /* 0x000fe80008000405 */
[----:B------:R-:W-:Y:S04]  /*31f00*/  STS.U16 [R14+UR5+0x42900], R67 ;  /* 0x042900430e007988 */ /* 0x000fe80008000405 */
[----:B------:R-:W-:Y:S04]  /*31f10*/  STS.U16 [R14+UR5+0x42d00], R68 ;  /* 0x042d00440e007988 */ /* 0x000fe80008000405 */
[----:B------:R-:W-:Y:S04]  /*31f20*/  STS.U16 [R14+UR5+0x43100], R70 ;  /* 0x043100460e007988 */ /* 0x000fe80008000405 */
[----:B------:R-:W-:Y:S04]  /*31f30*/  STS.U16 [R14+UR5+0x43500], R71 ;  /* 0x043500470e007988 */ /* 0x000fe80008000405 */
[----:B------:R0:W-:Y:S04]  /*31f40*/  STS.U16 [R14+UR5+0x43900], R89 ;  /* 0x043900590e007988 */ /* 0x0001e80008000405 */
[----:B0-----:R-:W4:Y:S04]  /*31f50*/  LDL.LU R89, [R1+0xfb0] ;  /* 0x000fb00001597983 */ /* 0x001f280000300800 */
[----:B---3--:R0:W-:Y:S04]  /*31f60*/  STS.U16 [R14+UR5+0x43d00], R91 ;  /* 0x043d005b0e007988 */ /* 0x0081e80008000405 */
[----:B0-----:R-:W3:Y:S04]  /*31f70*/  LDL.LU R91, [R1+0xfa8] ;  /* 0x000fa800015b7983 */ /* 0x001ee80000300800 */
        /* <DEDUP_REMOVED lines=10> */
[----:B--2---:R0:W-:Y:S04]  /*32020*/  STS.U16 [R22+UR5+0x40200], R73 ;  /* 0x0402004916007988 */ /* 0x0041e80008000405 */
[----:B----4-:R1:W-:Y:S04]  /*32030*/  STS.U16 [R22+UR5+0x40600], R74 ;  /* 0x0406004a16007988 */ /* 0x0103e80008000405 */
[----:B------:R2:W-:Y:S04]  /*32040*/  STS.U16 [R22+UR5+0x40a00], R76 ;  /* 0x040a004c16007988 */ /* 0x0005e80008000405 */
[----:B------:R-:W-:Y:S04]  /*32050*/  STS.U16 [R22+UR5+0x40e00], R78 ;  /* 0x040e004e16007988 */ /* 0x000fe80008000405 */
[----:B------:R-:W-:Y:S04]  /*32060*/  STS.U16 [R22+UR5+0x41200], R80 ;  /* 0x0412005016007988 */ /* 0x000fe80008000405 */
[----:B------:R-:W4:Y:S04]  /*32070*/  LDL.LU R68, [R1+0xf7c] ;  /* 0x000f7c0001447983 */ /* 0x000f280000300800 */
[----:B------:R-:W-:Y:S04]  /*32080*/  STS.U16 [R22+UR5+0x41600], R83 ;  /* 0x0416005316007988 */ /* 0x000fe80008000405 */
[----:B------:R-:W4:Y:S04]  /*32090*/  LDL.LU R70, [R1+0xf78] ;  /* 0x000f780001467983 */ /* 0x000f280000300800 */
[----:B------:R-:W-:Y:S04]  /*320a0*/  STS.U16 [R22+UR5+0x41a00], R84 ;  /* 0x041a005416007988 */ /* 0x000fe80008000405 */
[----:B------:R-:W4:Y:S04]  /*320b0*/  LDL.LU R71, [R1+0xf74] ;  /* 0x000f740001477983 */ /* 0x000f280000300800 */
[----:B------:R-:W-:Y:S04]  /*320c0*/  STS.U16 [R22+UR5+0x41e00], R86 ;  /* 0x041e005616007988 */ /* 0x000fe80008000405 */
[----:B0-----:R-:W4:Y:S04]  /*320d0*/  LDL.LU R73, [R1+0xf70] ;  /* 0x000f700001497983 */ /* 0x001f280000300800 */
[----:B------:R-:W-:Y:S04]  /*320e0*/  STS.U16 [R22+UR5+0x42200], R87 ;  /* 0x0422005716007988 */ /* 0x000fe80008000405 */
[----:B-1----:R-:W4:Y:S04]  /*320f0*/  LDL.LU R74, [R1+0xf6c] ;  /* 0x000f6c00014a7983 */ /* 0x002f280000300800 */
[----:B------:R0:W-:Y:S04]  /*32100*/  STS.U16 [R22+UR5+0x42600], R92 ;  /* 0x0426005c16007988 */ /* 0x0001e80008000405 */
[----:B--2---:R-:W2:Y:S04]  /*32110*/  LDL.LU R76, [R1+0xf68] ;  /* 0x000f6800014c7983 */ /* 0x004ea80000300800 */
[----:B0-----:R-:W2:Y:S01]  /*32120*/  LDL.LU R92, [R1+0xf64] ;  /* 0x000f6400015c7983 */ /* 0x001ea20000300800 */
[----:B------:R-:W-:-:S03]  /*32130*/  LOP3.LUT R14, R2, 0x60, RZ, 0x3c, !PT ;  /* 0x00000060020e7812 */ /* 0x000fc600078e3cff */
[----:B------:R0:W-:Y:S04]  /*32140*/  STS.U16 [R22+UR5+0x42a00], R89 ;  /* 0x042a005916007988 */ /* 0x0001e80008000405 */
[----:B------:R-:W2:Y:S04]  /*32150*/  LDL.LU R78, [R1+0xf60] ;  /* 0x000f6000014e7983 */ /* 0x000ea80000300800 */
[----:B0-----:R-:W2:Y:S04]  /*32160*/  LDL.LU R89, [R1+0x3d0] ;  /* 0x0003d00001597983 */ /* 0x001ea80000300800 */
[----:B------:R-:W2:Y:S04]  /*32170*/  LDL.LU R80, [R1+0x3c8] ;  /* 0x0003c80001507983 */ /* 0x000ea80000300800 */
[----:B------:R-:W2:Y:S04]  /*32180*/  LDL.LU R83, [R1+0x3bc] ;  /* 0x0003bc0001537983 */ /* 0x000ea80000300800 */
[----:B------:R-:W2:Y:S04]  /*32190*/  LDL.LU R84, [R1+0x3b4] ;  /* 0x0003b40001547983 */ /* 0x000ea80000300800 */
[----:B------:R-:W2:Y:S04]  /*321a0*/  LDL.LU R86, [R1+0x3a8] ;  /* 0x0003a80001567983 */ /* 0x000ea80000300800 */
[----:B------:R-:W2:Y:S04]  /*321b0*/  LDL.LU R87, [R1+0x3a4] ;  /* 0x0003a40001577983 */ /* 0x000ea80000300800 */
[----:B---3--:R0:W-:Y:S04]  /*321c0*/  STS.U16 [R22+UR5+0x42e00], R91 ;  /* 0x042e005b16007988 */ /* 0x0081e80008000405 */
[----:B------:R-:W-:Y:S04]  /*321d0*/  STS.U16 [R22+UR5+0x43200], R57 ;  /* 0x0432003916007988 */ /* 0x000fe80008000405 */
[----:B------:R-:W-:Y:S04]  /*321e0*/  STS.U16 [R22+UR5+0x43600], R58 ;  /* 0x0436003a16007988 */ /* 0x000fe80008000405 */
[----:B------:R-:W-:Y:S04]  /*321f0*/  STS.U16 [R22+UR5+0x43a00], R59 ;  /* 0x043a003b16007988 */ /* 0x000fe80008000405 */
[----:B------:R-:W-:Y:S04]  /*32200*/  STS.U16 [R22+UR5+0x43e00], R60 ;  /* 0x043e003c16007988 */ /* 0x000fe80008000405 */
[----:B------:R-:W-:Y:S04]  /*32210*/  STS.U16 [R14+UR5+0x40300], R61 ;  /* 0x0403003d0e007988 */ /* 0x000fe80008000405 */
[----:B------:R-:W-:Y:S04]  /*32220*/  STS.U16 [R14+UR5+0x40700], R62 ;  /* 0x0407003e0e007988 */ /* 0x000fe80008000405 */
[----:B------:R-:W-:Y:S04]  /*32230*/  STS.U16 [R14+UR5+0x40b00], R63 ;  /* 0x040b003f0e007988 */ /* 0x000fe80008000405 */
[----:B------:R-:W-:Y:S04]  /*32240*/  STS.U16 [R14+UR5+0x40f00], R64 ;  /* 0x040f00400e007988 */ /* 0x000fe80008000405 */
[----:B0-----:R-:W3:Y:S04]  /*32250*/  LDL.LU R91, [R1+0x398] ;  /* 0x00039800015b7983 */ /* 0x001ee80000300800 */
[----:B------:R-:W-:Y:S04]  /*32260*/  STS.U16 [R14+UR5+0x41300], R65 ;  /* 0x041300410e007988 */ /* 0x000fe80008000405 */
[----:B------:R-:W-:Y:S04]  /*32270*/  STL [R1+0x17d0], R2 ;  /* 0x0017d00201007387 */ /* 0x000fe80000100800 */
[----:B------:R-:W-:Y:S04]  /*32280*/  STS.U16 [R14+UR5+0x41700], R67 ;  /* 0x041700430e007988 */ /* 0x000fe80008000405 */
[----:B------:R-:W-:Y:S04]  /*32290*/  STL [R1+0x17a4], R14 ;  /* 0x0017a40e01007387 */ /* 0x000fe80000100800 */
[----:B------:R0:W-:Y:S04]  /*322a0*/  STS.U16 [R14+UR5+0x41b00], R4 ;  /* 0x041b00040e007988 */ /* 0x0001e80008000405 */
[----:B0-----:R-:W3:Y:S04]  /*322b0*/  LDL.LU R4, [R1+0x1cd0] ;  /* 0x001cd00001047983 */ /* 0x001ee80000300800 */
[----:B----4-:R-:W-:Y:S04]  /*322c0*/  STS.U16 [R14+UR5+0x41f00], R68 ;  /* 0x041f00440e007988 */ /* 0x010fe80008000405 */
[----:B------:R-:W-:Y:S04]  /*322d0*/  STS.U16 [R14+UR5+0x42300], R70 ;  /* 0x042300460e007988 */ /* 0x000fe80008000405 */
[----:B------:R-:W-:Y:S04]  /*322e0*/  STS.U16 [R14+UR5+0x42700], R71 ;  /* 0x042700470e007988 */ /* 0x000fe80008000405 */
[----:B------:R-:W-:Y:S04]  /*322f0*/  STS.U16 [R14+UR5+0x42b00], R73 ;  /* 0x042b00490e007988 */ /* 0x000fe80008000405 */
[----:B------:R-:W-:Y:S04]  /*32300*/  STS.U16 [R14+UR5+0x42f00], R74 ;  /* 0x042f004a0e007988 */ /* 0x000fe80008000405 */
[----:B--2---:R-:W-:Y:S04]  /*32310*/  STS.U16 [R14+UR5+0x43300], R76 ;  /* 0x0433004c0e007988 */ /* 0x004fe80008000405 */
[----:B------:R0:W-:Y:S04]  /*32320*/  STS.U16 [R14+UR5+0x43700], R92 ;  /* 0x0437005c0e007988 */ /* 0x0001e80008000405 */
[----:B0-----:R-:W2:Y:S04]  /*32330*/  LDL.LU R92, [R1+0x390] ;  /* 0x00039000015c7983 */ /* 0x001ea80000300800 */
[----:B------:R-:W-:Y:S04]  /*32340*/  STS.U16 [R14+UR5+0x43b00], R78 ;  /* 0x043b004e0e007988 */ /* 0x000fe80008000405 */
[----:B------:R-:W-:Y:S04]  /*32350*/  STS.U16 [R14+UR5+0x43f00], R15 ;  /* 0x043f000f0e007988 */ /* 0x000fe80008000405 */
[----:B---3--:R0:W-:Y:S04]  /*32360*/  STS.U16 [R4+UR5], R89 ;  /* 0x0000005904007988 */ /* 0x0081e80008000405 */
[----:B0-----:R-:W3:Y:S04]  /*32370*/  LDL.LU R89, [R1+0x388] ;  /* 0x0003880001597983 */ /* 0x001ee80000300800 */
        /* <DEDUP_REMOVED lines=18> */
[----:B------:R0:W-:Y:S04]  /*324a0*/  STS.U16 [R4+UR5+0x1800], R91 ;  /* 0x0018005b04007988 */ /* 0x0001e80008000405 */
[----:B------:R-:W4:Y:S04]  /*324b0*/  LDL.LU R74, [R1+0x2dc] ;  /* 0x0002dc00014a7983 */ /* 0x000f280000300800 */
[----:B--2---:R1:W-:Y:S04]  /*324c0*/  STS.U16 [R4+UR5+0x1c00], R92 ;  /* 0x001c005c04007988 */ /* 0x0043e80008000405 */
[----:B0-----:R-:W2:Y:S04]  /*324d0*/  LDL.LU R91, [R1+0x2d4] ;  /* 0x0002d400015b7983 */ /* 0x001ea80000300800 */
[----:B------:R-:W4:Y:S04]  /*324e0*/  LDL.LU R76, [R1+0x2cc] ;  /* 0x0002cc00014c7983 */ /* 0x000f280000300800 */
[----:B------:R-:W4:Y:S04]  /*324f0*/  LDL.LU R78, [R1+0x2c8] ;  /* 0x0002c800014e7983 */ /* 0x000f280000300800 */
[----:B-1----:R-:W4:Y:S04]  /*32500*/  LDL.LU R92, [R1+0x2bc] ;  /* 0x0002bc00015c7983 */ /* 0x002f280000300800 */
[----:B------:R0:W-:Y:S04]  /*32510*/  STS.U16 [R4+UR5+0x400], R80 ;  /* 0x0004005004007988 */ /* 0x0001e80008000405 */
[----:B------:R1:W-:Y:S04]  /*32520*/  STS.U16 [R4+UR5+0x800], R83 ;  /* 0x0008005304007988 */ /* 0x0003e80008000405 */
[----:B0-----:R-:W4:Y:S04]  /*32530*/  LDL.LU R80, [R1+0x2b0] ;  /* 0x0002b00001507983 */ /* 0x001f280000300800 */
[----:B-1----:R-:W4:Y:S04]  /*32540*/  LDL.LU R83, [R1+0x2a8] ;  /* 0x0002a80001537983 */ /* 0x002f280000300800 */
[----:B------:R0:W-:Y:S04]  /*32550*/  STS.U16 [R4+UR5+0xc00], R84 ;  /* 0x000c005404007988 */ /* 0x0001e80008000405 */
[----:B------:R1:W-:Y:S04]  /*32560*/  STS.U16 [R4+UR5+0x1000], R86 ;  /* 0x0010005604007988 */ /* 0x0003e80008000405 */
[----:B------:R1:W-:Y:S04]  /*32570*/  STS.U16 [R4+UR5+0x1400], R87 ;  /* 0x0014005704007988 */ /* 0x0003e80008000405 */
[----:B0-----:R-:W4:Y:S04]  /*32580*/  LDL.LU R84, [R1+0x2a0] ;  /* 0x0002a00001547983 */ /* 0x001f280000300800 */
[----:B-1----:R-:W4:Y:S04]  /*32590*/  LDL.LU R86, [R1+0x290] ;  /* 0x0002900001567983 */ /* 0x002f280000300800 */
[----:B------:R-:W4:Y:S04]  /*325a0*/  LDL.LU R87, [R1+0x288] ;  /* 0x0002880001577983 */ /* 0x000f280000300800 */
[----:B---3--:R0:W-:Y:S04]  /*325b0*/  STS.U16 [R4+UR5+0x2000], R89 ;  /* 0x0020005904007988 */ /* 0x0081e80008000405 */
[----:B0-----:R-:W3:Y:S04]  /*325c0*/  LDL.LU R89, [R1+0x278] ;  /* 0x0002780001597983 */ /* 0x001ee80000300800 */
[----:B--2---:R0:W-:Y:S04]  /*325d0*/  STS.U16 [R4+UR5+0x7000], R91 ;  /* 0x0070005b04007988 */ /* 0x0041e80008000405 */
[----:B0-----:R-:W2:Y:S04]  /*325e0*/  LDL.LU R91, [R1+0x270] ;  /* 0x00027000015b7983 */ /* 0x001ea80000300800 */
[----:B----4-:R0:W-:Y:S04]  /*325f0*/  STS.U16 [R4+UR5+0x7c00], R92 ;  /* 0x007c005c04007988 */ /* 0x0101e80008000405 */
[----:B0-----:R-:W4:Y:S04]  /*32600*/  LDL.LU R92, [R1+0x264] ;  /* 0x00026400015c7983 */ /* 0x001f280000300800 */
[----:B------:R0:W-:Y:S04]  /*32610*/  STS.U16 [R4+UR5+0x3400], R57 ;  /* 0x0034003904007988 */ /* 0x0001e80008000405 */
[----:B------:R1:W-:Y:S04]  /*32620*/  STS.U16 [R4+UR5+0x3800], R58 ;  /* 0x0038003a04007988 */ /* 0x0003e80008000405 */
[----:B------:R1:W-:Y:S04]  /*32630*/  STS.U16 [R4+UR5+0x3c00], R59 ;  /* 0x003c003b04007988 */ /* 0x0003e80008000405 */
[----:B0-----:R-:W4:Y:S04]  /*32640*/  LDL.LU R57, [R1+0x25c] ;  /* 0x00025c0001397983 */ /* 0x001f280000300800 */
[----:B-1----:R-:W4:Y:S04]  /*32650*/  LDL.LU R58, [R1+0x254] ;  /* 0x00025400013a7983 */ /* 0x002f280000300800 */
[----:B------:R0:W-:Y:S04]  /*32660*/  STS.U16 [R4+UR5+0x4000], R60 ;  /* 0x0040003c04007988 */ /* 0x0001e80008000405 */
[----:B------:R-:W4:Y:S04]  /*32670*/  LDL.LU R59, [R1+0x248] ;  /* 0x00024800013b7983 */ /* 0x000f280000300800 */
[----:B------:R1:W-:Y:S04]  /*32680*/  STS.U16 [R4+UR5+0x4400], R61 ;  /* 0x0044003d04007988 */ /* 0x0003e80008000405 */
[----:B0-----:R-:W4:Y:S04]  /*32690*/  LDL.LU R60, [R1+0x23c] ;  /* 0x00023c00013c7983 */ /* 0x001f280000300800 */
[----:B------:R0:W-:Y:S04]  /*326a0*/  STS.U16 [R4+UR5+0x4800], R62 ;  /* 0x0048003e04007988 */ /* 0x0001e80008000405 */
[----:B-1----:R-:W4:Y:S04]  /*326b0*/  LDL.LU R61, [R1+0x230] ;  /* 0x00023000013d7983 */ /* 0x002f280000300800 */
        /* <DEDUP_REMOVED lines=34> */
[----:B-1----:R-:W4:Y:S04]  /*328e0*/  LDL.LU R87, [R1+0x114] ;  /* 0x0001140001577983 */ /* 0x002f280000300800 */
[----:B------:R-:W-:Y:S04]  /*328f0*/  STS.U16 [R4+UR5+0x2400], R15 ;  /* 0x0024000f04007988 */ /* 0x000fe80008000405 */
[----:B------:R-:W-:Y:S04]  /*32900*/  STS.U16 [R4+UR5+0x2800], R14 ;  /* 0x0028000e04007988 */ /* 0x000fe80008000405 */
[----:B---3--:R0:W-:Y:S04]  /*32910*/  STS.U16 [R4+UR5+0x11400], R89 ;  /* 0x0114005904007988 */ /* 0x0081e80008000405 */
[----:B0-----:R-:W3:Y:S04]  /*32920*/  LDL.LU R89, [R1+0x110] ;  /* 0x0001100001597983 */ /* 0x001ee80000300800 */
[----:B--2---:R0:W-:Y:S04]  /*32930*/  STS.U16 [R4+UR5+0x11800], R91 ;  /* 0x0118005b04007988 */ /* 0x0041e80008000405 */
[----:B0-----:R-:W2:Y:S04]  /*32940*/  LDL.LU R91, [R1+0x104] ;  /* 0x00010400015b7983 */ /* 0x001ea80000300800 */
[----:B----4-:R0:W-:Y:S04]  /*32950*/  STS.U16 [R4+UR5+0x11c00], R92 ;  /* 0x011c005c04007988 */ /* 0x0101e80008000405 */
[----:B0-----:R-:W4:Y:S04]  /*32960*/  LDL.LU R92, [R1+0x100] ;  /* 0x00010000015c7983 */ /* 0x001f280000300800 */
[----:B------:R-:W4:Y:S04]  /*32970*/  LDL.LU R15, [R1+0xf4] ;  /* 0x0000f400010f7983 */ /* 0x000f280000300800 */
[----:B------:R-:W4:Y:S04]  /*32980*/  LDL.LU R14, [R1+0x8] ;  /* 0x00000800010e7983 */ /* 0x000f280000300800 */
[----:B------:R0:W-:Y:S04]  /*32990*/  STS.U16 [R4+UR5+0x3000], R26 ;  /* 0x0030001a04007988 */ /* 0x0001e80008000405 */
[----:B------:R1:W-:Y:S04]  /*329a0*/  STS.U16 [R4+UR5+0x12000], R57 ;  /* 0x0120003904007988 */ /* 0x0003e80008000405 */
[----:B------:R1:W-:Y:S04]  /*329b0*/  STS.U16 [R4+UR5+0x12400], R58 ;  /* 0x0124003a04007988 */ /* 0x0003e80008000405 */
[----:B0-----:R-:W4:Y:S04]  /*329c0*/  LDL.LU R26, [R1] ;  /* 0x00000000011a7983 */ /* 0x001f280000300800 */
[----:B-1----:R-:W4:Y:S04]  /*329d0*/  LDL.LU R57, [R1+0x1ccc] ;  /* 0x001ccc0001397983 */ /* 0x002f280000300800 */
[----:B------:R-:W4:Y:S04]  /*329e0*/  LDL.LU R58, [R1+0x1cc8] ;  /* 0x001cc800013a7983 */ /* 0x000f280000300800 */
[----:B------:R0:W-:Y:S04]  /*329f0*/  STS.U16 [R4+UR5+0x12800], R59 ;  /* 0x0128003b04007988 */ /* 0x0001e80008000405 */
[----:B------:R1:W-:Y:S04]  /*32a00*/  STS.U16 [R4+UR5+0x12c00], R60 ;  /* 0x012c003c04007988 */ /* 0x0003e80008000405 */
[----:B------:R1:W-:Y:S04]  /*32a10*/  STS.U16 [R4+UR5+0x13000], R61 ;  /* 0x0130003d04007988 */ /* 0x0003e80008000405 */
[----:B0-----:R-:W4:Y:S04]  /*32a20*/  LDL.LU R59, [R1+0x1cc4] ;  /* 0x001cc400013b7983 */ /* 0x001f280000300800 */
        /* <DEDUP_REMOVED lines=28> */
[----:B------:R1:W-:Y:S01]  /*32bf0*/  STS.U16 [R4+UR5+0x16800], R83 ;  /* 0x0168005304007988 */ /* 0x0003e20008000405 */
[----:B0-----:R-:W-:-:S03]  /*32c00*/  LOP3.LUT R22, R4, 0x10, RZ, 0x3c, !PT ;  /* 0x0000001004167812 */ /* 0x001fc600078e3cff */
[----:B------:R0:W-:Y:S04]  /*32c10*/  STS.U16 [R4+UR5+0x17000], R84 ;  /* 0x0170005404007988 */ /* 0x0001e80008000405 */
[----:B-1----:R-:W4:Y:S04]  /*32c20*/  LDL.LU R80, [R1+0x1c88] ;  /* 0x001c880001507983 */ /* 0x002f280000300800 */
[----:B------:R-:W4:Y:S04]  /*32c30*/  LDL.LU R83, [R1+0x1c84] ;  /* 0x001c840001537983 */ /* 0x000f280000300800 */
[----:B0-----:R-:W4:Y:S04]  /*32c40*/  LDL.LU R84, [R1+0x1c80] ;  /* 0x001c800001547983 */ /* 0x001f280000300800 */
[----:B------:R0:W-:Y:S04]  /*32c50*/  STS.U16 [R4+UR5+0x17400], R86 ;  /* 0x0174005604007988 */ /* 0x0001e80008000405 */
[----:B------:R1:W-:Y:S04]  /*32c60*/  STS.U16 [R4+UR5+0x17800], R87 ;  /* 0x0178005704007988 */ /* 0x0003e80008000405 */
[----:B0-----:R-:W4:Y:S04]  /*32c70*/  LDL.LU R86, [R1+0x1c7c] ;  /* 0x001c7c0001567983 */ /* 0x001f280000300800 */
[----:B---3--:R0:W-:Y:S04]  /*32c80*/  STS.U16 [R4+UR5+0x17c00], R89 ;  /* 0x017c005904007988 */ /* 0x0081e80008000405 */
[----:B-1----:R-:W3:Y:S04]  /*32c90*/  LDL.LU R87, [R1+0x1c78] ;  /* 0x001c780001577983 */ /* 0x002ee80000300800 */
[----:B0-----:R-:W3:Y:S04]  /*32ca0*/  LDL.LU R89, [R1+0x1c74] ;  /* 0x001c740001597983 */ /* 0x001ee80000300800 */
[----:B--2---:R0:W-:Y:S04]  /*32cb0*/  STS.U16 [R22+UR5+0x80], R91 ;  /* 0x0000805b16007988 */ /* 0x0041e80008000405 */
[----:B0-----:R-:W2:Y:S04]  /*32cc0*/  LDL.LU R91, [R1+0x1c70] ;  /* 0x001c7000015b7983 */ /* 0x001ea80000300800 */
[----:B----4-:R0:W-:Y:S04]  /*32cd0*/  STS.U16 [R22+UR5+0x480], R92 ;  /* 0x0004805c16007988 */ /* 0x0101e80008000405 */
[----:B------:R1:W-:Y:S04]  /*32ce0*/  STS.U16 [R22+UR5+0x880], R15 ;  /* 0x0008800f16007988 */ /* 0x0003e80008000405 */
[----:B------:R4:W-:Y:S04]  /*32cf0*/  STS.U16 [R22+UR5+0xc80], R14 ;  /* 0x000c800e16007988 */ /* 0x0009e80008000405 */
[----:B0-----:R-:W2:Y:S04]  /*32d00*/  LDL.LU R92, [R1+0x1c6c] ;  /* 0x001c6c00015c7983 */ /* 0x001ea80000300800 */
[----:B-1----:R-:W2:Y:S04]  /*32d10*/  LDL R15, [R1+0x5cc] ;  /* 0x0005cc00010f7983 */ /* 0x002ea80000100800 */
[----:B----4-:R-:W2:Y:S04]  /*32d20*/  LDL R14, [R1+0x5d0] ;  /* 0x0005d000010e7983 */ /* 0x010ea80000100800 */
[----:B------:R0:W-:Y:S02]  /*32d30*/  STS.U16 [R22+UR5+0x1080], R26 ;  /* 0x0010801a16007988 */ /* 0x0001e40008000405 */
[----:B0-----:R-:W-:-:S05]  /*32d40*/  LOP3.LUT R26, R4, 0x20, RZ, 0x3c, !PT ;  /* 0x00000020041a7812 */ /* 0x001fca00078e3cff */
[----:B------:R0:W-:Y:S04]  /*32d50*/  STL [R1+0x169c], R26 ;  /* 0x00169c1a01007387 */ /* 0x0001e80000100800 */
[----:B0-----:R-:W4:Y:S04]  /*32d60*/  LDL.LU R26, [R1+0x1c68] ;  /* 0x001c6800011a7983 */ /* 0x001f280000300800 */
[----:B------:R0:W-:Y:S04]  /*32d70*/  STL [R1+0x17d8], R4 ;  /* 0x0017d80401007387 */ /* 0x0001e80000100800 */
[----:B0-----:R-:W4:Y:S04]  /*32d80*/  LDL R4, [R1+0x169c] ;  /* 0x00169c0001047983 */ /* 0x001f280000100800 */
[----:B--2---:R-:W2:Y:S04]  /*32d90*/  @P2 LDG.E.U16 R93, desc[UR16][R14.64] ;  /* 0x000000100e5d2981 */ /* 0x004ea8000c1e1500 */
[----:B------:R-:W-:Y:S04]  /*32da0*/  STS.U16 [R22+UR5+0x1480], R92 ;  /* 0x0014805c16007988 */ /* 0x000fe80008000405 */
[----:B------:R-:W-:Y:S04]  /*32db0*/  STS.U16 [R22+UR5+0x1880], R91 ;  /* 0x0018805b16007988 */ /* 0x000fe80008000405 */
[----:B---3--:R-:W-:Y:S04]  /*32dc0*/  STS.U16 [R22+UR5+0x1c80], R89 ;  /* 0x001c805916007988 */ /* 0x008fe80008000405 */
        /* <DEDUP_REMOVED lines=52> */
[----:B----4-:R-:W-:Y:S04]  /*33110*/  STS.U16 [R22+UR5+0x17080], R26 ;  /* 0x0170801a16007988 */ /* 0x010fe80008000405 */
[----:B------:R-:W-:Y:S04]  /*33120*/  STS.U16 [R22+UR5+0x17480], R25 ;  /* 0x0174801916007988 */ /* 0x000fe80008000405 */
[----:B------:R-:W-:Y:S04]  /*33130*/  STS.U16 [R22+UR5+0x17880], R24 ;  /* 0x0178801816007988 */ /* 0x000fe80008000405 */
[----:B------:R0:W-:Y:S04]  /*33140*/  STS.U16 [R22+UR5+0x17c80], R23 ;  /* 0x017c801716007988 */ /* 0x0001e80008000405 */
[----:B0-----:R-:W3:Y:S04]  /*33150*/  LDL.LU R22, [R1+0x1c64] ;  /* 0x001c640001167983 */ /* 0x001ee80000300800 */
[----:B------:R-:W-:Y:S04]  /*33160*/  STL [R1+0x182c], R4 ;  /* 0x00182c0401007387 */ /* 0x000fe80000100800 */
[----:B--2---:R0:W-:Y:S04]  /*33170*/  STL [R1+0x17c0], R93 ;  /* 0x0017c05d01007387 */ /* 0x0041e80000100800 */
[----:B0-----:R-:W2:Y:S04]  /*33180*/  LDL.LU R93, [R1+0x1c60] ;  /* 0x001c6000015d7983 */ /* 0x001ea80000300800 */
[----:B------:R-:W4:Y:S04]  /*33190*/  LDL R14, [R1+0x5d4] ;  /* 0x0005d400010e7983 */ /* 0x000f280000100800 */
[----:B------:R-:W4:Y:S02]  /*331a0*/  LDL R15, [R1+0x5d8] ;  /* 0x0005d800010f7983 */ /* 0x000f240000100800 */
[----:B----4-:R-:W-:-:S04]  /*331b0*/  @P2 LOP3.LUT R15, R15, R14, RZ, 0x3c, !PT ;  /* 0x0000000e0f0f2212 */ /* 0x010fc800078e3cff */
[----:B------:R-:W-:-:S04]  /*331c0*/  @P2 LOP3.LUT R14, R15, R14, RZ, 0x3c, !PT ;  /* 0x0000000e0f0e2212 */ /* 0x000fc800078e3cff */
[----:B------:R-:W-:-:S05]  /*331d0*/  @P2 LOP3.LUT R15, R15, R14, RZ, 0x3c, !PT ;  /* 0x0000000e0f0f2212 */ /* 0x000fca00078e3cff */
[----:B------:R-:W4:Y:S04]  /*331e0*/  @P2 LDG.E.U16 R90, desc[UR16][R14.64] ;  /* 0x000000100e5a2981 */ /* 0x000f28000c1e1500 */
[----:B----4-:R0:W-:Y:S04]  /*331f0*/  STL [R1+0x17bc], R90 ;  /* 0x0017bc5a01007387 */ /* 0x0101e80000100800 */
[----:B0-----:R-:W4:Y:S04]  /*33200*/  LDL.LU R90, [R1+0x1c5c] ;  /* 0x001c5c00015a7983 */ /* 0x001f280000300800 */
        /* <DEDUP_REMOVED lines=11> */
[----:B----4-:R-:W-:-:S02]  /*332c0*/  PRMT R90, RZ, 0x7610, R90 ;  /* 0x00007610ff5a7816 */ /* 0x010fc4000000005a */
[----:B---3--:R-:W-:-:S04]  /*332d0*/  @P2 LOP3.LUT R15, R15, R14, RZ, 0x3c, !PT ;  /* 0x0000000e0f0f2212 */ /* 0x008fc800078e3cff */
        /* <DEDUP_REMOVED lines=1905> */
[----:B------:R-:W4:Y:S02]  /*3a9f0*/  LDL R15, [R1+0xcb4] ;  /* 0x000cb400010f7983 */ /* 0x000f240000100800 */
        /* <DEDUP_REMOVED lines=11> */
[----:B----4-:R-:W-:Y:S04]  /*3aab0*/  STL [R1+0x17dc], R77 ;  /* 0x0017dc4d01007387 */ /* 0x010fe80000100800 */
        /* <DEDUP_REMOVED lines=145> */
[----:B------:R-:W2:Y:S04]  /*3b3d0*/  LDL R14, [R1+0xd40] ;  /* 0x000d4000010e7983 */ /* 0x000ea80000100800 */
[----:B------:R-:W2:Y:S01]  /*3b3e0*/  LDL R15, [R1+0xd44] ;  /* 0x000d4400010f7983 */ /* 0x000ea20000100800 */
[----:B------:R-:W-:-:S02]  /*3b3f0*/  PRMT R74, RZ, 0x7610, R74 ;  /* 0x00007610ff4a7816 */ /* 0x000fc4000000004a */
[----:B--2---:R-:W-:-:S04]  /*3b400*/  @P2 LOP3.LUT R15, R15, R14, RZ, 0x3c, !PT ;  /* 0x0000000e0f0f2212 */ /* 0x004fc800078e3cff */
[----:B------:R-:W-:-:S04]  /*3b410*/  @P2 LOP3.LUT R14, R15, R14, RZ, 0x3c, !PT ;  /* 0x0000000e0f0e2212 */ /* 0x000fc800078e3cff */
[----:B------:R-:W-:-:S05]  /*3b420*/  @P2 LOP3.LUT R15, R15, R14, RZ, 0x3c, !PT ;  /* 0x0000000e0f0f2212 */ /* 0x000fca00078e3cff */
[----:B------:R0:W2:Y:S04]  /*3b430*/  @P2 LDG.E.U16 R74, desc[UR16][R14.64] ;  /* 0x000000100e4a2981 */ /* 0x0000a8000c1e1500 */
[----:B------:R-:W0:Y:S04]  /*3b440*/  LDL R14, [R1+0xd48] ;  /* 0x000d4800010e7983 */ /* 0x000e280000100800 */
[----:B------:R-:W0:Y:S01]  /*3b450*/  LDL R15, [R1+0xd4c] ;  /* 0x000d4c00010f7983 */ /* 0x000e220000100800 */
[----:B---3--:R-:W-:Y:S02]  /*3b460*/  PRMT R93, RZ, 0x7610, R93 ;  /* 0x00007610ff5d7816 */ /* 0x008fe4000000005d */
[----:B0-----:R-:W-:-:S04]  /*3b470*/  @P2 LOP3.LUT R15, R15, R14, RZ, 0x3c, !PT ;  /* 0x0000000e0f0f2212 */ /* 0x001fc800078e3cff */
[----:B------:R-:W-:-:S04]  /*3b480*/  @P2 LOP3.LUT R14, R15, R14, RZ, 0x3c, !PT ;  /* 0x0000000e0f0e2212 */ /* 0x000fc800078e3cff */
[----:B------:R-:W-:-:S05]  /*3b490*/  @P2 LOP3.LUT R15, R15, R14, RZ, 0x3c, !PT ;  /* 0x0000000e0f0f2212 */ /* 0x000fca00078e3cff */
[----:B------:R-:W3:Y:S04]  /*3b4a0*/  @P2 LDG.E.U16 R93, desc[UR16][R14.64] ;  /* 0x000000100e5d2981 */ /* 0x000ee8000c1e1500 */
[----:B--2---:R-:W-:Y:S01]  /*3b4b0*/  STL [R1+0x17e8], R74 ;  /* 0x0017e84a01007387 */ /* 0x004fe20000100800 */
[----:B------:R-:W-:-:S03]  /*3b4c0*/  PRMT R90, RZ, 0x7610, R90 ;  /* 0x00007610ff5a7816 */ /* 0x000fc6000000005a */
[----:B---3--:R0:W-:Y:S04]  /*3b4d0*/  STL [R1+0x14], R93 ;  /* 0x0000145d01007387 */ /* 0x0081e80000100800 */
[----:B0-----:R-:W2:Y:S04]  /*3b4e0*/  LDL.LU R93, [R1+0x18c8] ;  /* 0x0018c800015d7983 */ /* 0x001ea80000300800 */
[----:B------:R-:W3:Y:S01]  /*3b4f0*/  LDL R15, [R1+0xd50] ;  /* 0x000d5000010f7983 */ /* 0x000ee20000100800 */
[----:B----4-:R-:W-:-:S03]  /*3b500*/  @P2 IMAD.MOV.U32 R14, RZ, RZ, R75 ;  /* 0x000000ffff0e2224 */ /* 0x010fc600078e004b */
[----:B------:R-:W4:Y:S04]  /*3b510*/  LDL R75, [R1+0xda4] ;  /* 0x000da400014b7983 */ /* 0x000f280000100800 */
[----:B---3--:R-:W3:Y:S04]  /*3b520*/  @P2 LDG.E.U16 R90, desc[UR16][R14.64] ;  /* 0x000000100e5a2981 */ /* 0x008ee8000c1e1500 */
        /* <DEDUP_REMOVED lines=35> */
[----:B------:R0:W3:Y:S04]  /*3b760*/  @P2 LDG.E.U16 R73, desc[UR16][R14.64] ;  /* 0x000000100e492981 */ /* 0x0000e8000c1e1500 */
[----:B------:R-:W0:Y:S04]  /*3b770*/  LDL R14, [R1+0xd78] ;  /* 0x000d7800010e7983 */ /* 0x000e280000100800 */
[----:B------:R-:W0:Y:S01]  /*3b780*/  LDL R15, [R1+0xd7c] ;  /* 0x000d7c00010f7983 */ /* 0x000e220000100800 */
[----:B--2---:R-:W-:Y:S02]  /*3b790*/  PRMT R93, RZ, 0x7610, R93 ;  /* 0x00007610ff5d7816 */ /* 0x004fe4000000005d */
[----:B0-----:R-:W-:-:S04]  /*3b7a0*/  @P2 LOP3.LUT R15, R15, R14, RZ, 0x3c, !PT ;  /* 0x0000000e0f0f2212 */ /* 0x001fc800078e3cff */
[----:B------:R-:W-:-:S04]  /*3b7b0*/  @P2 LOP3.LUT R14, R15, R14, RZ, 0x3c, !PT ;  /* 0x0000000e0f0e2212 */ /* 0x000fc800078e3cff */
[----:B------:R-:W-:-:S05]  /*3b7c0*/  @P2 LOP3.LUT R15, R15, R14, RZ, 0x3c, !PT ;  /* 0x0000000e0f0f2212 */ /* 0x000fca00078e3cff */
[----:B------:R-:W2:Y:S04]  /*3b7d0*/  @P2 LDG.E.U16 R93, desc[UR16][R14.64] ;  /* 0x000000100e5d2981 */ /* 0x000ea8000c1e1500 */
[----:B---3--:R-:W-:Y:S04]  /*3b7e0*/  STL [R1+0x17ec], R73 ;  /* 0x0017ec4901007387 */ /* 0x008fe80000100800 */
        /* <DEDUP_REMOVED lines=35> */
[----:B------:R-:W2:Y:S01]  /*3ba20*/  @P2 LDG.E.U16 R93, desc[UR16][R14.64] ;  /* 0x000000100e5d2981 */ /* 0x000ea2000c1e1500 */
[----:B------:R-:W-:Y:S02]  /*3ba30*/  IMAD.MOV.U32 R13, RZ, RZ, R69 ;  /* 0x000000ffff0d7224 */ /* 0x000fe400078e0045 */
[----:B------:R-:W-:Y:S02]  /*3ba40*/  IMAD.MOV R66, RZ, RZ, -R66 ;  /* 0x000000ffff427224 */ /* 0x000fe400078e0a42 */
[----:B------:R-:W-:-:S04]  /*3ba50*/  IMAD.HI.U32 R72, R8, R13, RZ ;  /* 0x0000000d08487227 */ /* 0x000fc800078e00ff */
[----:B------:R-:W-:Y:S01]  /*3ba60*/  IMAD R10, R7, R66, R10 ;  /* 0x00000042070a7224 */ /* 0x000fe200078e020a */
[----:B--2---:R0:W-:Y:S04]  /*3ba70*/  STL [R1+0x134], R93 ;  /* 0x0001345d01007387 */ /* 0x0041e80000100800 */
[----:B0-----:R-:W2:Y:S04]  /*3ba80*/  LDL.LU R93, [R1+0x18a4] ;  /* 0x0018a400015d7983 */ /* 0x001ea80000300800 */
[----:B------:R-:W3:Y:S01]  /*3ba90*/  LDL R15, [R1+0xda0] ;  /* 0x000da000010f7983 */ /* 0x000ee20000100800 */
[--C-:B------:R-:W-:Y:S01]  /*3baa0*/  IMAD.MOV R66, RZ, RZ, -R72.reuse ;  /* 0x000000ffff427224 */ /* 0x100fe200078e0a48 */
[----:B------:R-:W-:Y:S01]  /*3bab0*/  PRMT R72, RZ, 0x7610, R72 ;  /* 0x00007610ff487816 */ /* 0x000fe20000000048 */
[----:B----4-:R-:W-:-:S02]  /*3bac0*/  @P2 IMAD.MOV.U32 R14, RZ, RZ, R75 ;  /* 0x000000ffff0e2224 */ /* 0x010fc400078e004b */
[----:B------:R-:W4:Y:S04]  /*3bad0*/  LDL R75, [R1+0xdf4] ;  /* 0x000df400014b7983 */ /* 0x000f280000100800 */
[----:B---3--:R0:W3:Y:S04]  /*3bae0*/  @P2 LDG.E.U16 R72, desc[UR16][R14.64] ;  /* 0x000000100e482981 */ /* 0x0080e8000c1e1500 */
[----:B------:R-:W0:Y:S04]  /*3baf0*/  LDL R14, [R1+0xda8] ;  /* 0x000da800010e7983 */ /* 0x000e280000100800 */
[----:B------:R-:W0:Y:S01]  /*3bb00*/  LDL R15, [R1+0xdac] ;  /* 0x000dac00010f7983 */ /* 0x000e220000100800 */
[----:B--2---:R-:W-:-:S02]  /*3bb10*/  PRMT R93, RZ, 0x7610, R93 ;  /* 0x00007610ff5d7816 */ /* 0x004fc4000000005d */
        /* <DEDUP_REMOVED lines=43> */
[----:B------:R-:W3:Y:S01]  /*3bdd0*/  LDL R15, [R1+0xdd4] ;  /* 0x000dd400010f7983 */ /* 0x000ee20000100800 */
[----:B------:R-:W-:Y:S01]  /*3bde0*/  PRMT R71, RZ, 0x7610, R71 ;  /* 0x00007610ff477816 */ /* 0x000fe20000000047 */
[----:B---3--:R-:W-:-:S02]  /*3bdf0*/  @P2 IMAD.MOV.U32 R14, RZ, RZ, R15 ;  /* 0x000000ffff0e2224 */ /* 0x008fc400078e000f */
[----:B--2---:R-:W-:Y:S02]  /*3be00*/  @P2 IMAD.MOV.U32 R15, RZ, RZ, R93 ;  /* 0x000000ffff0f2224 */ /* 0x004fe400078e005d */
[----:B------:R-:W2:Y:S04]  /*3be10*/  LDL.LU R93, [R1+0x188c] ;  /* 0x00188c00015d7983 */ /* 0x000ea80000300800 */
[----:B------:R0:W3:Y:S04]  /*3be20*/  @P2 LDG.E.U16 R71, desc[UR16][R14.64] ;  /* 0x000000100e472981 */ /* 0x0000e8000c1e1500 */
[----:B------:R-:W0:Y:S04]  /*3be30*/  LDL R14, [R1+0xdd8] ;  /* 0x000dd800010e7983 */ /* 0x000e280000100800 */
[----:B------:R-:W0:Y:S04]  /*3be40*/  LDL R15, [R1+0xddc] ;  /* 0x000ddc00010f7983 */ /* 0x000e280000100800 */
[----:B------:R-:W-:Y:S04]  /*3be50*/  STS.U16 [R4+UR5+0x100], R22 ;  /* 0x0001001604007988 */ /* 0x000fe80008000405 */
[----:B------:R-:W-:Y:S04]  /*3be60*/  STS.U16 [R4+UR5+0x500], R21 ;  /* 0x0005001504007988 */ /* 0x000fe80008000405 */
[----:B------:R-:W-:Y:S04]  /*3be70*/  STS.U16 [R4+UR5+0x900], R20 ;  /* 0x0009001404007988 */ /* 0x000fe80008000405 */
[----:B------:R1:W-:Y:S02]  /*3be80*/  STS.U16 [R4+UR5+0xd00], R19 ;  /* 0x000d001304007988 */ /* 0x0003e40008000405 */
[----:B-1----:R-:W-:-:S02]  /*3be90*/  PRMT R19, RZ, 0x7610, R19 ;  /* 0x00007610ff137816 */ /* 0x002fc40000000013 */
[----:B0-----:R-:W-:-:S04]  /*3bea0*/  @P2 LOP3.LUT R15, R15, R14, RZ, 0x3c, !PT ;  /* 0x0000000e0f0f2212 */ /* 0x001fc800078e3cff */
[----:B------:R-:W-:-:S04]  /*3beb0*/  @P2 LOP3.LUT R14, R15, R14, RZ, 0x3c, !PT ;  /* 0x0000000e0f0e2212 */ /* 0x000fc800078e3cff */
[----:B------:R-:W-:Y:S01]  /*3bec0*/  @P2 LOP3.LUT R15, R15, R14, RZ, 0x3c, !PT ;  /* 0x0000000e0f0f2212 */ /* 0x000fe200078e3cff */
[----:B---3--:R-:W-:Y:S04]  /*3bed0*/  STL [R1+0x17f4], R71 ;  /* 0x0017f44701007387 */ /* 0x008fe80000100800 */
[----:B------:R0:W3:Y:S04]  /*3bee0*/  @P2 LDG.E.U16 R19, desc[UR16][R14.64] ;  /* 0x000000100e132981 */ /* 0x0000e8000c1e1500 */
[----:B------:R-:W0:Y:S04]  /*3bef0*/  LDL R14, [R1+0xde0] ;  /* 0x000de000010e7983 */ /* 0x000e280000100800 */
[----:B------:R-:W0:Y:S01]  /*3bf00*/  LDL R15, [R1+0xde4] ;  /* 0x000de400010f7983 */ /* 0x000e220000100800 */
[----:B------:R-:W-:-:S02]  /*3bf10*/  PRMT R90, RZ, 0x7610, R90 ;  /* 0x00007610ff5a7816 */ /* 0x000fc4000000005a */
[----:B0-----:R-:W-:-:S04]  /*3bf20*/  @P2 LOP3.LUT R15, R15, R14, RZ, 0x3c, !PT ;  /* 0x0000000e0f0f2212 */ /* 0x001fc800078e3cff */
[----:B------:R-:W-:-:S04]  /*3bf30*/  @P2 LOP3.LUT R14, R15, R14, RZ, 0x3c, !PT ;  /* 0x0000000e0f0e2212 */ /* 0x000fc800078e3cff */
[----:B------:R-:W-:-:S05]  /*3bf40*/  @P2 LOP3.LUT R15, R15, R14, RZ, 0x3c, !PT ;  /* 0x0000000e0f0f2212 */ /* 0x000fca00078e3cff */
[----:B------:R-:W2:Y:S04]  /*3bf50*/  @P2 LDG.E.U16 R90, desc[UR16][R14.64] ;  /* 0x000000100e5a2981 */ /* 0x000ea8000c1e1500 */
[----:B---3--:R0:W-:Y:S04]  /*3bf60*/  STL [R1+0x8], R19 ;  /* 0x0000081301007387 */ /* 0x0081e80000100800 */
[----:B0-----:R-:W3:Y:S04]  /*3bf70*/  LDL R19, [R1+0xe34] ;  /* 0x000e340001137983 */ /* 0x001ee80000100800 */
        /* <DEDUP_REMOVED lines=8> */
[----:B------:R-:W2:Y:S01]  /*3c000*/  @P2 LDG.E.U16 R93, desc[UR16][R14.64] ;  /* 0x000000100e5d2981 */ /* 0x000ea2000c1e1500 */
[----:B------:R-:W-:-:S03]  /*3c010*/  PRMT R90, RZ, 0x7610, R90 ;  /* 0x00007610ff5a7816 */ /* 0x000fc6000000005a */
[----:B--2---:R0:W-:Y:S04]  /*3c020*/  STL [R1+0xa4], R93 ;  /* 0x0000a45d01007387 */ /* 0x0041e80000100800 */
[----:B0-----:R-:W2:Y:S04]  /*3c030*/  LDL.LU R93, [R1+0x1884] ;  /* 0x00188400015d7983 */ /* 0x001ea80000300800 */
[----:B------:R-:W2:Y:S01]  /*3c040*/  LDL R15, [R1+0xdf0] ;  /* 0x000df000010f7983 */ /* 0x000ea20000100800 */
[----:B----4-:R-:W-:-:S03]  /*3c050*/  @P2 IMAD.MOV.U32 R14, RZ, RZ, R75 ;  /* 0x000000ffff0e2224 */ /* 0x010fc600078e004b */
        /* <DEDUP_REMOVED lines=22> */
[----:B------:R-:W-:Y:S02]  /*3c1c0*/  PRMT R93, RZ, 0x7610, R93 ;  /* 0x00007610ff5d7816 */ /* 0x000fe4000000005d */
[----:B0-----:R-:W-:-:S04]  /*3c1d0*/  @P2 LOP3.LUT R15, R15, R14, RZ, 0x3c, !PT ;  /* 0x0000000e0f0f2212 */ /* 0x001fc800078e3cff */
[----:B------:R-:W-:-:S04]  /*3c1e0*/  @P2 LOP3.LUT R14, R15, R14, RZ, 0x3c, !PT ;  /* 0x0000000e0f0e2212 */ /* 0x000fc800078e3cff */
[----:B------:R-:W-:-:S05]  /*3c1f0*/  @P2 LOP3.LUT R15, R15, R14, RZ, 0x3c, !PT ;  /* 0x0000000e0f0f2212 */ /* 0x000fca00078e3cff */
[----:B------:R-:W3:Y:S04]  /*3c200*/  @P2 LDG.E.U16 R93, desc[UR16][R14.64] ;  /* 0x000000100e5d2981 */ /* 0x000ee8000c1e1500 */
[----:B--2---:R-:W-:Y:S04]  /*3c210*/  STL [R1+0x17f8], R70 ;  /* 0x0017f84601007387 */ /* 0x004fe80000100800 */
[----:B---3--:R0:W-:Y:S04]  /*3c220*/  STL [R1+0x4], R93 ;  /* 0x0000045d01007387 */ /* 0x0081e80000100800 */
        /* <DEDUP_REMOVED lines=26> */
[----:B------:R-:W4:Y:S01]  /*3c3d0*/  LDL R15, [R1+0xe30] ;  /* 0x000e3000010f7983 */ /* 0x000f220000100800 */
[----:B------:R-:W-:-:S04]  /*3c3e0*/  IMAD.HI.U32 R69, R8, R9, RZ ;  /* 0x0000000908457227 */ /* 0x000fc800078e00ff */
[----:B------:R-:W-:Y:S02]  /*3c3f0*/  IMAD.MOV R69, RZ, RZ, -R69 ;  /* 0x000000ffff457224 */ /* 0x000fe400078e0a45 */
[----:B0-----:R-:W-:Y:S02]  /*3c400*/  @P2 IMAD.MOV.U32 R14, RZ, RZ, R19 ;  /* 0x000000ffff0e2224 */ /* 0x001fe400078e0013 */
[----:B------:R-:W-:Y:S01]  /*3c410*/  IMAD R9, R7, R69, R9 ;  /* 0x0000004507097224 */ /* 0x000fe200078e0209 */
[----:B------:R-:W-:Y:S01]  /*3c420*/  PRMT R69, RZ, 0x7610, R69 ;  /* 0x00007610ff457816 */ /* 0x000fe20000000045 */
[----:B---3--:R0:W-:Y:S01]  /*3c430*/  STL [R1+0x128], R71 ;  /* 0x0001284701007387 */ /* 0x0081e20000100800 */
[----:B--2---:R-:W-:-:S03]  /*3c440*/  PRMT R93, RZ, 0x7610, R93 ;  /* 0x00007610ff5d7816 */ /* 0x004fc6000000005d */
[----:B------:R-:W2:Y:S04]  /*3c450*/  LDL R19, [R1+0xe7c] ;  /* 0x000e7c0001137983 */ /* 0x000ea80000100800 */
[----:B----4-:R1:W3:Y:S04]  /*3c460*/  @P2 LDG.E.U16 R69, desc[UR16][R14.64] ;  /* 0x000000100e452981 */ /* 0x0102e8000c1e1500 */
[----:B0-----:R-:W4:Y:S04]  /*3c470*/  LDL R71, [R1+0xe74] ;  /* 0x000e740001477983 */ /* 0x001f280000100800 */
[----:B------:R-:W1:Y:S04]  /*3c480*/  LDL R14, [R1+0xe38] ;  /* 0x000e3800010e7983 */ /* 0x000e680000100800 */
[----:B------:R-:W1:Y:S02]  /*3c490*/  LDL R15, [R1+0xe3c] ;  /* 0x000e3c00010f7983 */ /* 0x000e640000100800 */
[----:B-1----:R-:W-:-:S04]  /*3c4a0*/  @P2 LOP3.LUT R15, R15, R14, RZ, 0x3c, !PT ;  /* 0x0000000e0f0f2212 */ /* 0x002fc800078e3cff */
[----:B------:R-:W-:-:S04]  /*3c4b0*/  @P2 LOP3.LUT R14, R15, R14, RZ, 0x3c, !PT ;  /* 0x0000000e0f0e2212 */ /* 0x000fc800078e3cff */
[----:B------:R-:W-:-:S05]  /*3c4c0*/  @P2 LOP3.LUT R15, R15, R14, RZ, 0x3c, !PT ;  /* 0x0000000e0f0f2212 */ /* 0x000fca00078e3cff */
[----:B------:R-:W2:Y:S04]  /*3c4d0*/  @P2 LDG.E.U16 R93, desc[UR16][R14.64] ;  /* 0x000000100e5d2981 */ /* 0x000ea8000c1e1500 */
[----:B---3--:R-:W-:Y:S01]  /*3c4e0*/  STL [R1+0x17fc], R69 ;  /* 0x0017fc4501007387 */ /* 0x008fe20000100800 */
[----:B------:R-:W-:-:S03]  /*3c4f0*/  PRMT R90, RZ, 0x7610, R90 ;  /* 0x00007610ff5a7816 */ /* 0x000fc6000000005a */
[----:B--2---:R0:W-:Y:S04]  /*3c500*/  STL [R1], R93 ;  /* 0x0000005d01007387 */ /* 0x0041e80000100800 */
[----:B0-----:R-:W2:Y:S04]  /*3c510*/  LDL.LU R93, [R1+0x186c] ;  /* 0x00186c00015d7983 */ /* 0x001ea80000300800 */
[----:B------:R-:W3:Y:S01]  /*3c520*/  LDL R15, [R1+0xe40] ;  /* 0x000e4000010f7983 */ /* 0x000ee20000100800 */
[----:B------:R-:W-:-:S03]  /*3c530*/  @P2 IMAD.MOV.U32 R14, RZ, RZ, R75 ;  /* 0x000000ffff0e2224 */ /* 0x000fc600078e004b */
[----:B------:R-:W2:Y:S04]  /*3c540*/  LDL R75, [R1+0xe84] ;  /* 0x000e8400014b7983 */ /* 0x000ea80000100800 */
        /* <DEDUP_REMOVED lines=42> */
[----:B------:R-:W-:Y:S01]  /*3c7f0*/  @P2 LOP3.LUT R15, R15, R14, RZ, 0x3c, !PT ;  /* 0x0000000e0f0f2212 */ /* 0x000fe200078e3cff */
[----:B--2---:R-:W-:Y:S04]  /*3c800*/  STL [R1+0x1800], R68 ;  /* 0x0018004401007387 */ /* 0x004fe80000100800 */
[----:B------:R4:W2:Y:S04]  /*3c810*/  @P2 LDG.E.U16 R93, desc[UR16][R14.64] ;  /* 0x000000100e5d2981 */ /* 0x0008a8000c1e1500 */
[----:B------:R-:W3:Y:S04]  /*3c820*/  LDL R15, [R1+0xe70] ;  /* 0x000e7000010f7983 */ /* 0x000ee80000100800 */
[----:B------:R-:W-:Y:S04]  /*3c830*/  STS.U16 [R4+UR5+0x1100], R18 ;  /* 0x0011001204007988 */ /* 0x000fe80008000405 */
[----:B------:R0:W-:Y:S01]  /*3c840*/  STS.U16 [R4+UR5+0x1500], R17 ;  /* 0x0015001104007988 */ /* 0x0001e20008000405 */
[----:B----4-:R-:W-:Y:S01]  /*3c850*/  @P2 IMAD.MOV.U32 R14, RZ, RZ, R71 ;  /* 0x000000ffff0e2224 */ /* 0x010fe200078e0047 */
[----:B0-----:R-:W-:-:S02]  /*3c860*/  PRMT R17, RZ, 0x7610, R17 ;  /* 0x00007610ff117816 */ /* 0x001fc40000000011 */
[----:B--2---:R-:W-:Y:S01]  /*3c870*/  STL [R1+0x1804], R93 ;  /* 0x0018045d01007387 */ /* 0x004fe20000100800 */
[----:B------:R-:W-:-:S03]  /*3c880*/  PRMT R18, RZ, 0x7610, R18 ;  /* 0x00007610ff127816 */ /* 0x000fc60000000012 */
[----:B------:R-:W2:Y:S04]  /*3c890*/  LDL R71, [R1+0xeb0] ;  /* 0x000eb00001477983 */ /* 0x000ea80000100800 */
[----:B---3--:R0:W3:Y:S04]  /*3c8a0*/  @P2 LDG.E.U16 R17, desc[UR16][R14.64] ;  /* 0x000000100e112981 */ /* 0x0080e8000c1e1500 */
[----:B------:R-:W4:Y:S01]  /*3c8b0*/  LDL R15, [R1+0xe78] ;  /* 0x000e7800010f7983 */ /* 0x000f220000100800 */
[----:B0-----:R-:W-:-:S03]  /*3c8c0*/  @P2 IMAD.MOV.U32 R14, RZ, RZ, R19 ;  /* 0x000000ffff0e2224 */ /* 0x001fc600078e0013 */
[----:B---3--:R0:W-:Y:S04]  /*3c8d0*/  STL [R1+0x4c], R17 ;  /* 0x00004c1101007387 */ /* 0x0081e80000100800 */
[----:B----4-:R1:W3:Y:S01]  /*3c8e0*/  @P2 LDG.E.U16 R18, desc[UR16][R14.64] ;  /* 0x000000100e122981 */ /* 0x0102e2000c1e1500 */
[----:B------:R-:W-:-:S03]  /*3c8f0*/  PRMT R74, RZ, 0x7610, R74 ;  /* 0x00007610ff4a7816 */ /* 0x000fc6000000004a */
[----:B0-----:R-:W4:Y:S04]  /*3c900*/  LDL R17, [R1+0xeb4] ;  /* 0x000eb40001117983 */ /* 0x001f280000100800 */
[----:B------:R-:W2:Y:S01]  /*3c910*/  LDL R15, [R1+0xe80] ;  /* 0x000e8000010f7983 */ /* 0x000ea20000100800 */
[----:B-1----:R-:W-:-:S03]  /*3c920*/  @P2 IMAD.MOV.U32 R14, RZ, RZ, R75 ;  /* 0x000000ffff0e2224 */ /* 0x002fc600078e004b */
[----:B---3--:R0:W-:Y:S01]  /*3c930*/  STL [R1+0x9c], R18 ;  /* 0x00009c1201007387 */ /* 0x0081e20000100800 */
[----:B------:R-:W-:-:S03]  /*3c940*/  PRMT R90, RZ, 0x7610, R90 ;  /* 0x00007610ff5a7816 */ /* 0x000fc6000000005a */
[----:B------:R-:W3:Y:S04]  /*3c950*/  LDL R19, [R1+0xebc] ;  /* 0x000ebc0001137983 */ /* 0x000ee80000100800 */
[----:B--2---:R1:W2:Y:S04]  /*3c960*/  @P2 LDG.E.U16 R74, desc[UR16][R14.64] ;  /* 0x000000100e4a2981 */ /* 0x0042a8000c1e1500 */
[----:B0-----:R-:W2:Y:S04]  /*3c970*/  LDL R18, [R1+0xeb8] ;  /* 0x000eb80001127983 */ /* 0x001ea80000100800 */
[----:B------:R-:W1:Y:S04]  /*3c980*/  LDL R14, [R1+0xe88] ;  /* 0x000e8800010e7983 */ /* 0x000e680000100800 */
[----:B------:R-:W1:Y:S02]  /*3c990*/  LDL R15, [R1+0xe8c] ;  /* 0x000e8c00010f7983 */ /* 0x000e640000100800 */
[----:B-1----:R-:W-:-:S04]  /*3c9a0*/  @P2 LOP3.LUT R15, R15, R14, RZ, 0x3c, !PT ;  /* 0x0000000e0f0f2212 */ /* 0x002fc800078e3cff */
[----:B------:R-:W-:-:S04]  /*3c9b0*/  @P2 LOP3.LUT R14, R15, R14, RZ, 0x3c, !PT ;  /* 0x0000000e0f0e2212 */ /* 0x000fc800078e3cff */
[----:B------:R-:W-:-:S05]  /*3c9c0*/  @P2 LOP3.LUT R15, R15, R14, RZ, 0x3c, !PT ;  /* 0x0000000e0f0f2212 */ /* 0x000fca00078e3cff */
[----:B------:R-:W3:Y:S04]  /*3c9d0*/  @P2 LDG.E.U16 R90, desc[UR16][R14.64] ;  /* 0x000000100e5a2981 */ /* 0x000ee8000c1e1500 */
[----:B--2---:R0:W-:Y:S04]  /*3c9e0*/  STL [R1+0xe8], R74 ;  /* 0x0000e84a01007387 */ /* 0x0041e80000100800 */
[----:B------:R-:W2:Y:S04]  /*3c9f0*/  LDL R75, [R1+0xec4] ;  /* 0x000ec400014b7983 */ /* 0x000ea80000100800 */
[----:B0-----:R-:W2:Y:S04]  /*3ca00*/  LDL R74, [R1+0xec0] ;  /* 0x000ec000014a7983 */ /* 0x001ea80000100800 */
[----:B---3--:R0:W-:Y:S04]  /*3ca10*/  STL [R1+0x120], R90 ;  /* 0x0001205a01007387 */ /* 0x0081e80000100800 */
[----:B0-----:R-:W3:Y:S04]  /*3ca20*/  LDL.LU R90, [R1+0x185c] ;  /* 0x00185c00015a7983 */ /* 0x001ee80000300800 */
[----:B------:R-:W2:Y:S01]  /*3ca30*/  LDL R15, [R1+0xe90] ;  /* 0x000e9000010f7983 */ /* 0x000ea20000100800 */
[----:B------:R-:W-:Y:S01]  /*3ca40*/  PRMT R67, RZ, 0x7610, R67 ;  /* 0x00007610ff437816 */ /* 0x000fe20000000043 */
[----:B------:R-:W-:Y:S01]  /*3ca50*/  @P2 IMAD.MOV.U32 R14, RZ, RZ, R76 ;  /* 0x000000ffff0e2224 */ /* 0x000fe200078e004c */
[----:B------:R-:W-:Y:S01]  /*3ca60*/  PRMT R92, RZ, 0x7610, R92 ;  /* 0x00007610ff5c7816 */ /* 0x000fe2000000005c */
[----:B------:R-:W3:Y:S04]  /*3ca70*/  LDL R76, [R1+0xecc] ;  /* 0x000ecc00014c7983 */ /* 0x000ee80000100800 */
[----:B--2---:R0:W2:Y:S04]  /*3ca80*/  @P2 LDG.E.U16 R67, desc[UR16][R14.64] ;  /* 0x000000100e432981 */ /* 0x0040a8000c1e1500 */
[----:B------:R-:W0:Y:S04]  /*3ca90*/  LDL R14, [R1+0xe98] ;  /* 0x000e9800010e7983 */ /* 0x000e280000100800 */
[----:B------:R-:W0:Y:S02]  /*3caa0*/  LDL R15, [R1+0xe9c] ;  /* 0x000e9c00010f7983 */ /* 0x000e240000100800 */
[----:B0-----:R-:W-:-:S04]  /*3cab0*/  @P2 LOP3.LUT R15, R15, R14, RZ, 0x3c, !PT ;  /* 0x0000000e0f0f2212 */ /* 0x001fc800078e3cff */
[----:B------:R-:W-:-:S04]  /*3cac0*/  @P2 LOP3.LUT R14, R15, R14, RZ, 0x3c, !PT ;  /* 0x0000000e0f0e2212 */ /* 0x000fc800078e3cff */
[----:B------:R-:W-:Y:S01]  /*3cad0*/  @P2 LOP3.LUT R15, R15, R14, RZ, 0x3c, !PT ;  /* 0x0000000e0f0f2212 */ /* 0x000fe200078e3cff */
[----:B--2---:R-:W-:Y:S04]  /*3cae0*/  STL [R1+0x1808], R67 ;  /* 0x0018084301007387 */ /* 0x004fe80000100800 */
[----:B------:R0:W2:Y:S04]  /*3caf0*/  @P2 LDG.E.U16 R92, desc[UR16][R14.64] ;  /* 0x000000100e5c2981 */ /* 0x0000a8000c1e1500 */
[----:B------:R-:W0:Y:S04]  /*3cb00*/  LDL R14, [R1+0xea0] ;  /* 0x000ea000010e7983 */ /* 0x000e280000100800 */
[----:B------:R-:W0:Y:S01]  /*3cb10*/  LDL R15, [R1+0xea4] ;  /* 0x000ea400010f7983 */ /* 0x000e220000100800 */
[----:B------:R-:W-:-:S02]  /*3cb20*/  PRMT R93, RZ, 0x7610, R93 ;  /* 0x00007610ff5d7816 */ /* 0x000fc4000000005d */
[----:B0-----:R-:W-:-:S04]  /*3cb30*/  @P2 LOP3.LUT R15, R15, R14, RZ, 0x3c, !PT ;  /* 0x0000000e0f0f2212 */ /* 0x001fc800078e3cff */
[----:B------:R-:W-:-:S04]  /*3cb40*/  @P2 LOP3.LUT R14, R15, R14, RZ, 0x3c, !PT ;  /* 0x0000000e0f0e2212 */ /* 0x000fc800078e3cff */
[----:B------:R-:W-:Y:S01]  /*3cb50*/  @P2 LOP3.LUT R15, R15, R14, RZ, 0x3c, !PT ;  /* 0x0000000e0f0f2212 */ /* 0x000fe200078e3cff */
[----:B--2---:R0:W-:Y:S04]  /*3cb60*/  STL [R1+0x180c], R92 ;  /* 0x00180c5c01007387 */ /* 0x0041e80000100800 */
[----:B------:R1:W2:Y:S01]  /*3cb70*/  @P2 LDG.E.U16 R93, desc[UR16][R14.64] ;  /* 0x000000100e5d2981 */ /* 0x0002a2000c1e1500 */
[----:B---3--:R-:W-:-:S03]  /*3cb80*/  PRMT R90, RZ, 0x7610, R90 ;  /* 0x00007610ff5a7816 */ /* 0x008fc6000000005a */
[----:B0-----:R-:W3:Y:S04]  /*3cb90*/  LDL R92, [R1+0xee0] ;  /* 0x000ee000015c7983 */ /* 0x001ee80000100800 */
[----:B------:R-:W1:Y:S04]  /*3cba0*/  LDL R14, [R1+0xea8] ;  /* 0x000ea800010e7983 */ /* 0x000e680000100800 */
[----:B------:R-:W1:Y:S02]  /*3cbb0*/  LDL R15, [R1+0xeac] ;  /* 0x000eac00010f7983 */ /* 0x000e640000100800 */
[----:B-1----:R-:W-:-:S04]  /*3cbc0*/  @P2 LOP3.LUT R15, R15, R14, RZ, 0x3c, !PT ;  /* 0x0000000e0f0f2212 */ /* 0x002fc800078e3cff */
[----:B------:R-:W-:-:S04]  /*3cbd0*/  @P2 LOP3.LUT R14, R15, R14, RZ, 0x3c, !PT ;  /* 0x0000000e0f0e2212 */ /* 0x000fc800078e3cff */
[----:B------:R-:W-:-:S05]  /*3cbe0*/  @P2 LOP3.LUT R15, R15, R14, RZ, 0x3c, !PT ;  /* 0x0000000e0f0f2212 */ /* 0x000fca00078e3cff */
[----:B------:R-:W3:Y:S04]  /*3cbf0*/  @P2 LDG.E.U16 R90, desc[UR16][R14.64] ;  /* 0x000000100e5a2981 */ /* 0x000ee8000c1e1500 */
[----:B--2---:R0:W-:Y:S04]  /*3cc00*/  STL [R1+0x48], R93 ;  /* 0x0000485d01007387 */ /* 0x0041e80000100800 */
[----:B0-----:R-:W2:Y:S04]  /*3cc10*/  LDL R93, [R1+0xee4] ;  /* 0x000ee400015d7983 */ /* 0x001ea80000100800 */
[----:B---3--:R0:W-:Y:S04]  /*3cc20*/  STL [R1+0x98], R90 ;  /* 0x0000985a01007387 */ /* 0x0081e80000100800 */
[----:B0-----:R-:W3:Y:S01]  /*3cc30*/  LDL.LU R90, [R1+0x1858] ;  /* 0x00185800015a7983 */ /* 0x001ee20000300800 */
[----:B----4-:R-:W-:-:S02]  /*3cc40*/  @P2 IMAD.MOV.U32 R14, RZ, RZ, R17 ;  /* 0x000000ffff0e2224 */ /* 0x010fc400078e0011 */
[----:B------:R-:W-:Y:S02]  /*3cc50*/  @P2 IMAD.MOV.U32 R15, RZ, RZ, R71 ;  /* 0x000000ffff0f2224 */ /* 0x000fe400078e0047 */
[----:B------:R-:W-:Y:S01]  /*3cc60*/  IMAD R13, R7, R66, R13 ;  /* 0x00000042070d7224 */ /* 0x000fe200078e020d */
[----:B------:R-:W4:Y:S04]  /*3cc70*/  LDL R71, [R1+0xee8] ;  /* 0x000ee80001477983 */ /* 0x000f280000100800 */
[----:B------:R0:W2:Y:S04]  /*3cc80*/  @P2 LDG.E.U16 R88, desc[UR16][R14.64] ;  /* 0x000000100e582981 */ /* 0x0000a8000c1e1500 */
[----:B------:R-:W4:Y:S01]  /*3cc90*/  LDL R17, [R1+0xeec] ;  /* 0x000eec0001117983 */ /* 0x000f220000100800 */
[----:B0-----:R-:W-:-:S02]  /*3cca0*/  @P2 IMAD.MOV.U32 R14, RZ, RZ, R19 ;  /* 0x000000ffff0e2224 */ /* 0x001fc400078e0013 */
[----:B------:R-:W-:Y:S01]  /*3ccb0*/  @P2 IMAD.MOV.U32 R15, RZ, RZ, R18 ;  /* 0x000000ffff0f2224 */ /* 0x000fe200078e0012 */
[----:B---3--:R-:W-:-:S06]  /*3ccc0*/  PRMT R90, RZ, 0x7610, R90 ;  /* 0x00007610ff5a7816 */ /* 0x008fcc000000005a */
[----:B------:R0:W3:Y:S01]  /*3ccd0*/  @P2 LDG.E.U16 R90, desc[UR16][R14.64] ;  /* 0x000000100e5a2981 */ /* 0x0000e2000c1e1500 */
[----:B------:R-:W-:-:S03]  /*3cce0*/  PRMT R66, RZ, 0x7610, R66 ;  /* 0x00007610ff427816 */ /* 0x000fc60000000042 */
[----:B--2---:R1:W-:Y:S01]  /*3ccf0*/  STL [R1+0xe4], R88 ;  /* 0x0000e45801007387 */ /* 0x0043e20000100800 */
[----:B0-----:R-:W-:Y:S02]  /*3cd00*/  @P2 IMAD.MOV.U32 R14, RZ, RZ, R75 ;  /* 0x000000ffff0e2224 */ /* 0x001fe400078e004b */
[----:B------:R-:W-:Y:S01]  /*3cd10*/  @P2 IMAD.MOV.U32 R15, RZ, RZ, R74 ;  /* 0x000000ffff0f2224 */ /* 0x000fe200078e004a */
[----:B-1----:R-:W2:Y:S04]  /*3cd20*/  LDL.LU R88, [R1+0x1854] ;  /* 0x0018540001587983 */ /* 0x002ea80000300800 */
[----:B------:R-:W2:Y:S04]  /*3cd30*/  LDL R18, [R1+0xef0] ;  /* 0x000ef00001127983 */ /* 0x000ea80000100800 */
[----:B------:R-:W2:Y:S04]  /*3cd40*/  LDL R19, [R1+0xef4] ;  /* 0x000ef40001137983 */ /* 0x000ea80000100800 */
[----:B------:R0:W2:Y:S04]  /*3cd50*/  @P2 LDG.E.U16 R66, desc[UR16][R14.64] ;  /* 0x000000100e422981 */ /* 0x0000a8000c1e1500 */
[----:B---3--:R1:W-:Y:S04]  /*3cd60*/  STL [R1+0x11c], R90 ;  /* 0x00011c5a01007387 */ /* 0x0083e80000100800 */
[----:B-1----:R-:W3:Y:S04]  /*3cd70*/  LDL.LU R90, [R1+0x1850] ;  /* 0x00185000015a7983 */ /* 0x002ee80000300800 */
[----:B------:R-:W3:Y:S01]  /*3cd80*/  LDL R15, [R1+0xec8] ;  /* 0x000ec800010f7983 */ /* 0x000ee20000100800 */
[----:B------:R-:W-:Y:S01]  /*3cd90*/  PRMT R91, RZ, 0x7610, R91 ;  /* 0x00007610ff5b7816 */ /* 0x000fe2000000005b */
[----:B0-----:R-:W-:-:S02]  /*3cda0*/  @P2 IMAD.MOV.U32 R14, RZ, RZ, R76 ;  /* 0x000000ffff0e2224 */ /* 0x001fc400078e004c */
[----:B------:R-:W4:Y:S04]  /*3cdb0*/  LDL R74, [R1+0xef8] ;  /* 0x000ef800014a7983 */ /* 0x000f280000100800 */
[----:B------:R-:W4:Y:S04]  /*3cdc0*/  LDL R75, [R1+0xefc] ;  /* 0x000efc00014b7983 */ /* 0x000f280000100800 */
[----:B--2---:R-:W-:Y:S01]  /*3cdd0*/  STL [R1+0x1810], R66 ;  /* 0x0018104201007387 */ /* 0x004fe20000100800 */
[----:B------:R-:W-:-:S03]  /*3cde0*/  PRMT R88, RZ, 0x7610, R88 ;  /* 0x00007610ff587816 */ /* 0x000fc60000000058 */
[----:B------:R-:W2:Y:S04]  /*3cdf0*/  LDL R76, [R1+0xf04] ;  /* 0x000f0400014c7983 */ /* 0x000ea80000100800 */
[----:B---3--:R0:W3:Y:S04]  /*3ce00*/  @P2 LDG.E.U16 R91, desc[UR16][R14.64] ;  /* 0x000000100e5b2981 */ /* 0x0080e8000c1e1500 */
[----:B------:R-:W0:Y:S04]  /*3ce10*/  LDL R14, [R1+0xed0] ;  /* 0x000ed000010e7983 */ /* 0x000e280000100800 */
[----:B------:R-:W0:Y:S02]  /*3ce20*/  LDL R15, [R1+0xed4] ;  /* 0x000ed400010f7983 */ /* 0x000e240000100800 */
        /* <DEDUP_REMOVED lines=13> */
[----:B------:R0:W3:Y:S01]  /*3cf00*/  @P2 LDG.E.U16 R90, desc[UR16][R14.64] ;  /* 0x000000100e5a2981 */ /* 0x0000e2000c1e1500 */
[----:B------:R-:W-:Y:S02]  /*3cf10*/  PRMT R91, RZ, 0x7610, R91 ;  /* 0x00007610ff5b7816 */ /* 0x000fe4000000005b */
        /* <DEDUP_REMOVED lines=8> */
[----:B0-----:R-:W-:Y:S02]  /*3cfa0*/  @P2 IMAD.MOV.U32 R14, RZ, RZ, R19 ;  /* 0x000000ffff0e2224 */ /* 0x001fe400078e0013 */
[----:B------:R-:W-:-:S05]  /*3cfb0*/  @P2 IMAD.MOV.U32 R15, RZ, RZ, R18 ;  /* 0x000000ffff0f2224 */ /* 0x000fca00078e0012 */
[----:B------:R0:W4:Y:S04]  /*3cfc0*/  @P2 LDG.E.U16 R65, desc[UR16][R14.64] ;  /* 0x000000100e412981 */ /* 0x000128000c1e1500 */
[----:B---3--:R1:W-:Y:S04]  /*3cfd0*/  STL [R1+0x94], R90 ;  /* 0x0000945a01007387 */ /* 0x0083e80000100800 */
[----:B-1----:R-:W3:Y:S01]  /*3cfe0*/  LDL.LU R90, [R1+0x1848] ;  /* 0x00184800015a7983 */ /* 0x002ee20000300800 */
[----:B0-----:R-:W-:Y:S02]  /*3cff0*/  @P2 IMAD.MOV.U32 R14, RZ, RZ, R75 ;  /* 0x000000ffff0e2224 */ /* 0x001fe400078e004b */
[----:B------:R-:W-:Y:S01]  /*3d000*/  @P2 IMAD.MOV.U32 R15, RZ, RZ, R74 ;  /* 0x000000ffff0f2224 */ /* 0x000fe200078e004a */
[----:B--2---:R0:W-:Y:S04]  /*3d010*/  STL [R1+0xe0], R91 ;  /* 0x0000e05b01007387 */ /* 0x0041e80000100800 */
[----:B------:R-:W2:Y:S04]  /*3d020*/  LDL R92, [R1+0xf18] ;  /* 0x000f1800015c7983 */ /* 0x000ea80000100800 */
[----:B------:R-:W2:Y:S04]  /*3d030*/  LDL R93, [R1+0xf1c] ;  /* 0x000f1c00015d7983 */ /* 0x000ea80000100800 */
[----:B------:R-:W2:Y:S04]  /*3d040*/  LDL R71, [R1+0xf20] ;  /* 0x000f200001477983 */ /* 0x000ea80000100800 */
[----:B------:R-:W2:Y:S04]  /*3d050*/  LDL R17, [R1+0xf24] ;  /* 0x000f240001117983 */ /* 0x000ea80000100800 */
[----:B------:R-:W2:Y:S04]  /*3d060*/  LDL R18, [R1+0xf28] ;  /* 0x000f280001127983 */ /* 0x000ea80000100800 */
[----:B------:R-:W2:Y:S04]  /*3d070*/  LDL R19, [R1+0xf2c] ;  /* 0x000f2c0001137983 */ /* 0x000ea80000100800 */
[----:B0-----:R-:W2:Y:S04]  /*3d080*/  LDL R91, [R1+0xf14] ;  /* 0x000f1400015b7983 */ /* 0x001ea80000100800 */
[----:B----4-:R-:W-:Y:S04]  /*3d090*/  STL [R1+0x1818], R65 ;  /* 0x0018184101007387 */ /* 0x010fe80000100800 */
[----:B------:R0:W-:Y:S01]  /*3d0a0*/  STL [R1+0x118], R73 ;  /* 0x0001184901007387 */ /* 0x0001e20000100800 */
[----:B------:R-:W-:-:S03]  /*3d0b0*/  PRMT R21, RZ, 0x7610, R21 ;  /* 0x00007610ff157816 */ /* 0x000fc60000000015 */
[----:B------:R-:W4:Y:S04]  /*3d0c0*/  LDL R74, [R1+0xf34] ;  /* 0x000f3400014a7983 */ /* 0x000f280000100800 */
[----:B------:R-:W2:Y:S04]  /*3d0d0*/  LDL R75, [R1+0xf38] ;  /* 0x000f3800014b7983 */ /* 0x000ea80000100800 */
[----:B0-----:R-:W2:Y:S01]  /*3d0e0*/  LDL R73, [R1+0xf30] ;  /* 0x000f300001497983 */ /* 0x001ea20000100800 */
[----:B---3--:R-:W-:-:S06]  /*3d0f0*/  PRMT R90, RZ, 0x7610, R90 ;  /* 0x00007610ff5a7816 */ /* 0x008fcc000000005a */
[----:B------:R0:W3:Y:S04]  /*3d100*/  @P2 LDG.E.U16 R90, desc[UR16][R14.64] ;  /* 0x000000100e5a2981 */ /* 0x0000e8000c1e1500 */
[----:B------:R-:W2:Y:S01]  /*3d110*/  LDL R15, [R1+0xf00] ;  /* 0x000f0000010f7983 */ /* 0x000ea20000100800 */
[----:B0-----:R-:W-:-:S03]  /*3d120*/  @P2 IMAD.MOV.U32 R14, RZ, RZ, R76 ;  /* 0x000000ffff0e2224 */ /* 0x001fc600078e004c */
[----:B---3--:R0:W-:Y:S01]  /*3d130*/  STL [R1+0x181c], R90 ;  /* 0x00181c5a01007387 */ /* 0x0081e20000100800 */
[----:B------:R-:W-:-:S03]  /*3d140*/  PRMT R77, RZ, 0x7610, R77 ;  /* 0x00007610ff4d7816 */ /* 0x000fc6000000004d */
[----:B------:R-:W3:Y:S04]  /*3d150*/  LDL R76, [R1+0xf40] ;  /* 0x000f4000014c7983 */ /* 0x000ee80000100800 */
[----:B--2---:R1:W2:Y:S04]  /*3d160*/  @P2 LDG.E.U16 R21, desc[UR16][R14.64] ;  /* 0x000000100e152981 */ /* 0x0042a8000c1e1500 */
[----:B------:R-:W1:Y:S04]  /*3d170*/  LDL R14, [R1+0xf08] ;  /* 0x000f0800010e7983 */ /* 0x000e680000100800 */
[----:B------:R-:W1:Y:S02]  /*3d180*/  LDL R15, [R1+0xf0c] ;  /* 0x000f0c00010f7983 */ /* 0x000e640000100800 */
[----:B-1----:R-:W-:-:S04]  /*3d190*/  @P2 LOP3.LUT R15, R15, R14, RZ, 0x3c, !PT ;  /* 0x0000000e0f0f2212 */ /* 0x002fc800078e3cff */
[----:B------:R-:W-:-:S04]  /*3d1a0*/  @P2 LOP3.LUT R14, R15, R14, RZ, 0x3c, !PT ;  /* 0x0000000e0f0e2212 */ /* 0x000fc800078e3cff */
[----:B------:R-:W-:Y:S01]  /*3d1b0*/  @P2 LOP3.LUT R15, R15, R14, RZ, 0x3c, !PT ;  /* 0x0000000e0f0f2212 */ /* 0x000fe200078e3cff */
[----:B--2---:R1:W-:Y:S04]  /*3d1c0*/  STL [R1+0x40], R21 ;  /* 0x0000401501007387 */ /* 0x0043e80000100800 */
[----:B------:R2:W3:Y:S01]  /*3d1d0*/  @P2 LDG.E.U16 R77, desc[UR16][R14.64] ;  /* 0x000000100e4d2981 */ /* 0x0004e2000c1e1500 */
[----:B0-----:R-:W-:Y:S02]  /*3d1e0*/  PRMT R90, RZ, 0x7610, R90 ;  /* 0x00007610ff5a7816 */ /* 0x001fe4000000005a */
[----:B------:R-:W-:Y:S02]  /*3d1f0*/  PRMT R69, RZ, 0x7610, R69 ;  /* 0x00007610ff457816 */ /* 0x000fe40000000045 */
[----:B------:R-:W-:-:S02]  /*3d200*/  PRMT R64, RZ, 0x7610, R64 ;  /* 0x00007610ff407816 */ /* 0x000fc40000000040 */
[----:B------:R-:W-:Y:S01]  /*3d210*/  PRMT R89, RZ, 0x7610, R89 ;  /* 0x00007610ff597816 */ /* 0x000fe20000000059 */
[----:B-1----:R-:W3:Y:S04]  /*3d220*/  LDL R21, [R1+0xf44] ;  /* 0x000f440001157983 */ /* 0x002ee80000100800 */
[----:B------:R-:W3:Y:S01]  /*3d230*/  LDL R15, [R1+0xf10] ;  /* 0x000f1000010f7983 */ /* 0x000ee20000100800 */
[----:B--2---:R-:W-:Y:S01]  /*3d240*/  @P2 IMAD.MOV.U32 R14, RZ, RZ, R91 ;  /* 0x000000ffff0e2224 */ /* 0x004fe200078e005b */
[----:B------:R-:W-:-:S04]  /*3d250*/  PRMT R20, RZ, 0x7610, R20 ;  /* 0x00007610ff147816 */ /* 0x000fc80000000014 */
[----:B---3--:R0:W2:Y:S02]  /*3d260*/  @P2 LDG.E.U16 R90, desc[UR16][R14.64] ;  /* 0x000000100e5a2981 */ /* 0x0080a4000c1e1500 */
[----:B0-----:R-:W-:Y:S02]  /*3d270*/  @P2 IMAD.MOV.U32 R14, RZ, RZ, R93 ;  /* 0x000000ffff0e2224 */ /* 0x001fe400078e005d */
[----:B------:R-:W-:-:S05]  /*3d280*/  @P2 IMAD.MOV.U32 R15, RZ, RZ, R92 ;  /* 0x000000ffff0f2224 */ /* 0x000fca00078e005c */
[----:B------:R0:W3:Y:S02]  /*3d290*/  @P2 LDG.E.U16 R69, desc[UR16][R14.64] ;  /* 0x000000100e452981 */ /* 0x0000e4000c1e1500 */
[----:B0-----:R-:W-:Y:S02]  /*3d2a0*/  @P2 IMAD.MOV.U32 R14, RZ, RZ, R17 ;  /* 0x000000ffff0e2224 */ /* 0x001fe400078e0011 */
[----:B------:R-:W-:-:S05]  /*3d2b0*/  @P2 IMAD.MOV.U32 R15, RZ, RZ, R71 ;  /* 0x000000ffff0f2224 */ /* 0x000fca00078e0047 */
[----:B------:R0:W2:Y:S04]  /*3d2c0*/  @P2 LDG.E.U16 R64, desc[UR16][R14.64] ;  /* 0x000000100e402981 */ /* 0x0000a8000c1e1500 */
[----:B------:R1:W-:Y:S01]  /*3d2d0*/  STL [R1+0x90], R77 ;  /* 0x0000904d01007387 */ /* 0x0003e20000100800 */
[----:B0-----:R-:W-:Y:S02]  /*3d2e0*/  @P2 IMAD.MOV.U32 R14, RZ, RZ, R19 ;  /* 0x000000ffff0e2224 */ /* 0x001fe400078e0013 */
[----:B------:R-:W-:Y:S01]  /*3d2f0*/  @P2 IMAD.MOV.U32 R15, RZ, RZ, R18 ;  /* 0x000000ffff0f2224 */ /* 0x000fe200078e0012 */
[----:B-1----:R-:W3:Y:S01]  /*3d300*/  LDL R77, [R1+0xf48] ;  /* 0x000f4800014d7983 */ /* 0x002ee20000100800 */
[----:B------:R-:W-:Y:S02]  /*3d310*/  PRMT R67, RZ, 0x7610, R67 ;  /* 0x00007610ff437816 */ /* 0x000fe40000000043 */
[----:B------:R-:W-:Y:S01]  /*3d320*/  PRMT R65, RZ, 0x7610, R65 ;  /* 0x00007610ff417816 */ /* 0x000fe20000000041 */
[----:B------:R0:W-:Y:S04]  /*3d330*/  STS.U16 [R4+UR5+0x1900], R16 ;  /* 0x0019001004007988 */ /* 0x0001e80008000405 */
[----:B------:R4:W3:Y:S04]  /*3d340*/  @P2 LDG.E.U16 R89, desc[UR16][R14.64] ;  /* 0x000000100e592981 */ /* 0x0008e8000c1e1500 */
[----:B------:R-:W3:Y:S01]  /*3d350*/  LDL.LU R17, [R1+0x10ec] ;  /* 0x0010ec0001117983 */ /* 0x000ee20000300800 */
[----:B----4-:R-:W-:-:S02]  /*3d360*/  @P2 IMAD.MOV.U32 R14, RZ, RZ, R74 ;  /* 0x000000ffff0e2224 */ /* 0x010fc400078e004a */
[----:B------:R-:W-:-:S05]  /*3d370*/  @P2 IMAD.MOV.U32 R15, RZ, RZ, R73 ;  /* 0x000000ffff0f2224 */ /* 0x000fca00078e0049 */
[----:B------:R1:W4:Y:S02]  /*3d380*/  @P2 LDG.E.U16 R20, desc[UR16][R14.64] ;  /* 0x000000100e142981 */ /* 0x000324000c1e1500 */
[----:B-1----:R-:W-:Y:S02]  /*3d390*/  @P2 IMAD.MOV.U32 R14, RZ, RZ, R88 ;  /* 0x000000ffff0e2224 */ /* 0x002fe400078e0058 */
[----:B------:R-:W-:-:S05]  /*3d3a0*/  @P2 IMAD.MOV.U32 R15, RZ, RZ, R75 ;  /* 0x000000ffff0f2224 */ /* 0x000fca00078e004b */
[----:B------:R1:W4:Y:S01]  /*3d3b0*/  @P2 LDG.E.U16 R67, desc[UR16][R14.64] ;  /* 0x000000100e432981 */ /* 0x000322000c1e1500 */
[----:B0-----:R-:W-:Y:S01]  /*3d3c0*/  PRMT R16, RZ, 0x7610, R16 ;  /* 0x00007610ff107816 */ /* 0x001fe20000000010 */
[----:B-1----:R-:W-:Y:S02]  /*3d3d0*/  @P2 IMAD.MOV.U32 R14, RZ, RZ, R21 ;  /* 0x000000ffff0e2224 */ /* 0x002fe400078e0015 */
[----:B------:R-:W-:-:S05]  /*3d3e0*/  @P2 IMAD.MOV.U32 R15, RZ, RZ, R76 ;  /* 0x000000ffff0f2224 */ /* 0x000fca00078e004c */
[----:B------:R0:W4:Y:S01]  /*3d3f0*/  @P2 LDG.E.U16 R65, desc[UR16][R14.64] ;  /* 0x000000100e412981 */ /* 0x000122000c1e1500 */
[----:B------:R-:W-:Y:S01]  /*3d400*/  PRMT R63, RZ, 0x7610, R63 ;  /* 0x00007610ff3f7816 */ /* 0x000fe2000000003f */
[----:B0-----:R-:W-:Y:S02]  /*3d410*/  @P2 IMAD.MOV.U32 R14, RZ, RZ, R12 ;  /* 0x000000ffff0e2224 */ /* 0x001fe400078e000c */
[----:B--2---:R-:W-:Y:S04]  /*3d420*/  STL [R1+0x1820], R64 ;  /* 0x0018204001007387 */ /* 0x004fe80000100800 */
[----:B------:R-:W2:Y:S04]  /*3d430*/  LDL.LU R18, [R1+0x10f0] ;  /* 0x0010f00001127983 */ /* 0x000ea80000300800 */
[----:B------:R-:W2:Y:S01]  /*3d440*/  LDL.LU R19, [R1+0x10e4] ;  /* 0x0010e40001137983 */ /* 0x000ea20000300800 */
[----:B---3--:R-:W-:-:S03]  /*3d450*/  @P2 IMAD.MOV.U32 R15, RZ, RZ, R77 ;  /* 0x000000ffff0f2224 */ /* 0x008fc600078e004d */
[----:B------:R-:W-:Y:S04]  /*3d460*/  STL [R1+0x1824], R89 ;  /* 0x0018245901007387 */ /* 0x000fe80000100800 */
[----:B------:R0:W3:Y:S02]  /*3d470*/  @P2 LDG.E.U16 R16, desc[UR16][R14.64] ;  /* 0x000000100e102981 */ /* 0x0000e4000c1e1500 */
[----:B0-----:R-:W-:Y:S02]  /*3d480*/  @P2 IMAD.MOV.U32 R14, RZ, RZ, R79 ;  /* 0x000000ffff0e2224 */ /* 0x001fe400078e004f */
[----:B------:R-:W-:Y:S01]  /*3d490*/  @P2 IMAD.MOV.U32 R15, RZ, RZ, R85 ;  /* 0x000000ffff0f2224 */ /* 0x000fe200078e0055 */
[----:B----4-:R0:W-:Y:S04]  /*3d4a0*/  STL [R1+0x3c], R20 ;  /* 0x00003c1401007387 */ /* 0x0101e80000100800 */
[----:B------:R1:W4:Y:S04]  /*3d4b0*/  @P2 LDG.E.U16 R63, desc[UR16][R14.64] ;  /* 0x000000100e3f2981 */ /* 0x000328000c1e1500 */
[----:B0-----:R-:W2:Y:S04]  /*3d4c0*/  LDL.LU R20, [R1+0x10e0] ;  /* 0x0010e00001147983 */ /* 0x001ea80000300800 */
[----:B------:R-:W2:Y:S04]  /*3d4d0*/  LDL.LU R88, [R1+0x1844] ;  /* 0x0018440001587983 */ /* 0x000ea80000300800 */
[----:B------:R-:W2:Y:S04]  /*3d4e0*/  LDL.LU R21, [R1+0x10d0] ;  /* 0x0010d00001157983 */ /* 0x000ea80000300800 */
[----:B------:R-:W-:Y:S04]  /*3d4f0*/  STL [R1+0xdc], R90 ;  /* 0x0000dc5a01007387 */ /* 0x000fe80000100800 */
[----:B------:R-:W2:Y:S04]  /*3d500*/  LDL.LU R12, [R1+0x1840] ;  /* 0x00184000010c7983 */ /* 0x000ea80000300800 */
[----:B------:R-:W2:Y:S04]  /*3d510*/  LDL.LU R77, [R1+0x10b4] ;  /* 0x0010b400014d7983 */ /* 0x000ea80000300800 */
[----:B------:R-:W-:Y:S04]  /*3d520*/  STL [R1+0x114], R69 ;  /* 0x0001144501007387 */ /* 0x000fe80000100800 */
[----:B------:R-:W2:Y:S01]  /*3d530*/  LDL.LU R85, [R1+0x183c] ;  /* 0x00183c0001557983 */ /* 0x000ea20000300800 */
[----:B-1----:R-:W-:-:S02]  /*3d540*/  @P2 IMAD.MOV.U32 R14, RZ, RZ, R3 ;  /* 0x000000ffff0e2224 */ /* 0x002fc400078e0003 */
[----:B------:R-:W-:Y:S01]  /*3d550*/  @P2 IMAD.MOV.U32 R15, RZ, RZ, R81 ;  /* 0x000000ffff0f2224 */ /* 0x000fe200078e0051 */
[----:B------:R-:W2:Y:S04]  /*3d560*/  LDL.LU R79, [R1+0x1838] ;  /* 0x00183800014f7983 */ /* 0x000ea80000300800 */
[----:B----4-:R-:W-:Y:S04]  /*3d570*/  STL [R1+0x1828], R63 ;  /* 0x0018283f01007387 */ /* 0x010fe80000100800 */
[----:B---3--:R0:W-:Y:S04]  /*3d580*/  STL [R1+0x110], R16 ;  /* 0x0001101001007387 */ /* 0x0081e80000100800 */
[----:B------:R-:W3:Y:S04]  /*3d590*/  LDL.LU R81, [R1+0x1834] ;  /* 0x0018340001517983 */ /* 0x000ee80000300800 */
[----:B------:R-:W4:Y:S01]  /*3d5a0*/  LDL.LU R3, [R1+0x1830] ;  /* 0x0018300001037983 */ /* 0x000f220000300800 */
[----:B--2---:R-:W-:-:S06]  /*3d5b0*/  PRMT R88, RZ, 0x7610, R88 ;  /* 0x00007610ff587816 */ /* 0x004fcc0000000058 */
[----:B------:R1:W2:Y:S04]  /*3d5c0*/  @P2 LDG.E.U16 R88, desc[UR16][R14.64] ;  /* 0x000000100e582981 */ /* 0x0002a8000c1e1500 */
[----:B------:R-:W2:Y:S01]  /*3d5d0*/  LDL.LU R14, [R1+0x170] ;  /* 0x00017000010e7983 */ /* 0x000ea20000300800 */
[C---:B0-----:R-:W-:Y:S02]  /*3d5e0*/  SEL R16, R12.reuse, R17, !P3 ;  /* 0x000000110c107207 */ /* 0x041fe40005800000 */
[----:B-1----:R-:W-:Y:S01]  /*3d5f0*/  SEL R15, R12, R18, !P3 ;  /* 0x000000120c0f7207 */ /* 0x002fe20005800000 */
[----:B------:R-:W-:Y:S02]  /*3d600*/  STL [R1+0x8c], R67 ;  /* 0x00008c4301007387 */ /* 0x000fe40000100800 */
[----:B------:R-:W-:Y:S01]  /*3d610*/  IMAD R17, R16, UR7, RZ ;  /* 0x0000000710117c24 */ /* 0x000fe2000f8e02ff */
[----:B------:R-:W0:Y:S01]  /*3d620*/  LDCU UR7, c[0x0][0x3b0] ;  /* 0x00007600ff0777ac */ /* 0x000e220008000800 */
[C---:B------:R-:W-:Y:S01]  /*3d630*/  SEL R16, R12.reuse, R19, !P3 ;  /* 0x000000130c107207 */ /* 0x040fe20005800000 */
[----:B------:R1:W-:Y:S01]  /*3d640*/  STL [R1+0xd8], R65 ;  /* 0x0000d84101007387 */ /* 0x0003e20000100800 */
[----:B------:R-:W-:Y:S01]  /*3d650*/  IMAD R19, R15, UR10, RZ ;  /* 0x0000000a0f137c24 */ /* 0x000fe2000f8e02ff */
[----:B------:R-:W-:-:S02]  /*3d660*/  SEL R15, R12, R20, !P3 ;  /* 0x000000140c0f7207 */ /* 0x000fc40005800000 */
[----:B------:R-:W-:Y:S01]  /*3d670*/  PRMT R87, RZ, 0x7610, R87 ;  /* 0x00007610ff577816 */ /* 0x000fe20000000057 */
[----:B------:R-:W-:Y:S01]  /*3d680*/  IMAD R20, R16, UR11, RZ ;  /* 0x0000000b10147c24 */ /* 0x000fe2000f8e02ff */
[C---:B------:R-:W-:Y:S02]  /*3d690*/  SEL R18, R12.reuse, R21, !P3 ;  /* 0x000000150c127207 */ /* 0x040fe40005800000 */
[----:B------:R-:W-:Y:S01]  /*3d6a0*/  PRMT R70, RZ, 0x7610, R70 ;  /* 0x00007610ff467816 */ /* 0x000fe20000000046 */
[----:B------:R-:W-:Y:S01]  /*3d6b0*/  IMAD R21, R15, UR12, RZ ;  /* 0x0000000c0f157c24 */ /* 0x000fe2000f8e02ff */
[----:B------:R-:W-:Y:S01]  /*3d6c0*/  SEL R15, R12, R77, !P3 ;  /* 0x0000004d0c0f7207 */ /* 0x000fe20005800000 */
[----:B------:R-:W1:Y:S01]  /*3d6d0*/  LDCU UR10, c[0x0][0x3b0] ;  /* 0x00007600ff0a77ac */ /* 0x000e620008000800 */
[----:B------:R-:W-:Y:S01]  /*3d6e0*/  PRMT R54, RZ, 0x7610, R54 ;  /* 0x00007610ff367816 */ /* 0x000fe20000000036 */
[----:B------:R-:W1:Y:S01]  /*3d6f0*/  LDCU UR11, c[0x0][0x3b0] ;  /* 0x00007600ff0b77ac */ /* 0x000e620008000800 */
[----:B------:R-:W-:-:S02]  /*3d700*/  PRMT R62, RZ, 0x7610, R62 ;  /* 0x00007610ff3e7816 */ /* 0x000fc4000000003e */
[----:B------:R-:W-:Y:S02]  /*3d710*/  PRMT R86, RZ, 0x7610, R86 ;  /* 0x00007610ff567816 */ /* 0x000fe40000000056 */
[----:B------:R-:W-:Y:S02]  /*3d720*/  PRMT R72, RZ, 0x7610, R72 ;  /* 0x00007610ff487816 */ /* 0x000fe40000000048 */
[----:B------:R-:W-:Y:S01]  /*3d730*/  PRMT R4, RZ, 0x7610, R4 ;  /* 0x00007610ff047816 */ /* 0x000fe20000000004 */
[----:B0-----:R-:W-:Y:S01]  /*3d740*/  IMAD R18, R18, UR7, RZ ;  /* 0x0000000712127c24 */ /* 0x001fe2000f8e02ff */
[----:B------:R-:W0:Y:S01]  /*3d750*/  LDCU UR7, c[0x0][0x3b0] ;  /* 0x00007600ff0777ac */ /* 0x000e220008000800 */
[----:B------:R-:W0:Y:S01]  /*3d760*/  LDCU UR12, c[0x0][0x3b0] ;  /* 0x00007600ff0c77ac */ /* 0x000e220008000800 */
[----:B--2---:R-:W-:Y:S01]  /*3d770*/  @!P4 IMAD.MOV R14, RZ, RZ, -R14 ;  /* 0x000000ffff0ec224 */ /* 0x004fe200078e0a0e */
[----:B-1----:R-:W-:-:S04]  /*3d780*/  LEA R65, P4, R17, R6, 0x1 ;  /* 0x0000000611417211 */ /* 0x002fc800078808ff */
[----:B------:R-:W-:Y:S02]  /*3d790*/  LEA.HI.X.SX32 R17, R17, R5, 0x1, P4 ;  /* 0x0000000511117211 */ /* 0x000fe400020f0eff */
[----:B------:R-:W-:Y:S01]  /*3d7a0*/  LEA R75, P4, R19, R6, 0x1 ;  /* 0x00000006134b7211 */ /* 0x000fe200078808ff */
[----:B------:R-:W-:-:S03]  /*3d7b0*/  @P2 IMAD.MOV.U32 R16, RZ, RZ, R65 ;  /* 0x000000ffff102224 */ /* 0x000fc600078e0041 */
[----:B------:R-:W-:Y:S02]  /*3d7c0*/  LEA.HI.X.SX32 R89, R19, R5, 0x1, P4 ;  /* 0x0000000513597211 */ /* 0x000fe400020f0eff */
[----:B------:R-:W-:Y:S01]  /*3d7d0*/  LEA R76, P4, R20, R6, 0x1 ;  /* 0x00000006144c7211 */ /* 0x000fe200078808ff */
[----:B------:R-:W-:Y:S04]  /*3d7e0*/  STL [R1+0xf64], R65 ;  /* 0x000f644101007387 */ /* 0x000fe80000100800 */
[----:B------:R1:W-:Y:S04]  /*3d7f0*/  STL [R1+0xf60], R17 ;  /* 0x000f601101007387 */ /* 0x0003e80000100800 */
[----:B------:R2:W3:Y:S01]  /*3d800*/  @P2 LDG.E.U16 R87, desc[UR16][R16.64] ;  /* 0x0000001010572981 */ /* 0x0004e2000c1e1500 */
[----:B------:R-:W-:-:S02]  /*3d810*/  PRMT R19, RZ, 0x7610, R19 ;  /* 0x00007610ff137816 */ /* 0x000fc40000000013 */
[-C--:B------:R-:W-:Y:S02]  /*3d820*/  LEA.HI.X.SX32 R77, R20, R5.reuse, 0x1, P4 ;  /* 0x00000005144d7211 */ /* 0x080fe400020f0eff */
[CC--:B------:R-:W-:Y:S01]  /*3d830*/  LEA R67, P4, R21.reuse, R6.reuse, 0x1 ;  /* 0x0000000615437211 */ /* 0x0c0fe200078808ff */
[----:B--2---:R-:W-:Y:S02]  /*3d840*/  @P2 IMAD.MOV.U32 R16, RZ, RZ, R75 ;  /* 0x000000ffff102224 */ /* 0x004fe400078e004b */
[----:B-1----:R-:W-:Y:S01]  /*3d850*/  @P2 IMAD.MOV.U32 R17, RZ, RZ, R89 ;  /* 0x000000ffff112224 */ /* 0x002fe200078e0059 */
[-C--:B------:R-:W-:Y:S02]  /*3d860*/  LEA.HI.X.SX32 R69, R21, R5.reuse, 0x1, P4 ;  /* 0x0000000515457211 */ /* 0x080fe400020f0eff */
[C---:B------:R-:W-:Y:S02]  /*3d870*/  LEA R65, P4, R18.reuse, R6, 0x1 ;  /* 0x0000000612417211 */ /* 0x040fe400078808ff */
[----:B------:R1:W2:Y:S02]  /*3d880*/  @P2 LDG.E.U16 R19, desc[UR16][R16.64] ;  /* 0x0000001010132981 */ /* 0x0002a4000c1e1500 */
[----:B------:R-:W-:-:S02]  /*3d890*/  LEA.HI.X.SX32 R20, R18, R5, 0x1, P4 ;  /* 0x0000000512147211 */ /* 0x000fc400020f0eff */
[----:B------:R-:W-:Y:S01]  /*3d8a0*/  PRMT R18, RZ, 0x7610, R18 ;  /* 0x00007610ff127816 */ /* 0x000fe20000000012 */
[----:B-1----:R-:W-:Y:S02]  /*3d8b0*/  @P2 IMAD.MOV.U32 R16, RZ, RZ, R76 ;  /* 0x000000ffff102224 */ /* 0x002fe400078e004c */
[----:B------:R-:W-:Y:S01]  /*3d8c0*/  @P2 IMAD.MOV.U32 R17, RZ, RZ, R77 ;  /* 0x000000ffff112224 */ /* 0x000fe200078e004d */
[----:B------:R1:W-:Y:S04]  /*3d8d0*/  STL [R1+0xf6c], R75 ;  /* 0x000f6c4b01007387 */ /* 0x0003e80000100800 */
[----:B------:R0:W3:Y:S04]  /*3d8e0*/  @P2 LDG.E.U16 R70, desc[UR16][R16.64] ;  /* 0x0000001010462981 */ /* 0x0000e8000c1e1500 */
[----:B------:R-:W-:Y:S04]  /*3d8f0*/  STL [R1+0xf68], R89 ;  /* 0x000f685901007387 */ /* 0x000fe80000100800 */
[----:B------:R0:W-:Y:S04]  /*3d900*/  STL [R1+0xf74], R76 ;  /* 0x000f744c01007387 */ /* 0x0001e80000100800 */
[----:B------:R-:W3:Y:S04]  /*3d910*/  LDL.LU R71, [R1+0x10e8] ;  /* 0x0010e80001477983 */ /* 0x000ee80000300800 */
[----:B------:R-:W3:Y:S04]  /*3d920*/  LDL.LU R73, [R1+0x109c] ;  /* 0x00109c0001497983 */ /* 0x000ee80000300800 */
[----:B------:R-:W3:Y:S01]  /*3d930*/  LDL.LU R74, [R1+0x10a4] ;  /* 0x0010a400014a7983 */ /* 0x000ee20000300800 */
[----:B0-----:R-:W-:-:S02]  /*3d940*/  @P2 IMAD.MOV.U32 R16, RZ, RZ, R67 ;  /* 0x000000ffff102224 */ /* 0x001fc400078e0043 */
[----:B------:R-:W-:-:S05]  /*3d950*/  @P2 IMAD.MOV.U32 R17, RZ, RZ, R69 ;  /* 0x000000ffff112224 */ /* 0x000fca00078e0045 */
[----:B------:R0:W3:Y:S04]  /*3d960*/  @P2 LDG.E.U16 R18, desc[UR16][R16.64] ;  /* 0x0000001010122981 */ /* 0x0000e8000c1e1500 */
[----:B------:R-:W-:Y:S01]  /*3d970*/  STL [R1+0xf70], R77 ;  /* 0x000f704d01007387 */ /* 0x000fe20000100800 */
[----:B------:R-:W-:-:S03]  /*3d980*/  IMAD R15, R15, UR10, RZ ;  /* 0x0000000a0f0f7c24 */ /* 0x000fc6000f8e02ff */
[----:B------:R-:W-:Y:S04]  /*3d990*/  STL [R1+0xf7c], R67 ;  /* 0x000f7c4301007387 */ /* 0x000fe80000100800 */
[----:B------:R-:W-:Y:S04]  /*3d9a0*/  STL [R1+0xf78], R69 ;  /* 0x000f784501007387 */ /* 0x000fe80000100800 */
[----:B-1----:R-:W4:Y:S04]  /*3d9b0*/  LDL.LU R75, [R1+0x10a8] ;  /* 0x0010a800014b7983 */ /* 0x002f280000300800 */
[----:B------:R-:W-:Y:S01]  /*3d9c0*/  STL [R1+0xf84], R65 ;  /* 0x000f844101007387 */ /* 0x000fe20000100800 */
[----:B------:R-:W1:Y:S01]  /*3d9d0*/  LDCU UR10, c[0x0][0x3b0] ;  /* 0x00007600ff0a77ac */ /* 0x000e620008000800 */
[----:B0-----:R-:W-:-:S02]  /*3d9e0*/  @P2 IMAD.MOV.U32 R16, RZ, RZ, R65 ;  /* 0x000000ffff102224 */ /* 0x001fc400078e0041 */
[----:B------:R-:W-:-:S05]  /*3d9f0*/  @P2 IMAD.MOV.U32 R17, RZ, RZ, R20 ;  /* 0x000000ffff112224 */ /* 0x000fca00078e0014 */
[----:B------:R0:W4:Y:S04]  /*3da00*/  @P2 LDG.E.U16 R54, desc[UR16][R16.64] ;  /* 0x0000001010362981 */ /* 0x000128000c1e1500 */
[----:B--2---:R2:W-:Y:S04]  /*3da10*/  STL [R1+0x38], R19 ;  /* 0x0000381301007387 */ /* 0x0045e80000100800 */
[----:B------:R-:W4:Y:S04]  /*3da20*/  LDL.LU R76, [R1+0x1084] ;  /* 0x00108400014c7983 */ /* 0x000f280000300800 */
[----:B------:R-:W-:Y:S01]  /*3da30*/  STL [R1+0xf80], R20 ;  /* 0x000f801401007387 */ /* 0x000fe20000100800 */
[----:B--2---:R-:W-:-:S04]  /*3da40*/  LEA R19, P4, R15, R6, 0x1 ;  /* 0x000000060f137211 */ /* 0x004fc800078808ff */
[----:B------:R-:W-:Y:S01]  /*3da50*/  LEA.HI.X.SX32 R15, R15, R5, 0x1, P4 ;  /* 0x000000050f0f7211 */ /* 0x000fe200020f0eff */
[----:B------:R-:W-:Y:S01]  /*3da60*/  STL [R1+0xf8c], R19 ;  /* 0x000f8c1301007387 */ /* 0x000fe20000100800 */
[----:B------:R-:W-:-:S03]  /*3da70*/  ISETP.GT.U32.AND P4, PT, R7, R10, PT ;  /* 0x0000000a0700720c */ /* 0x000fc60003f84070 */
[----:B------:R2:W-:Y:S04]  /*3da80*/  STL [R1+0xf88], R15 ;  /* 0x000f880f01007387 */ /* 0x0005e80000100800 */
[----:B------:R-:W4:Y:S01]  /*3da90*/  LDL.LU R77, [R1+0x1090] ;  /* 0x00109000014d7983 */ /* 0x000f220000300800 */
[----:B0-----:R-:W-:Y:S02]  /*3daa0*/  @P2 IMAD.MOV.U32 R16, RZ, RZ, R19 ;  /* 0x000000ffff102224 */ /* 0x001fe400078e0013 */
[----:B------:R-:W-:-:S05]  /*3dab0*/  @P2 IMAD.MOV.U32 R17, RZ, RZ, R15 ;  /* 0x000000ffff112224 */ /* 0x000fca00078e000f */
[----:B------:R1:W4:Y:S04]  /*3dac0*/  @P2 LDG.E.U16 R62, desc[UR16][R16.64] ;  /* 0x00000010103e2981 */ /* 0x000328000c1e1500 */
[----:B---3--:R0:W-:Y:S01]  /*3dad0*/  STL [R1+0xd4], R18 ;  /* 0x0000d41201007387 */ /* 0x0081e20000100800 */
[C---:B--2---:R-:W-:Y:S02]  /*3dae0*/  SEL R15, R12.reuse, R73, !P3 ;  /* 0x000000490c0f7207 */ /* 0x044fe40005800000 */
[----:B0-----:R-:W-:Y:S01]  /*3daf0*/  SEL R18, R12, R71, !P3 ;  /* 0x000000470c127207 */ /* 0x001fe20005800000 */
[----:B------:R-:W-:-:S04]  /*3db00*/  @!P4 IMAD.IADD R10, R10, 0x1, -R7 ;  /* 0x000000010a0ac824 */ /* 0x000fc800078e0a07 */
[----:B------:R-:W-:Y:S02]  /*3db10*/  IMAD R18, R18, UR7, RZ ;  /* 0x0000000712127c24 */ /* 0x000fe4000f8e02ff */
[----:B-1----:R-:W-:Y:S01]  /*3db20*/  IMAD R17, R15, UR10, RZ ;  /* 0x0000000a0f117c24 */ /* 0x002fe2000f8e02ff */
[----:B------:R-:W-:Y:S01]  /*3db30*/  SEL R16, R12, R74, !P3 ;  /* 0x0000004a0c107207 */ /* 0x000fe20005800000 */
[----:B------:R-:W0:Y:S01]  /*3db40*/  LDCU UR7, c[0x0][0x3b0] ;  /* 0x00007600ff0777ac */ /* 0x000e220008000800 */
[----:B------:R-:W-:Y:S02]  /*3db50*/  LEA R67, P4, R18, R6, 0x1 ;  /* 0x0000000612437211 */ /* 0x000fe400078808ff */
[----:B----4-:R-:W-:Y:S02]  /*3db60*/  SEL R15, R12, R75, !P3 ;  /* 0x0000004b0c0f7207 */ /* 0x010fe40005800000 */
[----:B------:R-:W-:Y:S01]  /*3db70*/  PRMT R68, RZ, 0x7610, R68 ;  /* 0x00007610ff447816 */ /* 0x000fe20000000044 */
[----:B------:R-:W1:Y:S01]  /*3db80*/  LDCU UR10, c[0x0][0x3b0] ;  /* 0x00007600ff0a77ac */ /* 0x000e620008000800 */
[----:B------:R-:W-:-:S02]  /*3db90*/  LEA.HI.X.SX32 R69, R18, R5, 0x1, P4 ;  /* 0x0000000512457211 */ /* 0x000fc400020f0eff */
[CC--:B------:R-:W-:Y:S01]  /*3dba0*/  LEA R73, P4, R17.reuse, R6.reuse, 0x1 ;  /* 0x0000000611497211 */ /* 0x0c0fe200078808ff */
[----:B------:R-:W-:Y:S02]  /*3dbb0*/  IMAD R19, R16, UR11, RZ ;  /* 0x0000000b10137c24 */ /* 0x000fe4000f8e02ff */
[----:B------:R-:W-:Y:S01]  /*3dbc0*/  @P2 IMAD.MOV.U32 R16, RZ, RZ, R67 ;  /* 0x000000ffff102224 */ /* 0x000fe200078e0043 */
[----:B------:R-:W-:Y:S01]  /*3dbd0*/  STL [R1+0xf94], R67 ;  /* 0x000f944301007387 */ /* 0x000fe20000100800 */
[-C--:B------:R-:W-:Y:S01]  /*3dbe0*/  LEA.HI.X.SX32 R74, R17, R5.reuse, 0x1, P4 ;  /* 0x00000005114a7211 */ /* 0x080fe200020f0eff */
[----:B------:R-:W-:Y:S01]  /*3dbf0*/  @P2 IMAD.MOV.U32 R17, RZ, RZ, R69 ;  /* 0x000000ffff112224 */ /* 0x000fe200078e0045 */
[----:B------:R-:W-:Y:S01]  /*3dc00*/  LEA R65, P4, R19, R6, 0x1 ;  /* 0x0000000613417211 */ /* 0x000fe200078808ff */
[----:B------:R-:W-:Y:S01]  /*3dc10*/  IMAD R20, R15, UR12, RZ ;  /* 0x0000000c0f147c24 */ /* 0x000fe2000f8e02ff */
[----:B------:R-:W-:Y:S04]  /*3dc20*/  STL [R1+0x88], R70 ;  /* 0x0000884601007387 */ /* 0x000fe80000100800 */
[----:B------:R2:W3:Y:S01]  /*3dc30*/  @P2 LDG.E.U16 R86, desc[UR16][R16.64] ;  /* 0x0000001010562981 */ /* 0x0004e2000c1e1500 */
[----:B------:R-:W-:-:S02]  /*3dc40*/  LEA.HI.X.SX32 R71, R19, R5, 0x1, P4 ;  /* 0x0000000513477211 */ /* 0x000fc400020f0eff */
[----:B------:R-:W-:Y:S01]  /*3dc50*/  PRMT R53, RZ, 0x7610, R53 ;  /* 0x00007610ff357816 */ /* 0x000fe20000000035 */
[----:B------:R-:W4:Y:S01]  /*3dc60*/  LDCU UR11, c[0x0][0x3b0] ;  /* 0x00007600ff0b77ac */ /* 0x000f220008000800 */
[----:B------:R-:W-:Y:S02]  /*3dc70*/  PRMT R61, RZ, 0x7610, R61 ;  /* 0x00007610ff3d7816 */ /* 0x000fe4000000003d */
[----:B------:R-:W-:Y:S02]  /*3dc80*/  PRMT R85, RZ, 0x7610, R85 ;  /* 0x00007610ff557816 */ /* 0x000fe40000000055 */
[----:B------:R-:W-:Y:S02]  /*3dc90*/  PRMT R66, RZ, 0x7610, R66 ;  /* 0x00007610ff427816 */ /* 0x000fe40000000042 */
[----:B------:R-:W-:Y:S01]  /*3dca0*/  PRMT R64, RZ, 0x7610, R64 ;  /* 0x00007610ff407816 */ /* 0x000fe20000000040 */
[----:B------:R-:W0:Y:S01]  /*3dcb0*/  LDCU UR12, c[0x0][0x3b0] ;  /* 0x00007600ff0c77ac */ /* 0x000e220008000800 */
[----:B--2---:R-:W-:-:S02]  /*3dcc0*/  @P2 IMAD.MOV.U32 R16, RZ, RZ, R73 ;  /* 0x000000ffff102224 */ /* 0x004fc400078e0049 */
[----:B------:R-:W-:-:S05]  /*3dcd0*/  @P2 IMAD.MOV.U32 R17, RZ, RZ, R74 ;  /* 0x000000ffff112224 */ /* 0x000fca00078e004a */
[----:B------:R2:W3:Y:S02]  /*3dce0*/  @P2 LDG.E.U16 R72, desc[UR16][R16.64] ;  /* 0x0000001010482981 */ /* 0x0004e4000c1e1500 */
[----:B--2---:R-:W-:Y:S02]  /*3dcf0*/  @P2 IMAD.MOV.U32 R16, RZ, RZ, R65 ;  /* 0x000000ffff102224 */ /* 0x004fe400078e0041 */
[----:B------:R-:W-:-:S05]  /*3dd00*/  @P2 IMAD.MOV.U32 R17, RZ, RZ, R71 ;  /* 0x000000ffff112224 */ /* 0x000fca00078e0047 */
[----:B------:R2:W3:Y:S04]  /*3dd10*/  @P2 LDG.E.U16 R4, desc[UR16][R16.64] ;  /* 0x0000001010042981 */ /* 0x0004e8000c1e1500 */
[----:B------:R0:W-:Y:S04]  /*3dd20*/  STL [R1+0xf90], R69 ;  /* 0x000f904501007387 */ /* 0x0001e80000100800 */
[----:B------:R-:W-:Y:S04]  /*3dd30*/  STL [R1+0xf9c], R73 ;  /* 0x000f9c4901007387 */ /* 0x000fe80000100800 */
[----:B------:R-:W4:Y:S04]  /*3dd40*/  LDL.LU R75, [R1+0x10cc] ;  /* 0x0010cc00014b7983 */ /* 0x000f280000300800 */
[----:B------:R-:W-:Y:S04]  /*3dd50*/  STL [R1+0xf98], R74 ;  /* 0x000f984a01007387 */ /* 0x000fe80000100800 */
[----:B------:R-:W-:Y:S01]  /*3dd60*/  STL [R1+0xfa4], R65 ;  /* 0x000fa44101007387 */ /* 0x000fe20000100800 */
[----:B0-----:R-:W-:-:S04]  /*3dd70*/  LEA R69, P4, R20, R6, 0x1 ;  /* 0x0000000614457211 */ /* 0x001fc800078808ff */
[----:B------:R-:W-:Y:S01]  /*3dd80*/  LEA.HI.X.SX32 R70, R20, R5, 0x1, P4 ;  /* 0x0000000514467211 */ /* 0x000fe200020f0eff */
[----:B--2---:R-:W-:-:S04]  /*3dd90*/  @P2 IMAD.MOV.U32 R16, RZ, RZ, R69 ;  /* 0x000000ffff102224 */ /* 0x004fc800078e0045 */
[----:B------:R-:W-:-:S05]  /*3dda0*/  @P2 IMAD.MOV.U32 R17, RZ, RZ, R70 ;  /* 0x000000ffff112224 */ /* 0x000fca00078e0046 */
[----:B------:R0:W2:Y:S01]  /*3ddb0*/  @P2 LDG.E.U16 R68, desc[UR16][R16.64] ;  /* 0x0000001010442981 */ /* 0x0000a2000c1e1500 */
[----:B------:R-:W-:-:S03]  /*3ddc0*/  SEL R18, R12, R76, !P3 ;  /* 0x0000004c0c127207 */ /* 0x000fc60005800000 */
[----:B------:R-:W2:Y:S02]  /*3ddd0*/  LDL.LU R76, [R1+0x10dc] ;  /* 0x0010dc00014c7983 */ /* 0x000ea40000300800 */
[----:B------:R-:W-:Y:S01]  /*3dde0*/  IMAD R18, R18, UR7, RZ ;  /* 0x0000000712127c24 */ /* 0x000fe2000f8e02ff */
[----:B------:R-:W0:Y:S04]  /*3ddf0*/  LDCU UR7, c[0x0][0x3b0] ;  /* 0x00007600ff0777ac */ /* 0x000e280008000800 */
[----:B------:R-:W-:Y:S02]  /*3de00*/  LEA R67, P4, R18, R6, 0x1 ;  /* 0x0000000612437211 */ /* 0x000fe400078808ff */
[----:B------:R-:W-:Y:S02]  /*3de10*/  SEL R15, R12, R77, !P3 ;  /* 0x0000004d0c0f7207 */ /* 0x000fe40005800000 */
[----:B------:R-:W2:Y:S01]  /*3de20*/  LDL.LU R77, [R1+0x10d4] ;  /* 0x0010d400014d7983 */ /* 0x000ea20000300800 */
[----:B------:R-:W-:-:S03]  /*3de30*/  LEA.HI.X.SX32 R18, R18, R5, 0x1, P4 ;  /* 0x0000000512127211 */ /* 0x000fc600020f0eff */
[----:B------:R-:W-:Y:S04]  /*3de40*/  STL [R1+0xfa0], R71 ;  /* 0x000fa04701007387 */ /* 0x000fe80000100800 */
[----:B------:R-:W-:Y:S04]  /*3de50*/  STL [R1+0xfac], R69 ;  /* 0x000fac4501007387 */ /* 0x000fe80000100800 */
[----:B------:R-:W-:Y:S04]  /*3de60*/  STL [R1+0xfa8], R70 ;  /* 0x000fa84601007387 */ /* 0x000fe80000100800 */
[----:B------:R-:W-:Y:S04]  /*3de70*/  STL [R1+0xfb4], R67 ;  /* 0x000fb44301007387 */ /* 0x000fe80000100800 */
[----:B------:R-:W-:Y:S04]  /*3de80*/  STL [R1+0xfb0], R18 ;  /* 0x000fb01201007387 */ /* 0x000fe80000100800 */
[----:B---3--:R3:W-:Y:S04]  /*3de90*/  STL [R1+0x84], R4 ;  /* 0x0000840401007387 */ /* 0x0087e80000100800 */
[----:B---3--:R-:W3:Y:S01]  /*3dea0*/  LDL.LU R4, [R1+0x10d8] ;  /* 0x0010d80001047983 */ /* 0x008ee20000300800 */
[----:B-1----:R-:W-:Y:S01]  /*3deb0*/  IMAD R15, R15, UR10, RZ ;  /* 0x0000000a0f0f7c24 */ /* 0x002fe2000f8e02ff */
[----:B------:R-:W1:Y:S04]  /*3dec0*/  LDCU UR10, c[0x0][0x3b0] ;  /* 0x00007600ff0a77ac */ /* 0x000e680008000800 */
[----:B------:R-:W-:Y:S01]  /*3ded0*/  LEA R19, P4, R15, R6, 0x1 ;  /* 0x000000060f137211 */ /* 0x000fe200078808ff */
[----:B0-----:R-:W-:-:S03]  /*3dee0*/  @P2 IMAD.MOV.U32 R16, RZ, RZ, R67 ;  /* 0x000000ffff102224 */ /* 0x001fc600078e0043 */
[----:B------:R-:W-:Y:S02]  /*3def0*/  LEA.HI.X.SX32 R65, R15, R5, 0x1, P4 ;  /* 0x000000050f417211 */ /* 0x000fe400020f0eff */
[----:B------:R-:W-:Y:S01]  /*3df00*/  ISETP.GT.U32.AND P4, PT, R7, R10, PT ;  /* 0x0000000a0700720c */ /* 0x000fe20003f84070 */
[----:B------:R-:W-:Y:S01]  /*3df10*/  @P2 IMAD.MOV.U32 R17, RZ, RZ, R18 ;  /* 0x000000ffff112224 */ /* 0x000fe200078e0012 */
[----:B----4-:R-:W-:-:S04]  /*3df20*/  SEL R15, R12, R75, !P3 ;  /* 0x0000004b0c0f7207 */ /* 0x010fc80005800000 */
[----:B------:R0:W4:Y:S01]  /*3df30*/  @P2 LDG.E.U16 R53, desc[UR16][R16.64] ;  /* 0x0000001010352981 */ /* 0x000122000c1e1500 */
[----:B------:R-:W-:-:S03]  /*3df40*/  IMAD R18, R15, UR7, RZ ;  /* 0x000000070f127c24 */ /* 0x000fc6000f8e02ff */
[----:B------:R-:W-:Y:S01]  /*3df50*/  STL [R1+0xfbc], R19 ;  /* 0x000fbc1301007387 */ /* 0x000fe20000100800 */
[----:B0-----:R-:W-:Y:S02]  /*3df60*/  @P2 IMAD.MOV.U32 R16, RZ, RZ, R19 ;  /* 0x000000ffff102224 */ /* 0x001fe400078e0013 */
[----:B------:R-:W-:Y:S02]  /*3df70*/  @P2 IMAD.MOV.U32 R17, RZ, RZ, R65 ;  /* 0x000000ffff112224 */ /* 0x000fe400078e0041 */
[----:B------:R-:W-:Y:S01]  /*3df80*/  @!P4 IMAD.IADD R10, R10, 0x1, -R7 ;  /* 0x000000010a0ac824 */ /* 0x000fe200078e0a07 */
[----:B------:R-:W0:Y:S02]  /*3df90*/  LDCU UR7, c[0x0][0x3b0] ;  /* 0x00007600ff0777ac */ /* 0x000e240008000800 */
[----:B------:R1:W4:Y:S04]  /*3dfa0*/  @P2 LDG.E.U16 R61, desc[UR16][R16.64] ;  /* 0x00000010103d2981 */ /* 0x000328000c1e1500 */
[----:B------:R0:W-:Y:S04]  /*3dfb0*/  STL [R1+0xfb8], R65 ;  /* 0x000fb84101007387 */ /* 0x0001e80000100800 */
[----:B------:R-:W4:Y:S04]  /*3dfc0*/  LDL.LU R75, [R1+0x10bc] ;  /* 0x0010bc00014b7983 */ /* 0x000f280000300800 */
[----:B------:R-:W-:Y:S01]  /*3dfd0*/  STL [R1+0x34], R72 ;  /* 0x0000344801007387 */ /* 0x000fe20000100800 */
[----:B-1----:R-:W-:-:S04]  /*3dfe0*/  LEA R17, P4, R18, R6, 0x1 ;  /* 0x0000000612117211 */ /* 0x002fc800078808ff */
[----:B0-----:R-:W-:Y:S02]  /*3dff0*/  LEA.HI.X.SX32 R65, R18, R5, 0x1, P4 ;  /* 0x0000000512417211 */ /* 0x001fe400020f0eff */
[C---:B--2---:R-:W-:Y:S02]  /*3e000*/  SEL R15, R12.reuse, R76, !P3 ;  /* 0x0000004c0c0f7207 */ /* 0x044fe40005800000 */
[----:B------:R-:W2:Y:S04]  /*3e010*/  LDL.LU R76, [R1+0x1094] ;  /* 0x00109400014c7983 */ /* 0x000ea80000300800 */
[----:B------:R0:W-:Y:S01]  /*3e020*/  STL [R1+0xfc4], R17 ;  /* 0x000fc41101007387 */ /* 0x0001e20000100800 */
[----:B------:R-:W-:Y:S01]  /*3e030*/  IMAD R19, R15, UR10, RZ ;  /* 0x0000000a0f137c24 */ /* 0x000fe2000f8e02ff */
[----:B------:R-:W-:Y:S01]  /*3e040*/  PRMT R20, RZ, 0x7610, R20 ;  /* 0x00007610ff147816 */ /* 0x000fe20000000014 */
[----:B------:R-:W1:Y:S01]  /*3e050*/  LDCU UR10, c[0x0][0x3b0] ;  /* 0x00007600ff0a77ac */ /* 0x000e620008000800 */
[----:B------:R-:W-:-:S02]  /*3e060*/  SEL R16, R12, R77, !P3 ;  /* 0x0000004d0c107207 */ /* 0x000fc40005800000 */
[----:B------:R-:W2:Y:S04]  /*3e070*/  LDL.LU R77, [R1+0x1098] ;  /* 0x00109800014d7983 */ /* 0x000ea80000300800 */
[----:B------:R-:W-:Y:S01]  /*3e080*/  STL [R1+0xfc0], R65 ;  /* 0x000fc04101007387 */ /* 0x000fe20000100800 */
[----:B------:R-:W-:Y:S02]  /*3e090*/  IMAD R18, R16, UR11, RZ ;  /* 0x0000000b10127c24 */ /* 0x000fe4000f8e02ff */
[----:B------:R-:W-:Y:S02]  /*3e0a0*/  @P2 IMAD.MOV.U32 R16, RZ, RZ, R17 ;  /* 0x000000ffff102224 */ /* 0x000fe400078e0011 */
[----:B0-----:R-:W-:Y:S01]  /*3e0b0*/  @P2 IMAD.MOV.U32 R17, RZ, RZ, R65 ;  /* 0x000000ffff112224 */ /* 0x001fe200078e0041 */
[----:B------:R0:W-:Y:S01]  /*3e0c0*/  STL [R1+0xd0], R68 ;  /* 0x0000d04401007387 */ /* 0x0001e20000100800 */
[----:B------:R-:W1:Y:S03]  /*3e0d0*/  LDCU UR11, c[0x0][0x3b0] ;  /* 0x00007600ff0b77ac */ /* 0x000e660008000800 */
[----:B------:R0:W2:Y:S02]  /*3e0e0*/  @P2 LDG.E.U16 R85, desc[UR16][R16.64] ;  /* 0x0000001010552981 */ /* 0x0000a4000c1e1500 */
[----:B0-----:R-:W-:-:S04]  /*3e0f0*/  LEA R68, P4, R19, R6, 0x1 ;  /* 0x0000000613447211 */ /* 0x001fc800078808ff */
[----:B------:R-:W-:Y:S01]  /*3e100*/  LEA.HI.X.SX32 R16, R19, R5, 0x1, P4 ;  /* 0x0000000513107211 */ /* 0x000fe200020f0eff */
[----:B------:R-:W-:Y:S04]  /*3e110*/  STL [R1+0xfcc], R68 ;  /* 0x000fcc4401007387 */ /* 0x000fe80000100800 */
[----:B------:R-:W-:Y:S01]  /*3e120*/  @P2 IMAD.MOV.U32 R17, RZ, RZ, R16 ;  /* 0x000000ffff112224 */ /* 0x000fe200078e0010 */
[----:B---3--:R-:W-:Y:S02]  /*3e130*/  SEL R15, R12, R4, !P3 ;  /* 0x000000040c0f7207 */ /* 0x008fe40005800000 */
[----:B------:R-:W3:Y:S04]  /*3e140*/  LDL.LU R4, [R1+0x10c0] ;  /* 0x0010c00001047983 */ /* 0x000ee80000300800 */
[----:B------:R0:W-:Y:S02]  /*3e150*/  STL [R1+0xfc8], R16 ;  /* 0x000fc81001007387 */ /* 0x0001e40000100800 */
[----:B0-----:R-:W-:-:S05]  /*3e160*/  @P2 IMAD.MOV.U32 R16, RZ, RZ, R68 ;  /* 0x000000ffff102224 */ /* 0x001fca00078e0044 */
[----:B------:R0:W2:Y:S01]  /*3e170*/  @P2 LDG.E.U16 R66, desc[UR16][R16.64] ;  /* 0x0000001010422981 */ /* 0x0000a2000c1e1500 */
[----:B------:R-:W-:-:S04]  /*3e180*/  LEA R65, P4, R18, R6, 0x1 ;  /* 0x0000000612417211 */ /* 0x000fc800078808ff */
[----:B------:R-:W-:Y:S01]  /*3e190*/  LEA.HI.X.SX32 R67, R18, R5, 0x1, P4 ;  /* 0x0000000512437211 */ /* 0x000fe200020f0eff */
[----:B------:R-:W-:Y:S02]  /*3e1a0*/  IMAD R19, R15, UR7, RZ ;  /* 0x000000070f137c24 */ /* 0x000fe4000f8e02ff */
[----:B0-----:R-:W-:Y:S02]  /*3e1b0*/  @P2 IMAD.MOV.U32 R16, RZ, RZ, R65 ;  /* 0x000000ffff102224 */ /* 0x001fe400078e0041 */
[----:B------:R-:W-:Y:S01]  /*3e1c0*/  @P2 IMAD.MOV.U32 R17, RZ, RZ, R67 ;  /* 0x000000ffff112224 */ /* 0x000fe200078e0043 */
[----:B------:R-:W-:Y:S04]  /*3e1d0*/  STL [R1+0xfd4], R65 ;  /* 0x000fd44101007387 */ /* 0x000fe80000100800 */
[----:B------:R-:W-:Y:S01]  /*3e1e0*/  STL [R1+0xfd0], R67 ;  /* 0x000fd04301007387 */ /* 0x000fe20000100800 */
[----:B------:R-:W0:Y:S03]  /*3e1f0*/  LDCU UR7, c[0x0][0x3b0] ;  /* 0x00007600ff0777ac */ /* 0x000e260008000800 */
[----:B------:R0:W3:Y:S04]  /*3e200*/  @P2 LDG.E.U16 R20, desc[UR16][R16.64] ;  /* 0x0000001010142981 */ /* 0x0000e8000c1e1500 */
[----:B--2---:R2:W-:Y:S04]  /*3e210*/  STL [R1+0x30], R66 ;  /* 0x0000304201007387 */ /* 0x0045e80000100800 */
[----:B------:R-:W3:Y:S01]  /*3e220*/  LDL.LU R73, [R1+0x10c8] ;  /* 0x0010c80001497983 */ /* 0x000ee20000300800 */
[----:B--2---:R-:W-:-:S04]  /*3e230*/  LEA R66, P4, R19, R6, 0x1 ;  /* 0x0000000613427211 */ /* 0x004fc800078808ff */
[----:B------:R-:W-:Y:S01]  /*3e240*/  LEA.HI.X.SX32 R19, R19, R5, 0x1, P4 ;  /* 0x0000000513137211 */ /* 0x000fe200020f0eff */
[----:B0-----:R-:W-:-:S04]  /*3e250*/  @P2 IMAD.MOV.U32 R16, RZ, RZ, R66 ;  /* 0x000000ffff102224 */ /* 0x001fc800078e0042 */
[----:B------:R-:W-:-:S05]  /*3e260*/  @P2 IMAD.MOV.U32 R17, RZ, RZ, R19 ;  /* 0x000000ffff112224 */ /* 0x000fca00078e0013 */
[----:B------:R0:W2:Y:S01]  /*3e270*/  @P2 LDG.E.U16 R64, desc[UR16][R16.64] ;  /* 0x0000001010402981 */ /* 0x0000a2000c1e1500 */
[----:B----4-:R-:W-:-:S03]  /*3e280*/  SEL R15, R12, R75, !P3 ;  /* 0x0000004b0c0f7207 */ /* 0x010fc60005800000 */
[----:B------:R-:W-:Y:S04]  /*3e290*/  STL [R1+0xfdc], R66 ;  /* 0x000fdc4201007387 */ /* 0x000fe80000100800 */
[----:B---3--:R3:W-:Y:S01]  /*3e2a0*/  STL [R1+0x80], R20 ;  /* 0x0000801401007387 */ /* 0x0087e20000100800 */
[----:B------:R-:W-:Y:S01]  /*3e2b0*/  SEL R18, R12, R76, !P3 ;  /* 0x0000004c0c127207 */ /* 0x000fe20005800000 */
[----:B---3--:R-:W-:Y:S02]  /*3e2c0*/  IMAD R20, R15, UR12, RZ ;  /* 0x0000000c0f147c24 */ /* 0x008fe4000f8e02ff */
[----:B------:R3:W-:Y:S02]  /*3e2d0*/  STL [R1+0xfd8], R19 ;  /* 0x000fd81301007387 */ /* 0x0007e40000100800 */
[----:B-1----:R-:W-:Y:S01]  /*3e2e0*/  IMAD R18, R18, UR10, RZ ;  /* 0x0000000a12127c24 */ /* 0x002fe2000f8e02ff */
[----:B------:R-:W-:-:S02]  /*3e2f0*/  SEL R15, R12, R77, !P3 ;  /* 0x0000004d0c0f7207 */ /* 0x000fc40005800000 */
[----:B------:R-:W-:Y:S02]  /*3e300*/  PRMT R52, RZ, 0x7610, R52 ;  /* 0x00007610ff347816 */ /* 0x000fe40000000034 */
[C---:B------:R-:W-:Y:S01]  /*3e310*/  LEA R65, P4, R20.reuse, R6, 0x1 ;  /* 0x0000000614417211 */ /* 0x040fe200078808ff */
[----:B------:R-:W1:Y:S01]  /*3e320*/  LDCU UR10, c[0x0][0x3b0] ;  /* 0x00007600ff0a77ac */ /* 0x000e620008000800 */
[----:B------:R-:W-:Y:S02]  /*3e330*/  PRMT R60, RZ, 0x7610, R60 ;  /* 0x00007610ff3c7816 */ /* 0x000fe4000000003c */
[----:B------:R-:W-:Y:S02]  /*3e340*/  PRMT R84, RZ, 0x7610, R84 ;  /* 0x00007610ff547816 */ /* 0x000fe40000000054 */
[----:B0-----:R-:W-:Y:S01]  /*3e350*/  LEA.HI.X.SX32 R16, R20, R5, 0x1, P4 ;  /* 0x0000000514107211 */ /* 0x001fe200020f0eff */
[----:B------:R-:W-:Y:S04]  /*3e360*/  STL [R1+0xfe4], R65 ;  /* 0x000fe44101007387 */ /* 0x000fe80000100800 */
[----:B------:R-:W4:Y:S01]  /*3e370*/  LDL.LU R74, [R1+0x10b8] ;  /* 0x0010b800014a7983 */ /* 0x000f220000300800 */
[----:B------:R-:W-:Y:S01]  /*3e380*/  @P2 IMAD.MOV.U32 R17, RZ, RZ, R16 ;  /* 0x000000ffff112224 */ /* 0x000fe200078e0010 */
[----:B------:R-:W-:-:S02]  /*3e390*/  PRMT R63, RZ, 0x7610, R63 ;  /* 0x00007610ff3f7816 */ /* 0x000fc4000000003f */
[----:B------:R0:W-:Y:S01]  /*3e3a0*/  STL [R1+0xfe0], R16 ;  /* 0x000fe01001007387 */ /* 0x0001e20000100800 */
[----:B---3--:R-:W-:Y:S01]  /*3e3b0*/  IMAD R19, R15, UR11, RZ ;  /* 0x0000000b0f137c24 */ /* 0x008fe2000f8e02ff */
[----:B------:R-:W-:Y:S01]  /*3e3c0*/  SEL R15, R12, R4, !P3 ;  /* 0x000000040c0f7207 */ /* 0x000fe20005800000 */
[----:B------:R-:W3:Y:S01]  /*3e3d0*/  LDCU UR11, c[0x0][0x3b0] ;  /* 0x00007600ff0b77ac */ /* 0x000ee20008000800 */
[----:B------:R-:W1:Y:S01]  /*3e3e0*/  LDCU UR12, c[0x0][0x3b0] ;  /* 0x00007600ff0c77ac */ /* 0x000e620008000800 */
[----:B0-----:R-:W-:-:S05]  /*3e3f0*/  @P2 IMAD.MOV.U32 R16, RZ, RZ, R65 ;  /* 0x000000ffff102224 */ /* 0x001fca00078e0041 */
[----:B------:R0:W3:Y:S01]  /*3e400*/  @P2 LDG.E.U16 R52, desc[UR16][R16.64] ;  /* 0x0000001010342981 */ /* 0x0000e2000c1e1500 */
[----:B------:R-:W-:Y:S01]  /*3e410*/  IMAD R20, R15, UR7, RZ ;  /* 0x000000070f147c24 */ /* 0x000fe2000f8e02ff */
[----:B------:R-:W0:Y:S01]  /*3e420*/  LDCU UR7, c[0x0][0x3b0] ;  /* 0x00007600ff0777ac */ /* 0x000e220008000800 */
[----:B------:R-:W-:Y:S01]  /*3e430*/  SEL R15, R12, R73, !P3 ;  /* 0x000000490c0f7207 */ /* 0x000fe20005800000 */
[----:B--2---:R2:W-:Y:S02]  /*3e440*/  STL [R1+0xcc], R64 ;  /* 0x0000cc4001007387 */ /* 0x0045e40000100800 */
[----:B--2---:R-:W-:-:S04]  /*3e450*/  LEA R64, P4, R18, R6, 0x1 ;  /* 0x0000000612407211 */ /* 0x004fc800078808ff */
[----:B0-----:R-:W-:Y:S01]  /*3e460*/  LEA.HI.X.SX32 R16, R18, R5, 0x1, P4 ;  /* 0x0000000512107211 */ /* 0x001fe200020f0eff */
[----:B------:R-:W-:Y:S04]  /*3e470*/  STL [R1+0xfec], R64 ;  /* 0x000fec4001007387 */ /* 0x000fe80000100800 */
[----:B------:R-:W2:Y:S04]  /*3e480*/  LDL.LU R75, [R1+0x108c] ;  /* 0x00108c00014b7983 */ /* 0x000ea80000300800 */
[----:B------:R-:W2:Y:S01]  /*3e490*/  LDL.LU R76, [R1+0x1064] ;  /* 0x00106400014c7983 */ /* 0x000ea20000300800 */
[----:B------:R-:W-:-:S03]  /*3e4a0*/  LEA R4, P4, R19, R6, 0x1 ;  /* 0x0000000613047211 */ /* 0x000fc600078808ff */
[----:B------:R-:W2:Y:S04]  /*3e4b0*/  LDL.LU R77, [R1+0x106c] ;  /* 0x00106c00014d7983 */ /* 0x000ea80000300800 */
[----:B------:R0:W-:Y:S01]  /*3e4c0*/  STL [R1+0xfe8], R16 ;  /* 0x000fe81001007387 */ /* 0x0001e20000100800 */
[----:B------:R-:W-:Y:S01]  /*3e4d0*/  @P2 IMAD.MOV.U32 R17, RZ, RZ, R16 ;  /* 0x000000ffff112224 */ /* 0x000fe200078e0010 */
[----:B------:R-:W-:Y:S01]  /*3e4e0*/  LEA.HI.X.SX32 R65, R19, R5, 0x1, P4 ;  /* 0x0000000513417211 */ /* 0x000fe200020f0eff */
[----:B0-----:R-:W-:Y:S01]  /*3e4f0*/  @P2 IMAD.MOV.U32 R16, RZ, RZ, R64 ;  /* 0x000000ffff102224 */ /* 0x001fe200078e0040 */
[----:B------:R-:W-:-:S04]  /*3e500*/  LEA R64, P4, R20, R6, 0x1 ;  /* 0x0000000614407211 */ /* 0x000fc800078808ff */
[----:B------:R0:W2:Y:S01]  /*3e510*/  @P2 LDG.E.U16 R60, desc[UR16][R16.64] ;  /* 0x00000010103c2981 */ /* 0x0000a2000c1e1500 */
[----:B------:R-:W-:Y:S02]  /*3e520*/  LEA.HI.X.SX32 R66, R20, R5, 0x1, P4 ;  /* 0x0000000514427211 */ /* 0x000fe400020f0eff */
[----:B------:R-:W-:Y:S01]  /*3e530*/  PRMT R19, RZ, 0x7610, R19 ;  /* 0x00007610ff137816 */ /* 0x000fe20000000013 */
[----:B-1----:R-:W-:Y:S02]  /*3e540*/  IMAD R18, R15, UR10, RZ ;  /* 0x0000000a0f127c24 */ /* 0x002fe4000f8e02ff */
[----:B0-----:R-:W-:Y:S02]  /*3e550*/  @P2 IMAD.MOV.U32 R16, RZ, RZ, R4 ;  /* 0x000000ffff102224 */ /* 0x001fe400078e0004 */
[----:B------:R-:W-:Y:S01]  /*3e560*/  @P2 IMAD.MOV.U32 R17, RZ, RZ, R65 ;  /* 0x000000ffff112224 */ /* 0x000fe200078e0041 */
[----:B------:R0:W-:Y:S01]  /*3e570*/  STL [R1+0xff4], R4 ;  /* 0x000ff40401007387 */ /* 0x0001e20000100800 */
[----:B------:R-:W-:-:S02]  /*3e580*/  PRMT R20, RZ, 0x7610, R20 ;  /* 0x00007610ff147816 */ /* 0x000fc40000000014 */
[----:B----4-:R-:W-:Y:S01]  /*3e590*/  SEL R15, R12, R74, !P3 ;  /* 0x0000004a0c0f7207 */ /* 0x010fe20005800000 */
[----:B------:R-:W1:Y:S01]  /*3e5a0*/  LDCU UR10, c[0x0][0x3b0] ;  /* 0x00007600ff0a77ac */ /* 0x000e620008000800 */
[----:B------:R4:W2:Y:S04]  /*3e5b0*/  @P2 LDG.E.U16 R84, desc[UR16][R16.64] ;  /* 0x0000001010542981 */ /* 0x0008a8000c1e1500 */
[----:B------:R3:W-:Y:S04]  /*3e5c0*/  STL [R1+0xff0], R65 ;  /* 0x000ff04101007387 */ /* 0x0007e80000100800 */
[----:B0-----:R-:W2:Y:S01]  /*3e5d0*/  LDL.LU R4, [R1+0x107c] ;  /* 0x00107c0001047983 */ /* 0x001ea20000300800 */
[----:B----4-:R-:W-:-:S02]  /*3e5e0*/  @P2 IMAD.MOV.U32 R16, RZ, RZ, R64 ;  /* 0x000000ffff102224 */ /* 0x010fc400078e0040 */
[----:B------:R-:W-:Y:S01]  /*3e5f0*/  @P2 IMAD.MOV.U32 R17, RZ, RZ, R66 ;  /* 0x000000ffff112224 */ /* 0x000fe200078e0042 */
[C---:B---3--:R-:W-:Y:S01]  /*3e600*/  LEA R65, P4, R18.reuse, R6, 0x1 ;  /* 0x0000000612417211 */ /* 0x048fe200078808ff */
[----:B------:R-:W-:Y:S04]  /*3e610*/  STL [R1+0xffc], R64 ;  /* 0x000ffc4001007387 */ /* 0x000fe80000100800 */
[----:B------:R0:W3:Y:S04]  /*3e620*/  @P2 LDG.E.U16 R19, desc[UR16][R16.64] ;  /* 0x0000001010132981 */ /* 0x0000e8000c1e1500 */
[----:B------:R4:W-:Y:S02]  /*3e630*/  STL [R1+0xff8], R66 ;  /* 0x000ff84201007387 */ /* 0x0009e40000100800 */
[----:B----4-:R-:W-:Y:S01]  /*3e640*/  LEA.HI.X.SX32 R66, R18, R5, 0x1, P4 ;  /* 0x0000000512427211 */ /* 0x010fe200020f0eff */
[----:B0-----:R-:W-:-:S04]  /*3e650*/  @P2 IMAD.MOV.U32 R16, RZ, RZ, R65 ;  /* 0x000000ffff102224 */ /* 0x001fc800078e0041 */
[----:B------:R-:W-:-:S05]  /*3e660*/  @P2 IMAD.MOV.U32 R17, RZ, RZ, R66 ;  /* 0x000000ffff112224 */ /* 0x000fca00078e0042 */
[----:B------:R0:W4:Y:S04]  /*3e670*/  @P2 LDG.E.U16 R20, desc[UR16][R16.64] ;  /* 0x0000001010142981 */ /* 0x000128000c1e1500 */
[----:B------:R-:W-:Y:S04]  /*3e680*/  STL [R1+0x1004], R65 ;  /* 0x0010044101007387 */ /* 0x000fe80000100800 */
[----:B---3--:R3:W-:Y:S02]  /*3e690*/  STL [R1+0x2c], R19 ;  /* 0x00002c1301007387 */ /* 0x0087e40000100800 */
[----:B---3--:R-:W-:-:S02]  /*3e6a0*/  IMAD R19, R15, UR11, RZ ;  /* 0x0000000b0f137c24 */ /* 0x008fc4000f8e02ff */
[----:B------:R-:W-:Y:S01]  /*3e6b0*/  STL [R1+0x1000], R66 ;  /* 0x0010004201007387 */ /* 0x000fe20000100800 */
[C---:B--2---:R-:W-:Y:S02]  /*3e6c0*/  SEL R18, R12.reuse, R75, !P3 ;  /* 0x0000004b0c127207 */ /* 0x044fe40005800000 */
[----:B------:R-:W-:Y:S01]  /*3e6d0*/  SEL R15, R12, R76, !P3 ;  /* 0x0000004c0c0f7207 */ /* 0x000fe20005800000 */
[----:B------:R-:W2:Y:S01]  /*3e6e0*/  LDCU UR11, c[0x0][0x3b0] ;  /* 0x00007600ff0b77ac */ /* 0x000ea20008000800 */
[----:B------:R-:W-:-:S04]  /*3e6f0*/  LEA R64, P4, R19, R6, 0x1 ;  /* 0x0000000613407211 */ /* 0x000fc800078808ff */
[----:B0-----:R-:W-:Y:S01]  /*3e700*/  LEA.HI.X.SX32 R16, R19, R5, 0x1, P4 ;  /* 0x0000000513107211 */ /* 0x001fe200020f0eff */
[----:B------:R-:W-:Y:S04]  /*3e710*/  STL [R1+0x100c], R64 ;  /* 0x00100c4001007387 */ /* 0x000fe80000100800 */
[----:B----4-:R-:W-:Y:S01]  /*3e720*/  STL [R1+0x7c], R20 ;  /* 0x00007c1401007387 */ /* 0x010fe20000100800 */
[----:B------:R-:W-:-:S03]  /*3e730*/  @P2 IMAD.MOV.U32 R17, RZ, RZ, R16 ;  /* 0x000000ffff112224 */ /* 0x000fc600078e0010 */
[----:B------:R0:W-:Y:S01]  /*3e740*/  STL [R1+0x1008], R16 ;  /* 0x0010081001007387 */ /* 0x0001e20000100800 */
[----:B-1----:R-:W-:Y:S02]  /*3e750*/  IMAD R19, R15, UR10, RZ ;  /* 0x0000000a0f137c24 */ /* 0x002fe4000f8e02ff */
[----:B0-----:R-:W-:Y:S02]  /*3e760*/  @P2 IMAD.MOV.U32 R16, RZ, RZ, R64 ;  /* 0x000000ffff102224 */ /* 0x001fe400078e0040 */
[----:B------:R-:W-:Y:S01]  /*3e770*/  IMAD R20, R18, UR7, RZ ;  /* 0x0000000712147c24 */ /* 0x000fe2000f8e02ff */
[C---:B------:R-:W-:Y:S01]  /*3e780*/  SEL R15, R12.reuse, R4, !P3 ;  /* 0x000000040c0f7207 */ /* 0x040fe20005800000 */
[----:B------:R-:W3:Y:S04]  /*3e790*/  LDL.LU R73, [R1+0x10c4] ;  /* 0x0010c40001497983 */ /* 0x000ee80000300800 */
[----:B------:R0:W4:Y:S01]  /*3e7a0*/  @P2 LDG.E.U16 R63, desc[UR16][R16.64] ;  /* 0x00000010103f2981 */ /* 0x000122000c1e1500 */
[----:B------:R-:W-:-:S02]  /*3e7b0*/  SEL R18, R12, R77, !P3 ;  /* 0x0000004d0c127207 */ /* 0x000fc40005800000 */
[C---:B------:R-:W-:Y:S02]  /*3e7c0*/  LEA R65, P4, R20.reuse, R6, 0x1 ;  /* 0x0000000614417211 */ /* 0x040fe400078808ff */
[----:B------:R-:W-:Y:S02]  /*3e7d0*/  PRMT R51, RZ, 0x7610, R51 ;  /* 0x00007610ff337816 */ /* 0x000fe40000000033 */
[----:B------:R-:W-:Y:S02]  /*3e7e0*/  PRMT R59, RZ, 0x7610, R59 ;  /* 0x00007610ff3b7816 */ /* 0x000fe4000000003b */
[----:B------:R-:W-:Y:S01]  /*3e7f0*/  PRMT R83, RZ, 0x7610, R83 ;  /* 0x00007610ff537816 */ /* 0x000fe20000000053 */
[----:B------:R-:W1:Y:S01]  /*3e800*/  LDCU UR7, c[0x0][0x3b0] ;  /* 0x00007600ff0777ac */ /* 0x000e620008000800 */
[----:B------:R-:W-:Y:S04]  /*3e810*/  STL [R1+0x1014], R65 ;  /* 0x0010144101007387 */ /* 0x000fe80000100800 */
[----:B------:R-:W3:Y:S04]  /*3e820*/  LDL.LU R74, [R1+0x10ac] ;  /* 0x0010ac00014a7983 */ /* 0x000ee80000300800 */
[----:B------:R-:W3:Y:S01]  /*3e830*/  LDL.LU R75, [R1+0x1080] ;  /* 0x00108000014b7983 */ /* 0x000ee20000300800 */
[----:B0-----:R-:W-:-:S02]  /*3e840*/  LEA.HI.X.SX32 R16, R20, R5, 0x1, P4 ;  /* 0x0000000514107211 */ /* 0x001fc400020f0eff */
[----:B------:R-:W-:Y:S01]  /*3e850*/  LEA R4, P4, R19, R6, 0x1 ;  /* 0x0000000613047211 */ /* 0x000fe200078808ff */
[----:B------:R-:W-:Y:S02]  /*3e860*/  IMAD R18, R18, UR12, RZ ;  /* 0x0000000c12127c24 */ /* 0x000fe4000f8e02ff */
[----:B--2---:R-:W-:Y:S01]  /*3e870*/  IMAD R15, R15, UR11, RZ ;  /* 0x0000000b0f0f7c24 */ /* 0x004fe2000f8e02ff */
[----:B------:R-:W0:Y:S01]  /*3e880*/  LDCU UR11, c[0x0][0x3b0] ;  /* 0x00007600ff0b77ac */ /* 0x000e220008000800 */
[----:B------:R2:W-:Y:S04]  /*3e890*/  STL [R1+0x1010], R16 ;  /* 0x0010101001007387 */ /* 0x0005e80000100800 */
[----:B------:R-:W-:Y:S01]  /*3e8a0*/  STL [R1+0x101c], R4 ;  /* 0x00101c0401007387 */ /* 0x000fe20000100800 */
[----:B------:R-:W-:Y:S01]  /*3e8b0*/  @P2 IMAD.MOV.U32 R17, RZ, RZ, R16 ;  /* 0x000000ffff112224 */ /* 0x000fe200078e0010 */
[----:B------:R-:W-:Y:S01]  /*3e8c0*/  PRMT R21, RZ, 0x7610, R21 ;  /* 0x00007610ff157816 */ /* 0x000fe20000000015 */
[----:B------:R-:W0:Y:S01]  /*3e8d0*/  LDCU UR10, c[0x0][0x3b0] ;  /* 0x00007600ff0a77ac */ /* 0x000e220008000800 */
[----:B------:R-:W-:Y:S01]  /*3e8e0*/  PRMT R2, RZ, 0x7610, R2 ;  /* 0x00007610ff027816 */ /* 0x000fe20000000002 */
[----:B------:R-:W0:Y:S01]  /*3e8f0*/  LDCU UR12, c[0x0][0x3b0] ;  /* 0x00007600ff0c77ac */ /* 0x000e220008000800 */
[----:B--2---:R-:W-:-:S05]  /*3e900*/  @P2 IMAD.MOV.U32 R16, RZ, RZ, R65 ;  /* 0x000000ffff102224 */ /* 0x004fca00078e0041 */
[----:B------:R2:W3:Y:S02]  /*3e910*/  @P2 LDG.E.U16 R51, desc[UR16][R16.64] ;  /* 0x0000001010332981 */ /* 0x0004e4000c1e1500 */
[----:B--2---:R-:W-:Y:S02]  /*3e920*/  @P2 IMAD.MOV.U32 R16, RZ, RZ, R4 ;  /* 0x000000ffff102224 */ /* 0x004fe400078e0004 */
[----:B----4-:R2:W-:Y:S02]  /*3e930*/  STL [R1+0xc8], R63 ;  /* 0x0000c83f01007387 */ /* 0x0105e40000100800 */
[----:B--2---:R-:W-:Y:S02]  /*3e940*/  LEA.HI.X.SX32 R63, R19, R5, 0x1, P4 ;  /* 0x00000005133f7211 */ /* 0x004fe400020f0eff */
[----:B------:R-:W-:-:S03]  /*3e950*/  LEA R64, P4, R18, R6, 0x1 ;  /* 0x0000000612407211 */ /* 0x000fc600078808ff */
[----:B------:R-:W-:Y:S01]  /*3e960*/  @P2 IMAD.MOV.U32 R17, RZ, RZ, R63 ;  /* 0x000000ffff112224 */ /* 0x000fe200078e003f */
[----:B------:R-:W-:Y:S02]  /*3e970*/  LEA.HI.X.SX32 R18, R18, R5, 0x1, P4 ;  /* 0x0000000512127211 */ /* 0x000fe400020f0eff */
[----:B------:R-:W-:Y:S01]  /*3e980*/  LEA R20, P4, R15, R6, 0x1 ;  /* 0x000000060f147211 */ /* 0x000fe200078808ff */
[----:B------:R2:W-:Y:S04]  /*3e990*/  STL [R1+0x1018], R63 ;  /* 0x0010183f01007387 */ /* 0x0005e80000100800 */
[----:B------:R4:W3:Y:S01]  /*3e9a0*/  @P2 LDG.E.U16 R59, desc[UR16][R16.64] ;  /* 0x00000010103b2981 */ /* 0x0008e2000c1e1500 */
[----:B------:R-:W-:-:S03]  /*3e9b0*/  PRMT R19, RZ, 0x7610, R19 ;  /* 0x00007610ff137816 */ /* 0x000fc60000000013 */
[----:B------:R-:W3:Y:S01]  /*3e9c0*/  LDL.LU R76, [R1+0x1078] ;  /* 0x00107800014c7983 */ /* 0x000ee20000300800 */
[----:B--2---:R-:W-:Y:S01]  /*3e9d0*/  LEA.HI.X.SX32 R63, R15, R5, 0x1, P4 ;  /* 0x000000050f3f7211 */ /* 0x004fe200020f0eff */
[----:B----4-:R-:W-:Y:S02]  /*3e9e0*/  @P2 IMAD.MOV.U32 R16, RZ, RZ, R64 ;  /* 0x000000ffff102224 */ /* 0x010fe400078e0040 */
[----:B------:R-:W-:-:S05]  /*3e9f0*/  @P2 IMAD.MOV.U32 R17, RZ, RZ, R18 ;  /* 0x000000ffff112224 */ /* 0x000fca00078e0012 */
[----:B------:R2:W4:Y:S02]  /*3ea00*/  @P2 LDG.E.U16 R83, desc[UR16][R16.64] ;  /* 0x0000001010532981 */ /* 0x000524000c1e1500 */
[----:B--2---:R-:W-:Y:S02]  /*3ea10*/  @P2 IMAD.MOV.U32 R16, RZ, RZ, R20 ;  /* 0x000000ffff102224 */ /* 0x004fe400078e0014 */
[----:B------:R-:W-:-:S05]  /*3ea20*/  @P2 IMAD.MOV.U32 R17, RZ, RZ, R63 ;  /* 0x000000ffff112224 */ /* 0x000fca00078e003f */
[----:B------:R2:W4:Y:S01]  /*3ea30*/  @P2 LDG.E.U16 R19, desc[UR16][R16.64] ;  /* 0x0000001010132981 */ /* 0x000522000c1e1500 */
[----:B------:R-:W-:Y:S02]  /*3ea40*/  ISETP.GT.U32.AND P4, PT, R7, R9, PT ;  /* 0x000000090700720c */ /* 0x000fe40003f84070 */
[----:B---3--:R-:W-:Y:S01]  /*3ea50*/  SEL R15, R12, R73, !P3 ;  /* 0x000000490c0f7207 */ /* 0x008fe20005800000 */
[----:B------:R-:W-:Y:S04]  /*3ea60*/  STL [R1+0x1024], R64 ;  /* 0x0010244001007387 */ /* 0x000fe80000100800 */
[----:B------:R-:W3:Y:S04]  /*3ea70*/  LDL.LU R77, [R1+0x1074] ;  /* 0x00107400014d7983 */ /* 0x000ee80000300800 */
[----:B------:R-:W3:Y:S04]  /*3ea80*/  LDL.LU R4, [R1+0x105c] ;  /* 0x00105c0001047983 */ /* 0x000ee80000300800 */
[----:B------:R1:W-:Y:S04]  /*3ea90*/  STL [R1+0x1020], R18 ;  /* 0x0010201201007387 */ /* 0x0003e80000100800 */
[----:B------:R0:W-:Y:S04]  /*3eaa0*/  STL [R1+0x102c], R20 ;  /* 0x00102c1401007387 */ /* 0x0001e80000100800 */
[----:B------:R0:W-:Y:S01]  /*3eab0*/  STL [R1+0x1028], R63 ;  /* 0x0010283f01007387 */ /* 0x0001e20000100800 */
[----:B-1----:R-:W-:-:S02]  /*3eac0*/  IMAD R18, R15, UR7, RZ ;  /* 0x000000070f127c24 */ /* 0x002fc4000f8e02ff */
[----:B------:R-:W-:Y:S01]  /*3ead0*/  @!P4 IMAD.IADD R9, R9, 0x1, -R7 ;  /* 0x000000010909c824 */ /* 0x000fe200078e0a07 */
[----:B--2---:R-:W-:Y:S01]  /*3eae0*/  SEL R16, R12, R75, !P3 ;  /* 0x0000004b0c107207 */ /* 0x004fe20005800000 */
[----:B----4-:R-:W-:Y:S01]  /*3eaf0*/  STL [R1+0x28], R19 ;  /* 0x0000281301007387 */ /* 0x010fe20000100800 */
[----:B------:R-:W-:-:S03]  /*3eb00*/  LEA R17, P4, R18, R6, 0x1 ;  /* 0x0000000612117211 */ /* 0x000fc600078808ff */
[----:B0-----:R-:W-:Y:S01]  /*3eb10*/  IMAD R20, R16, UR11, RZ ;  /* 0x0000000b10147c24 */ /* 0x001fe2000f8e02ff */
[----:B------:R-:W-:Y:S01]  /*3eb20*/  SEL R15, R12, R74, !P3 ;  /* 0x0000004a0c0f7207 */ /* 0x000fe20005800000 */
[----:B------:R-:W0:Y:S01]  /*3eb30*/  LDCU UR7, c[0x0][0x3b0] ;  /* 0x00007600ff0777ac */ /* 0x000e220008000800 */
[----:B------:R-:W-:Y:S01]  /*3eb40*/  LEA.HI.X.SX32 R63, R18, R5, 0x1, P4 ;  /* 0x00000005123f7211 */ /* 0x000fe200020f0eff */
[----:B------:R1:W-:Y:S01]  /*3eb50*/  STL [R1+0x1034], R17 ;  /* 0x0010341101007387 */ /* 0x0003e20000100800 */
[----:B------:R-:W-:Y:S01]  /*3eb60*/  @P2 IMAD.MOV.U32 R16, RZ, RZ, R17 ;  /* 0x000000ffff102224 */ /* 0x000fe200078e0011 */
[----:B------:R-:W-:Y:S02]  /*3eb70*/  PRMT R50, RZ, 0x7610, R50 ;  /* 0x00007610ff327816 */ /* 0x000fe40000000032 */
[----:B------:R-:W-:Y:S02]  /*3eb80*/  PRMT R58, RZ, 0x7610, R58 ;  /* 0x00007610ff3a7816 */ /* 0x000fe4000000003a */
[----:B------:R-:W-:Y:S01]  /*3eb90*/  PRMT R82, RZ, 0x7610, R82 ;  /* 0x00007610ff527816 */ /* 0x000fe20000000052 */
[----:B------:R-:W2:Y:S01]  /*3eba0*/  LDCU UR11, c[0x0][0x3b0] ;  /* 0x00007600ff0b77ac */ /* 0x000ea20008000800 */
[----:B-1----:R-:W-:-:S05]  /*3ebb0*/  @P2 IMAD.MOV.U32 R17, RZ, RZ, R63 ;  /* 0x000000ffff112224 */ /* 0x002fca00078e003f */
[----:B------:R1:W4:Y:S01]  /*3ebc0*/  @P2 LDG.E.U16 R21, desc[UR16][R16.64] ;  /* 0x0000001010152981 */ /* 0x000322000c1e1500 */
[----:B------:R-:W-:-:S03]  /*3ebd0*/  IMAD R19, R15, UR10, RZ ;  /* 0x0000000a0f137c24 */ /* 0x000fc6000f8e02ff */
[----:B------:R0:W-:Y:S01]  /*3ebe0*/  STL [R1+0x1030], R63 ;  /* 0x0010303f01007387 */ /* 0x0001e20000100800 */
[C---:B------:R-:W-:Y:S02]  /*3ebf0*/  SEL R18, R12.reuse, R76, !P3 ;  /* 0x0000004c0c127207 */ /* 0x040fe40005800000 */
[----:B---3--:R-:W-:Y:S01]  /*3ec00*/  SEL R15, R12, R77, !P3 ;  /* 0x0000004d0c0f7207 */ /* 0x008fe20005800000 */
[----:B------:R-:W3:Y:S01]  /*3ec10*/  LDCU UR10, c[0x0][0x3b0] ;  /* 0x00007600ff0a77ac */ /* 0x000ee20008000800 */
[----:B------:R-:W-:-:S04]  /*3ec20*/  LEA R65, P4, R19, R6, 0x1 ;  /* 0x0000000613417211 */ /* 0x000fc800078808ff */
[-C--:B-1----:R-:W-:Y:S01]  /*3ec30*/  LEA.HI.X.SX32 R16, R19, R5.reuse, 0x1, P4 ;  /* 0x0000000513107211 */ /* 0x082fe200020f0eff */
[----:B------:R-:W-:Y:S04]  /*3ec40*/  STL [R1+0x103c], R65 ;  /* 0x00103c4101007387 */ /* 0x000fe80000100800 */
[----:B------:R-:W-:Y:S01]  /*3ec50*/  @P2 IMAD.MOV.U32 R17, RZ, RZ, R16 ;  /* 0x000000ffff112224 */ /* 0x000fe200078e0010 */
[C---:B0-----:R-:W-:Y:S01]  /*3ec60*/  LEA R63, P4, R20.reuse, R6, 0x1 ;  /* 0x00000006143f7211 */ /* 0x041fe200078808ff */
[----:B------:R-:W-:Y:S01]  /*3ec70*/  IMAD R15, R15, UR7, RZ ;  /* 0x000000070f0f7c24 */ /* 0x000fe2000f8e02ff */
[----:B------:R-:W-:Y:S01]  /*3ec80*/  PRMT R19, RZ, 0x7610, R19 ;  /* 0x00007610ff137816 */ /* 0x000fe20000000013 */
[----:B------:R-:W0:Y:S01]  /*3ec90*/  LDCU UR7, c[0x0][0x3b0] ;  /* 0x00007600ff0777ac */ /* 0x000e220008000800 */
[----:B------:R-:W-:Y:S01]  /*3eca0*/  LEA.HI.X.SX32 R64, R20, R5, 0x1, P4 ;  /* 0x0000000514407211 */ /* 0x000fe200020f0eff */
[----:B----4-:R-:W-:Y:S04]  /*3ecb0*/  STL [R1+0x78], R21 ;  /* 0x0000781501007387 */ /* 0x010fe80000100800 */
[----:B------:R1:W-:Y:S04]  /*3ecc0*/  STL [R1+0x1038], R16 ;  /* 0x0010381001007387 */ /* 0x0003e80000100800 */
[----:B------:R-:W4:Y:S01]  /*3ecd0*/  LDL.LU R74, [R1+0x10a0] ;  /* 0x0010a000014a7983 */ /* 0x000f220000300800 */
[----:B-1----:R-:W-:-:S05]  /*3ece0*/  @P2 IMAD.MOV.U32 R16, RZ, RZ, R65 ;  /* 0x000000ffff102224 */ /* 0x002fca00078e0041 */
[----:B------:R1:W2:Y:S01]  /*3ecf0*/  @P2 LDG.E.U16 R2, desc[UR16][R16.64] ;  /* 0x0000001010022981 */ /* 0x0002a2000c1e1500 */
[----:B------:R-:W-:Y:S01]  /*3ed00*/  IMAD R21, R18, UR12, RZ ;  /* 0x0000000c12157c24 */ /* 0x000fe2000f8e02ff */
[----:B------:R-:W-:Y:S02]  /*3ed10*/  SEL R18, R12, R4, !P3 ;  /* 0x000000040c127207 */ /* 0x000fe40005800000 */
[----:B------:R0:W-:Y:S04]  /*3ed20*/  STL [R1+0x1044], R63 ;  /* 0x0010443f01007387 */ /* 0x0001e80000100800 */
[----:B------:R-:W3:Y:S01]  /*3ed30*/  LDL.LU R75, [R1+0x1088] ;  /* 0x00108800014b7983 */ /* 0x000ee20000300800 */
[----:B------:R-:W2:Y:S01]  /*3ed40*/  LDCU UR12, c[0x0][0x3b0] ;  /* 0x00007600ff0c77ac */ /* 0x000ea20008000800 */
[----:B------:R-:W-:Y:S01]  /*3ed50*/  LEA R4, P4, R21, R6, 0x1 ;  /* 0x0000000615047211 */ /* 0x000fe200078808ff */
[----:B-1----:R-:W-:-:S02]  /*3ed60*/  @P2 IMAD.MOV.U32 R16, RZ, RZ, R63 ;  /* 0x000000ffff102224 */ /* 0x002fc400078e003f */
[----:B------:R-:W-:Y:S01]  /*3ed70*/  @P2 IMAD.MOV.U32 R17, RZ, RZ, R64 ;  /* 0x000000ffff112224 */ /* 0x000fe200078e0040 */
[-C--:B------:R-:W-:Y:S02]  /*3ed80*/  LEA.HI.X.SX32 R66, R21, R5.reuse, 0x1, P4 ;  /* 0x0000000515427211 */ /* 0x080fe400020f0eff */
[C---:B------:R-:W-:Y:S01]  /*3ed90*/  LEA R65, P4, R15.reuse, R6, 0x1 ;  /* 0x000000060f417211 */ /* 0x040fe200078808ff */
[----:B------:R-:W-:Y:S01]  /*3eda0*/  IMAD R18, R18, UR13, RZ ;  /* 0x0000000d12127c24 */ /* 0x000fe2000f8e02ff */
[----:B------:R-:W3:Y:S04]  /*3edb0*/  LDL.LU R76, [R1+0x1060] ;  /* 0x00106000014c7983 */ /* 0x000ee80000300800 */
[----:B------:R1:W3:Y:S01]  /*3edc0*/  @P2 LDG.E.U16 R50, desc[UR16][R16.64] ;  /* 0x0000001010322981 */ /* 0x0002e2000c1e1500 */
[----:B------:R-:W-:-:S02]  /*3edd0*/  LEA.HI.X.SX32 R15, R15, R5, 0x1, P4 ;  /* 0x000000050f0f7211 */ /* 0x000fc400020f0eff */
[C---:B0-----:R-:W-:Y:S01]  /*3ede0*/  LEA R63, P4, R18.reuse, R6, 0x1 ;  /* 0x00000006123f7211 */ /* 0x041fe200078808ff */
[----:B------:R0:W-:Y:S01]  /*3edf0*/  STL [R1+0x1040], R64 ;  /* 0x0010404001007387 */ /* 0x0001e20000100800 */
[----:B-1----:R-:W-:Y:S02]  /*3ee00*/  @P2 IMAD.MOV.U32 R16, RZ, RZ, R4 ;  /* 0x000000ffff102224 */ /* 0x002fe400078e0004 */
[----:B------:R-:W-:Y:S01]  /*3ee10*/  @P2 IMAD.MOV.U32 R17, RZ, RZ, R66 ;  /* 0x000000ffff112224 */ /* 0x000fe200078e0042 */
[----:B0-----:R-:W-:-:S04]  /*3ee20*/  LEA.HI.X.SX32 R64, R18, R5, 0x1, P4 ;  /* 0x0000000512407211 */ /* 0x001fc800020f0eff */
[----:B------:R0:W3:Y:S02]  /*3ee30*/  @P2 LDG.E.U16 R58, desc[UR16][R16.64] ;  /* 0x00000010103a2981 */ /* 0x0000e4000c1e1500 */
[----:B0-----:R-:W-:Y:S02]  /*3ee40*/  @P2 IMAD.MOV.U32 R16, RZ, RZ, R65 ;  /* 0x000000ffff102224 */ /* 0x001fe400078e0041 */
[----:B------:R-:W-:-:S05]  /*3ee50*/  @P2 IMAD.MOV.U32 R17, RZ, RZ, R15 ;  /* 0x000000ffff112224 */ /* 0x000fca00078e000f */
[----:B------:R0:W3:Y:S04]  /*3ee60*/  @P2 LDG.E.U16 R82, desc[UR16][R16.64] ;  /* 0x0000001010522981 */ /* 0x0000e8000c1e1500 */
[----:B------:R1:W-:Y:S01]  /*3ee70*/  STL [R1+0x104c], R4 ;  /* 0x00104c0401007387 */ /* 0x0003e20000100800 */
[----:B0-----:R-:W-:Y:S02]  /*3ee80*/  @P2 IMAD.MOV.U32 R16, RZ, RZ, R63 ;  /* 0x000000ffff102224 */ /* 0x001fe400078e003f */
[----:B------:R-:W-:-:S05]  /*3ee90*/  @P2 IMAD.MOV.U32 R17, RZ, RZ, R64 ;  /* 0x000000ffff112224 */ /* 0x000fca00078e0040 */
[----:B------:R0:W3:Y:S04]  /*3eea0*/  @P2 LDG.E.U16 R19, desc[UR16][R16.64] ;  /* 0x0000001010132981 */ /* 0x0000e8000c1e1500 */
[----:B--2---:R-:W-:Y:S04]  /*3eeb0*/  STL [R1+0x17d4], R2 ;  /* 0x0017d40201007387 */ /* 0x004fe80000100800 */
[----:B------:R-:W-:Y:S04]  /*3eec0*/  STL [R1+0x1048], R66 ;  /* 0x0010484201007387 */ /* 0x000fe80000100800 */
[----:B------:R-:W2:Y:S04]  /*3eed0*/  LDL.LU R77, [R1+0x1068] ;  /* 0x00106800014d7983 */ /* 0x000ea80000300800 */
[----:B------:R-:W-:Y:S04]  /*3eee0*/  STL [R1+0x1054], R65 ;  /* 0x0010544101007387 */ /* 0x000fe80000100800 */
[----:B------:R3:W-:Y:S04]  /*3eef0*/  STL [R1+0x1050], R15 ;  /* 0x0010500f01007387 */ /* 0x0007e80000100800 */
[----:B------:R-:W-:Y:S04]  /*3ef00*/  STL [R1+0x105c], R63 ;  /* 0x00105c3f01007387 */ /* 0x000fe80000100800 */
[----:B-1----:R-:W2:Y:S01]  /*3ef10*/  LDL.LU R4, [R1+0x1070] ;  /* 0x0010700001047983 */ /* 0x002ea20000300800 */
[----:B------:R-:W-:-:S02]  /*3ef20*/  ISETP.GT.U32.AND P4, PT, R7, R9, PT ;  /* 0x000000090700720c */ /* 0x000fc40003f84070 */
[----:B----4-:R-:W-:Y:S01]  /*3ef30*/  SEL R18, R12, R74, !P3 ;  /* 0x0000004a0c127207 */ /* 0x010fe20005800000 */
[----:B------:R1:W-:Y:S04]  /*3ef40*/  STL [R1+0x1058], R64 ;  /* 0x0010584001007387 */ /* 0x0003e80000100800 */
[----:B------:R-:W-:Y:S01]  /*3ef50*/  IMAD R18, R18, UR7, RZ ;  /* 0x0000000712127c24 */ /* 0x000fe2000f8e02ff */
[----:B---3--:R-:W-:Y:S01]  /*3ef60*/  SEL R15, R12, R75, !P3 ;  /* 0x0000004b0c0f7207 */ /* 0x008fe20005800000 */
[----:B------:R-:W3:Y:S04]  /*3ef70*/  LDCU UR7, c[0x0][0x3b0] ;  /* 0x00007600ff0777ac */ /* 0x000ee80008000800 */
[----:B0-----:R-:W-:-:S02]  /*3ef80*/  IMAD R16, R15, UR10, RZ ;  /* 0x0000000a0f107c24 */ /* 0x001fc4000f8e02ff */
[----:B------:R-:W-:Y:S01]  /*3ef90*/  @!P4 IMAD.IADD R9, R9, 0x1, -R7 ;  /* 0x000000010909c824 */ /* 0x000fe200078e0a07 */
[----:B-1----:R-:W-:Y:S02]  /*3efa0*/  LEA R64, P4, R18, R6, 0x1 ;  /* 0x0000000612407211 */ /* 0x002fe400078808ff */
[----:B------:R-:W-:Y:S02]  /*3efb0*/  SEL R15, R12, R76, !P3 ;  /* 0x0000004c0c0f7207 */ /* 0x000fe40005800000 */
[----:B------:R-:W-:Y:S01]  /*3efc0*/  PRMT R2, RZ, 0x7610, R2 ;  /* 0x00007610ff027816 */ /* 0x000fe20000000002 */
[----:B------:R-:W0:Y:S01]  /*3efd0*/  LDCU UR10, c[0x0][0x3b0] ;  /* 0x00007600ff0a77ac */ /* 0x000e220008000800 */
[-C--:B------:R-:W-:Y:S02]  /*3efe0*/  LEA.HI.X.SX32 R17, R18, R5.reuse, 0x1, P4 ;  /* 0x0000000512117211 */ /* 0x080fe400020f0eff */
[C---:B------:R-:W-:Y:S01]  /*3eff0*/  LEA R63, P4, R16.reuse, R6, 0x1 ;  /* 0x00000006103f7211 */ /* 0x040fe200078808ff */
[----:B------:R-:W-:Y:S04]  /*3f000*/  STL [R1+0x1064], R64 ;  /* 0x0010644001007387 */ /* 0x000fe80000100800 */
[----:B------:R1:W-:Y:S01]  /*3f010*/  STL [R1+0x1060], R17 ;  /* 0x0010601101007387 */ /* 0x0003e20000100800 */
[----:B------:R-:W-:Y:S01]  /*3f020*/  LEA.HI.X.SX32 R65, R16, R5, 0x1, P4 ;  /* 0x0000000510417211 */ /* 0x000fe200020f0eff */
[----:B------:R-:W-:Y:S01]  /*3f030*/  @P2 IMAD.MOV.U32 R16, RZ, RZ, R64 ;  /* 0x000000ffff102224 */ /* 0x000fe200078e0040 */
[----:B------:R-:W-:-:S04]  /*3f040*/  PRMT R0, RZ, 0x7610, R0 ;  /* 0x00007610ff007816 */ /* 0x000fc80000000000 */
[----:B------:R4:W3:Y:S01]  /*3f050*/  @P2 LDG.E.U16 R2, desc[UR16][R16.64] ;  /* 0x0000001010022981 */ /* 0x0008e2000c1e1500 */
[----:B------:R-:W-:Y:S01]  /*3f060*/  SEL R81, R12, R81, !P3 ;  /* 0x000000510c517207 */ /* 0x000fe20005800000 */
[----:B----4-:R-:W-:Y:S02]  /*3f070*/  @P2 IMAD.MOV.U32 R16, RZ, RZ, R63 ;  /* 0x000000ffff102224 */ /* 0x010fe400078e003f */
[----:B-1----:R-:W-:-:S05]  /*3f080*/  @P2 IMAD.MOV.U32 R17, RZ, RZ, R65 ;  /* 0x000000ffff112224 */ /* 0x002fca00078e0041 */
[----:B------:R1:W4:Y:S04]  /*3f090*/  @P2 LDG.E.U16 R0, desc[UR16][R16.64] ;  /* 0x0000001010002981 */ /* 0x000328000c1e1500 */
[----:B------:R0:W-:Y:S02]  /*3f0a0*/  STL [R1+0x24], R19 ;  /* 0x0000241301007387 */ /* 0x0001e40000100800 */
[----:B0-----:R-:W-:Y:S02]  /*3f0b0*/  IMAD R19, R15, UR11, RZ ;  /* 0x0000000b0f137c24 */ /* 0x001fe4000f8e02ff */
[----:B------:R-:W-:Y:S01]  /*3f0c0*/  STL [R1+0x106c], R63 ;  /* 0x00106c3f01007387 */ /* 0x000fe20000100800 */
[----:B------:R-:W-:Y:S01]  /*3f0d0*/  PRMT R49, RZ, 0x7610, R49 ;  /* 0x00007610ff317816 */ /* 0x000fe20000000031 */
[----:B------:R-:W-:Y:S01]  /*3f0e0*/  IMAD R81, R81, UR10, RZ ;  /* 0x0000000a51517c24 */ /* 0x000fe2000f8e02ff */
[----:B------:R-:W-:-:S02]  /*3f0f0*/  PRMT R57, RZ, 0x7610, R57 ;  /* 0x00007610ff397816 */ /* 0x000fc40000000039 */
[C---:B------:R-:W-:Y:S01]  /*3f100*/  LEA R64, P4, R19.reuse, R6, 0x1 ;  /* 0x0000000613407211 */ /* 0x040fe200078808ff */
[----:B------:R-:W-:Y:S01]  /*3f110*/  STL [R1+0x1068], R65 ;  /* 0x0010684101007387 */ /* 0x000fe20000100800 */
[----:B------:R-:W0:Y:S01]  /*3f120*/  LDCU UR10, c[0x0][0x3b0] ;  /* 0x00007600ff0a77ac */ /* 0x000e220008000800 */
[----:B------:R-:W0:Y:S01]  /*3f130*/  LDCU UR11, c[0x0][0x3b0] ;  /* 0x00007600ff0b77ac */ /* 0x000e220008000800 */
[----:B-1----:R-:W-:Y:S01]  /*3f140*/  LEA.HI.X.SX32 R16, R19, R5, 0x1, P4 ;  /* 0x0000000513107211 */ /* 0x002fe200020f0eff */
[----:B------:R-:W-:Y:S04]  /*3f150*/  STL [R1+0x1074], R64 ;  /* 0x0010744001007387 */ /* 0x000fe80000100800 */
[----:B------:R1:W-:Y:S01]  /*3f160*/  STL [R1+0x1070], R16 ;  /* 0x0010701001007387 */ /* 0x0003e20000100800 */
[----:B------:R-:W-:-:S02]  /*3f170*/  @P2 IMAD.MOV.U32 R17, RZ, RZ, R16 ;  /* 0x000000ffff112224 */ /* 0x000fc400078e0010 */
[----:B-1----:R-:W-:-:S05]  /*3f180*/  @P2 IMAD.MOV.U32 R16, RZ, RZ, R64 ;  /* 0x000000ffff102224 */ /* 0x002fca00078e0040 */
[----:B------:R1:W4:Y:S01]  /*3f190*/  @P2 LDG.E.U16 R49, desc[UR16][R16.64] ;  /* 0x0000001010312981 */ /* 0x000322000c1e1500 */
[C---:B------:R-:W-:Y:S02]  /*3f1a0*/  SEL R79, R12.reuse, R79, !P3 ;  /* 0x0000004f0c4f7207 */ /* 0x040fe40005800000 */
[----:B------:R-:W-:Y:S02]  /*3f1b0*/  SEL R14, R12, R14, !P3 ;  /* 0x0000000e0c0e7207 */ /* 0x000fe40005800000 */
[----:B------:R-:W-:Y:S01]  /*3f1c0*/  PRMT R56, RZ, 0x7610, R56 ;  /* 0x00007610ff387816 */ /* 0x000fe20000000038 */
[----:B------:R-:W-:Y:S02]  /*3f1d0*/  @!P6 IMAD.MOV R10, RZ, RZ, -R10 ;  /* 0x000000ffff0ae224 */ /* 0x000fe400078e0a0a */
[----:B------:R-:W-:Y:S02]  /*3f1e0*/  @!P0 IMAD.MOV R9, RZ, RZ, -R9 ;  /* 0x000000ffff098224 */ /* 0x000fe400078e0a09 */
[----:B0-----:R-:W-:Y:S01]  /*3f1f0*/  IMAD R14, R14, UR10, RZ ;  /* 0x0000000a0e0e7c24 */ /* 0x001fe2000f8e02ff */
[----:B------:R-:W-:-:S02]  /*3f200*/  PRMT R78, RZ, 0x7610, R78 ;  /* 0x00007610ff4e7816 */ /* 0x000fc4000000004e */
[C---:B------:R-:W-:Y:S02]  /*3f210*/  SEL R10, R12.reuse, R10, !P3 ;  /* 0x0000000a0c0a7207 */ /* 0x040fe40005800000 */
[----:B------:R-:W-:Y:S02]  /*3f220*/  SEL R9, R12, R9, !P3 ;  /* 0x000000090c097207 */ /* 0x000fe40005800000 */
[----:B------:R-:W-:Y:S02]  /*3f230*/  PRMT R55, RZ, 0x7610, R55 ;  /* 0x00007610ff377816 */ /* 0x000fe40000000037 */
[----:B------:R-:W-:Y:S02]  /*3f240*/  PRMT R80, RZ, 0x7610, R80 ;  /* 0x00007610ff507816 */ /* 0x000fe40000000050 */
[----:B------:R-:W-:Y:S01]  /*3f250*/  PRMT R47, RZ, 0x7610, R47 ;  /* 0x00007610ff2f7816 */ /* 0x000fe2000000002f */
[----:B------:R-:W-:Y:S01]  /*3f260*/  IMAD R10, R10, UR11, RZ ;  /* 0x0000000b0a0a7c24 */ /* 0x000fe2000f8e02ff */
[----:B------:R-:W-:-:S02]  /*3f270*/  PRMT R48, RZ, 0x7610, R48 ;  /* 0x00007610ff307816 */ /* 0x000fc40000000030 */
[----:B------:R-:W-:Y:S02]  /*3f280*/  PRMT R46, RZ, 0x7610, R46 ;  /* 0x00007610ff2e7816 */ /* 0x000fe4000000002e */
[----:B------:R-:W-:Y:S02]  /*3f290*/  PRMT R45, RZ, 0x7610, R45 ;  /* 0x00007610ff2d7816 */ /* 0x000fe4000000002d */
[----:B------:R-:W-:Y:S02]  /*3f2a0*/  PRMT R44, RZ, 0x7610, R44 ;  /* 0x00007610ff2c7816 */ /* 0x000fe4000000002c */
[C---:B--2---:R-:W-:Y:S02]  /*3f2b0*/  SEL R18, R12.reuse, R77, !P3 ;  /* 0x0000004d0c127207 */ /* 0x044fe40005800000 */
[----:B------:R-:W-:-:S03]  /*3f2c0*/  SEL R15, R12, R4, !P3 ;  /* 0x000000040c0f7207 */ /* 0x000fc60005800000 */
[----:B------:R-:W-:Y:S01]  /*3f2d0*/  IMAD R18, R18, UR12, RZ ;  /* 0x0000000c12127c24 */ /* 0x000fe2000f8e02ff */
[----:B------:R-:W0:Y:S01]  /*3f2e0*/  LDCU UR12, c[0x0][0x3b0] ;  /* 0x00007600ff0c77ac */ /* 0x000e220008000800 */
[----:B------:R-:W-:Y:S02]  /*3f2f0*/  PRMT R43, RZ, 0x7610, R43 ;  /* 0x00007610ff2b7816 */ /* 0x000fe4000000002b */
[----:B------:R-:W-:Y:S01]  /*3f300*/  PRMT R42, RZ, 0x7610, R42 ;  /* 0x00007610ff2a7816 */ /* 0x000fe2000000002a */
[----:B---3--:R-:W-:Y:S01]  /*3f310*/  IMAD R15, R15, UR7, RZ ;  /* 0x000000070f0f7c24 */ /* 0x008fe2000f8e02ff */
[----:B------:R-:W-:Y:S01]  /*3f320*/  LEA R4, P4, R18, R6, 0x1 ;  /* 0x0000000612047211 */ /* 0x000fe200078808ff */
[----:B------:R-:W2:Y:S01]  /*3f330*/  LDCU UR7, c[0x0][0x3b0] ;  /* 0x00007600ff0777ac */ /* 0x000ea20008000800 */
[----:B------:R-:W-:Y:S02]  /*3f340*/  PRMT R41, RZ, 0x7610, R41 ;  /* 0x00007610ff297816 */ /* 0x000fe40000000029 */
[----:B------:R-:W-:-:S02]  /*3f350*/  PRMT R40, RZ, 0x7610, R40 ;  /* 0x00007610ff287816 */ /* 0x000fc40000000028 */
[-C--:B------:R-:W-:Y:S02]  /*3f360*/  LEA.HI.X.SX32 R63, R18, R5.reuse, 0x1, P4 ;  /* 0x00000005123f7211 */ /* 0x080fe400020f0eff */
[C---:B------:R-:W-:Y:S01]  /*3f370*/  LEA R64, P4, R15.reuse, R6, 0x1 ;  /* 0x000000060f407211 */ /* 0x040fe200078808ff */
[----:B------:R3:W-:Y:S01]  /*3f380*/  STL [R1+0x107c], R4 ;  /* 0x00107c0401007387 */ /* 0x0007e20000100800 */
[----:B-1----:R-:W-:Y:S01]  /*3f390*/  @P2 IMAD.MOV.U32 R16, RZ, RZ, R4 ;  /* 0x000000ffff102224 */ /* 0x002fe200078e0004 */
[----:B------:R-:W-:Y:S02]  /*3f3a0*/  PRMT R39, RZ, 0x7610, R39 ;  /* 0x00007610ff277816 */ /* 0x000fe40000000027 */
[----:B------:R-:W-:Y:S01]  /*3f3b0*/  LEA.HI.X.SX32 R15, R15, R5, 0x1, P4 ;  /* 0x000000050f0f7211 */ /* 0x000fe200020f0eff */
[----:B------:R1:W-:Y:S01]  /*3f3c0*/  STL [R1+0x1078], R63 ;  /* 0x0010783f01007387 */ /* 0x0003e20000100800 */
[----:B------:R-:W-:Y:S01]  /*3f3d0*/  @P2 IMAD.MOV.U32 R17, RZ, RZ, R63 ;  /* 0x000000ffff112224 */ /* 0x000fe200078e003f */
[----:B------:R-:W-:-:S02]  /*3f3e0*/  PRMT R38, RZ, 0x7610, R38 ;  /* 0x00007610ff267816 */ /* 0x000fc40000000026 */
[----:B------:R-:W-:Y:S02]  /*3f3f0*/  PRMT R37, RZ, 0x7610, R37 ;  /* 0x00007610ff257816 */ /* 0x000fe40000000025 */
[----:B------:R-:W-:Y:S02]  /*3f400*/  PRMT R36, RZ, 0x7610, R36 ;  /* 0x00007610ff247816 */ /* 0x000fe40000000024 */
[----:B------:R-:W-:Y:S02]  /*3f410*/  PRMT R35, RZ, 0x7610, R35 ;  /* 0x00007610ff237816 */ /* 0x000fe40000000023 */
[----:B---3--:R-:W-:Y:S01]  /*3f420*/  LEA R4, P4, R81, R6, 0x1 ;  /* 0x0000000651047211 */ /* 0x008fe200078808ff */
[----:B------:R3:W4:Y:S01]  /*3f430*/  @P2 LDG.E.U16 R57, desc[UR16][R16.64] ;  /* 0x0000001010392981 */ /* 0x000722000c1e1500 */
[----:B------:R-:W-:Y:S02]  /*3f440*/  PRMT R34, RZ, 0x7610, R34 ;  /* 0x00007610ff227816 */ /* 0x000fe40000000022 */
[----:B------:R-:W-:-:S02]  /*3f450*/  PRMT R33, RZ, 0x7610, R33 ;  /* 0x00007610ff217816 */ /* 0x000fc40000000021 */
[----:B-1----:R-:W-:Y:S02]  /*3f460*/  LEA.HI.X.SX32 R63, R81, R5, 0x1, P4 ;  /* 0x00000005513f7211 */ /* 0x002fe400020f0eff */
[----:B------:R-:W-:Y:S01]  /*3f470*/  ISETP.GT.U32.AND P4, PT, R7, R11, PT ;  /* 0x0000000b0700720c */ /* 0x000fe20003f84070 */
[----:B--2---:R-:W-:Y:S01]  /*3f480*/  IMAD R79, R79, UR7, RZ ;  /* 0x000000074f4f7c24 */ /* 0x004fe2000f8e02ff */
[----:B------:R-:W-:Y:S04]  /*3f490*/  STL [R1+0x1084], R64 ;  /* 0x0010844001007387 */ /* 0x000fe80000100800 */
[----:B------:R1:W-:Y:S01]  /*3f4a0*/  STL [R1+0x1080], R15 ;  /* 0x0010800f01007387 */ /* 0x0003e20000100800 */
[----:B---3--:R-:W-:Y:S01]  /*3f4b0*/  @P2 IMAD.MOV.U32 R16, RZ, RZ, R64 ;  /* 0x000000ffff102224 */ /* 0x008fe200078e0040 */
[----:B------:R-:W-:Y:S01]  /*3f4c0*/  PRMT R32, RZ, 0x7610, R32 ;  /* 0x00007610ff207816 */ /* 0x000fe20000000020 */
[----:B------:R-:W-:Y:S01]  /*3f4d0*/  @P2 IMAD.MOV.U32 R17, RZ, RZ, R15 ;  /* 0x000000ffff112224 */ /* 0x000fe200078e000f */
[----:B------:R2:W-:Y:S01]  /*3f4e0*/  STL [R1+0x108c], R4 ;  /* 0x00108c0401007387 */ /* 0x0005e20000100800 */
[----:B------:R-:W-:-:S02]  /*3f4f0*/  PRMT R31, RZ, 0x7610, R31 ;  /* 0x00007610ff1f7816 */ /* 0x000fc4000000001f */
[----:B------:R-:W-:Y:S01]  /*3f500*/  PRMT R30, RZ, 0x7610, R30 ;  /* 0x00007610ff1e7816 */ /* 0x000fe2000000001e */
[----:B0-----:R-:W-:Y:S01]  /*3f510*/  IMAD R9, R9, UR12, RZ ;  /* 0x0000000c09097c24 */ /* 0x001fe2000f8e02ff */
[----:B------:R0:W3:Y:S01]  /*3f520*/  @P2 LDG.E.U16 R56, desc[UR16][R16.64] ;  /* 0x0000001010382981 */ /* 0x0000e2000c1e1500 */
[----:B------:R-:W-:Y:S01]  /*3f530*/  PRMT R29, RZ, 0x7610, R29 ;  /* 0x00007610ff1d7816 */ /* 0x000fe2000000001d */
[----:B------:R-:W-:Y:S01]  /*3f540*/  @!P4 IMAD.IADD R11, R11, 0x1, -R7 ;  /* 0x000000010b0bc824 */ /* 0x000fe200078e0a07 */
[----:B-1----:R-:W-:Y:S01]  /*3f550*/  LEA R15, P4, R79, R6, 0x1 ;  /* 0x000000064f0f7211 */ /* 0x002fe200078808ff */
[----:B------:R1:W-:Y:S01]  /*3f560*/  STL [R1+0x1088], R63 ;  /* 0x0010883f01007387 */ /* 0x0003e20000100800 */
[----:B------:R-:W1:Y:S01]  /*3f570*/  LDCU UR7, c[0x0][0x3b0] ;  /* 0x00007600ff0777ac */ /* 0x000e620008000800 */
[----:B------:R-:W-:Y:S02]  /*3f580*/  PRMT R28, RZ, 0x7610, R28 ;  /* 0x00007610ff1c7816 */ /* 0x000fe4000000001c */
[----:B------:R-:W-:-:S02]  /*3f590*/  ISETP.GT.U32.AND P0, PT, R7, R11, PT ;  /* 0x0000000b0700720c */ /* 0x000fc40003f04070 */
[----:B------:R-:W-:Y:S02]  /*3f5a0*/  PRMT R27, RZ, 0x7610, R27 ;  /* 0x00007610ff1b7816 */ /* 0x000fe4000000001b */
[----:B------:R-:W-:Y:S01]  /*3f5b0*/  PRMT R26, RZ, 0x7610, R26 ;  /* 0x00007610ff1a7816 */ /* 0x000fe2000000001a */
[----:B0-----:R-:W-:Y:S02]  /*3f5c0*/  @P2 IMAD.MOV.U32 R16, RZ, RZ, R4 ;  /* 0x000000ffff102224 */ /* 0x001fe400078e0004 */
[----:B------:R-:W-:Y:S01]  /*3f5d0*/  @P2 IMAD.MOV.U32 R17, RZ, RZ, R63 ;  /* 0x000000ffff112224 */ /* 0x000fe200078e003f */
[C---:B--2---:R-:W-:Y:S02]  /*3f5e0*/  LEA R4, P6, R14.reuse, R6, 0x1 ;  /* 0x000000060e047211 */ /* 0x044fe400078c08ff */
[----:B------:R-:W-:Y:S02]  /*3f5f0*/  PRMT R25, RZ, 0x7610, R25 ;  /* 0x00007610ff197816 */ /* 0x000fe40000000019 */
[-C--:B-1----:R-:W-:Y:S01]  /*3f600*/  LEA.HI.X.SX32 R63, R79, R5.reuse, 0x1, P4 ;  /* 0x000000054f3f7211 */ /* 0x082fe200020f0eff */
[----:B------:R0:W-:Y:S01]  /*3f610*/  STL [R1+0x1094], R15 ;  /* 0x0010940f01007387 */ /* 0x0001e20000100800 */
[----:B------:R-:W-:Y:S01]  /*3f620*/  LEA.HI.X.SX32 R64, R14, R5, 0x1, P6 ;  /* 0x000000050e407211 */ /* 0x000fe200030f0eff */
[----:B------:R-:W-:-:S02]  /*3f630*/  @P2 IMAD.MOV.U32 R14, RZ, RZ, R15 ;  /* 0x000000ffff0e2224 */ /* 0x000fc400078e000f */
[----:B------:R-:W-:Y:S04]  /*3f640*/  STL [R1+0x109c], R4 ;  /* 0x00109c0401007387 */ /* 0x000fe80000100800 */
[----:B------:R1:W-:Y:S01]  /*3f650*/  STL [R1+0x1090], R63 ;  /* 0x0010903f01007387 */ /* 0x0003e20000100800 */
[----:B------:R-:W-:-:S03]  /*3f660*/  @!P0 IMAD.IADD R11, R11, 0x1, -R7 ;  /* 0x000000010b0b8824 */ /* 0x000fc600078e0a07 */
[----:B------:R-:W2:Y:S01]  /*3f670*/  @P2 LDG.E.U16 R80, desc[UR16][R16.64] ;  /* 0x0000001010502981 */ /* 0x000ea2000c1e1500 */
[----:B------:R-:W-:Y:S02]  /*3f680*/  PRMT R24, RZ, 0x7610, R24 ;  /* 0x00007610ff187816 */ /* 0x000fe40000000018 */
[----:B------:R-:W-:Y:S02]  /*3f690*/  PRMT R23, RZ, 0x7610, R23 ;  /* 0x00007610ff177816 */ /* 0x000fe40000000017 */
[----:B------:R-:W-:Y:S01]  /*3f6a0*/  PRMT R22, RZ, 0x7610, R22 ;  /* 0x00007610ff167816 */ /* 0x000fe20000000016 */
[----:B0-----:R-:W-:Y:S01]  /*3f6b0*/  @P2 IMAD.MOV.U32 R15, RZ, RZ, R63 ;  /* 0x000000ffff0f2224 */ /* 0x001fe200078e003f */
[----:B------:R-:W-:Y:S02]  /*3f6c0*/  ISETP.GT.U32.AND P0, PT, R7, R13, PT ;  /* 0x0000000d0700720c */ /* 0x000fe40003f04070 */
[----:B------:R-:W-:Y:S02]  /*3f6d0*/  PRMT R20, RZ, 0x7610, R20 ;  /* 0x00007610ff147816 */ /* 0x000fe40000000014 */
[----:B------:R-:W-:-:S02]  /*3f6e0*/  PRMT R21, RZ, 0x7610, R21 ;  /* 0x00007610ff157816 */ /* 0x000fc40000000015 */
[CC--:B-1----:R-:W-:Y:S01]  /*3f6f0*/  LEA R63, P4, R10.reuse, R6.reuse, 0x1 ;  /* 0x000000060a3f7211 */ /* 0x0c2fe200078808ff */
[----:B------:R0:W2:Y:S01]  /*3f700*/  @P2 LDG.E.U16 R78, desc[UR16][R14.64] ;  /* 0x000000100e4e2981 */ /* 0x0000a2000c1e1500 */
[----:B------:R-:W-:Y:S01]  /*3f710*/  PRMT R19, RZ, 0x7610, R19 ;  /* 0x00007610ff137816 */ /* 0x000fe20000000013 */
[----:B------:R-:W1:Y:S01]  /*3f720*/  LDCU UR10, c[0x0][0x3b0] ;  /* 0x00007600ff0a77ac */ /* 0x000e620008000800 */
[-C--:B------:R-:W-:Y:S01]  /*3f730*/  LEA.HI.X.SX32 R10, R10, R5.reuse, 0x1, P4 ;  /* 0x000000050a0a7211 */ /* 0x080fe200020f0eff */
[----:B------:R-:W-:Y:S01]  /*3f740*/  STL [R1+0x1098], R64 ;  /* 0x0010984001007387 */ /* 0x000fe20000100800 */
[----:B0-----:R-:W-:Y:S02]  /*3f750*/  @P2 IMAD.MOV.U32 R14, RZ, RZ, R4 ;  /* 0x000000ffff0e2224 */ /* 0x001fe400078e0004 */
[----:B------:R-:W-:Y:S01]  /*3f760*/  @P2 IMAD.MOV.U32 R15, RZ, RZ, R64 ;  /* 0x000000ffff0f2224 */ /* 0x000fe200078e0040 */
[C---:B------:R-:W-:Y:S01]  /*3f770*/  LEA R4, P6, R9.reuse, R6, 0x1 ;  /* 0x0000000609047211 */ /* 0x040fe200078c08ff */
[----:B------:R-:W-:Y:S04]  /*3f780*/  STL [R1+0x10a4], R63 ;  /* 0x0010a43f01007387 */ /* 0x000fe80000100800 */
[----:B------:R0:W2:Y:S04]  /*3f790*/  @P2 LDG.E.U16 R55, desc[UR16][R14.64] ;  /* 0x000000100e372981 */ /* 0x0000a8000c1e1500 */
[----:B------:R-:W-:Y:S01]  /*3f7a0*/  STL [R1+0x10ac], R4 ;  /* 0x0010ac0401007387 */ /* 0x000fe20000100800 */
[----:B------:R-:W-:-:S03]  /*3f7b0*/  LEA.HI.X.SX32 R16, R9, R5, 0x1, P6 ;  /* 0x0000000509107211 */ /* 0x000fc600030f0eff */
[----:B------:R1:W-:Y:S01]  /*3f7c0*/  STL [R1+0x10a0], R10 ;  /* 0x0010a00a01007387 */ /* 0x0003e20000100800 */
[----:B------:R-:W-:Y:S02]  /*3f7d0*/  @!P5 IMAD.MOV R11, RZ, RZ, -R11 ;  /* 0x000000ffff0bd224 */ /* 0x000fe400078e0a0b */
[----:B0-----:R-:W-:Y:S02]  /*3f7e0*/  @P2 IMAD.MOV.U32 R14, RZ, RZ, R63 ;  /* 0x000000ffff0e2224 */ /* 0x001fe400078e003f */
[----:B------:R-:W-:Y:S02]  /*3f7f0*/  @P2 IMAD.MOV.U32 R15, RZ, RZ, R10 ;  /* 0x000000ffff0f2224 */ /* 0x000fe400078e000a */
[----:B-1----:R-:W-:Y:S01]  /*3f800*/  VIADD R10, R3, 0x1d6 ;  /* 0x000001d6030a7836 */ /* 0x002fe20000000000 */
[----:B------:R-:W-:Y:S02]  /*3f810*/  SEL R11, R12, R11, !P3 ;  /* 0x0000000b0c0b7207 */ /* 0x000fe40005800000 */
[----:B------:R0:W2:Y:S01]  /*3f820*/  @P2 LDG.E.U16 R47, desc[UR16][R14.64] ;  /* 0x000000100e2f2981 */ /* 0x0000a2000c1e1500 */
[----:B------:R-:W-:Y:S01]  /*3f830*/  @!P0 IMAD.IADD R13, R13, 0x1, -R7 ;  /* 0x000000010d0d8824 */ /* 0x000fe200078e0a07 */
[----:B------:R-:W-:Y:S01]  /*3f840*/  IABS R9, R10 ;  /* 0x0000000a00097213 */ /* 0x000fe20000000000 */
[----:B0-----:R-:W-:-:S02]  /*3f850*/  @P2 IMAD.MOV.U32 R14, RZ, RZ, R4 ;  /* 0x000000ffff0e2224 */ /* 0x001fc400078e0004 */
[----:B------:R-:W-:Y:S01]  /*3f860*/  @P2 IMAD.MOV.U32 R15, RZ, RZ, R16 ;  /* 0x000000ffff0f2224 */ /* 0x000fe200078e0010 */
[----:B------:R-:W-:-:S04]  /*3f870*/  ISETP.GT.U32.AND P5, PT, R7, R13, PT ;  /* 0x0000000d0700720c */ /* 0x000fc80003fa4070 */
[----:B------:R0:W2:Y:S01]  /*3f880*/  @P2 LDG.E.U16 R48, desc[UR16][R14.64] ;  /* 0x000000100e302981 */ /* 0x0000a2000c1e1500 */
[----:B------:R-:W-:Y:S02]  /*3f890*/  VIADD R4, R3, 0x1d5 ;  /* 0x000001d503047836 */ /* 0x000fe40000000000 */
[----:B0-----:R-:W-:Y:S02]  /*3f8a0*/  IMAD R14, R11, UR7, RZ ;  /* 0x000000070b0e7c24 */ /* 0x001fe4000f8e02ff */
[----:B------:R-:W-:Y:S01]  /*3f8b0*/  IMAD.HI.U32 R11, R8, R9, RZ ;  /* 0x00000009080b7227 */ /* 0x000fe200078e00ff */
[----:B------:R-:W-:-:S03]  /*3f8c0*/  ISETP.GE.AND P4, PT, R4, RZ, PT ;  /* 0x000000ff0400720c */ /* 0x000fc60003f86270 */
[----:B------:R-:W-:Y:S01]  /*3f8d0*/  @!P5 IMAD.IADD R13, R13, 0x1, -R7 ;  /* 0x000000010d0dd824 */ /* 0x000fe200078e0a07 */
[----:B------:R-:W0:Y:S01]  /*3f8e0*/  LDCU UR7, c[0x0][0x3b0] ;  /* 0x00007600ff0777ac */ /* 0x000e220008000800 */
[----:B------:R-:W-:-:S04]  /*3f8f0*/  IMAD.MOV R11, RZ, RZ, -R11 ;  /* 0x000000ffff0b7224 */ /* 0x000fc800078e0a0b */
[----:B------:R-:W-:-:S05]  /*3f900*/  IMAD R9, R7, R11, R9 ;  /* 0x0000000b07097224 */ /* 0x000fca00078e0209 */
[----:B------:R-:W-:Y:S02]  /*3f910*/  ISETP.GT.U32.AND P5, PT, R7, R9, PT ;  /* 0x000000090700720c */ /* 0x000fe40003fa4070 */
[C---:B------:R-:W-:Y:S01]  /*3f920*/  LEA R4, P0, R14.reuse, R6, 0x1 ;  /* 0x000000060e047211 */ /* 0x040fe200078008ff */
[----:B------:R-:W-:Y:S02]  /*3f930*/  @!P4 IMAD.MOV R13, RZ, RZ, -R13 ;  /* 0x000000ffff0dc224 */ /* 0x000fe400078e0a0d */
[----:B------:R-:W-:Y:S01]  /*3f940*/  VIADD R11, R3, 0x1d7 ;  /* 0x000001d7030b7836 */ /* 0x000fe20000000000 */
[----:B------:R-:W-:Y:S01]  /*3f950*/  LEA.HI.X.SX32 R15, R14, R5, 0x1, P0 ;  /* 0x000000050e0f7211 */ /* 0x000fe200000f0eff */
[----:B------:R-:W-:Y:S01]  /*3f960*/  @P2 IMAD.MOV.U32 R14, RZ, RZ, R4 ;  /* 0x000000ffff0e2224 */ /* 0x000fe200078e0004 */
[----:B------:R-:W-:Y:S02]  /*3f970*/  ISETP.GE.AND P0, PT, R10, RZ, PT ;  /* 0x000000ff0a00720c */ /* 0x000fe40003f06270 */
[----:B------:R-:W-:-:S02]  /*3f980*/  SEL R13, R12, R13, !P3 ;  /* 0x0000000d0c0d7207 */ /* 0x000fc40005800000 */
[----:B------:R-:W-:Y:S01]  /*3f990*/  IABS R10, R11 ;  /* 0x0000000b000a7213 */ /* 0x000fe20000000000 */
[----:B------:R0:W2:Y:S01]  /*3f9a0*/  @P2 LDG.E.U16 R46, desc[UR16][R14.64] ;  /* 0x000000100e2e2981 */ /* 0x0000a2000c1e1500 */
[----:B------:R-:W-:-:S05]  /*3f9b0*/  @!P5 IMAD.IADD R9, R9, 0x1, -R7 ;  /* 0x000000010909d824 */ /* 0x000fca00078e0a07 */
[----:B------:R-:W-:Y:S01]  /*3f9c0*/  ISETP.GT.U32.AND P5, PT, R7, R9, PT ;  /* 0x000000090700720c */ /* 0x000fe20003fa4070 */
[----:B0-----:R-:W-:Y:S02]  /*3f9d0*/  IMAD R14, R13, UR7, RZ ;  /* 0x000000070d0e7c24 */ /* 0x001fe4000f8e02ff */
[----:B------:R-:W-:Y:S01]  /*3f9e0*/  IMAD.HI.U32 R13, R8, R10, RZ ;  /* 0x0000000a080d7227 */ /* 0x000fe200078e00ff */
[----:B------:R-:W-:Y:S01]  /*3f9f0*/  STL [R1+0x10a8], R16 ;  /* 0x0010a81001007387 */ /* 0x000fe20000100800 */
[----:B------:R-:W0:Y:S02]  /*3fa00*/  LDCU UR7, c[0x0][0x3b0] ;  /* 0x00007600ff0777ac */ /* 0x000e240008000800 */
[----:B------:R-:W-:Y:S01]  /*3fa10*/  IMAD.MOV R13, RZ, RZ, -R13 ;  /* 0x000000ffff0d7224 */ /* 0x000fe200078e0a0d */
[----:B------:R1:W-:Y:S03]  /*3fa20*/  STL [R1+0x10b4], R4 ;  /* 0x0010b40401007387 */ /* 0x0003e60000100800 */
[----:B------:R-:W-:-:S02]  /*3fa30*/  IMAD R10, R7, R13, R10 ;  /* 0x0000000d070a7224 */ /* 0x000fc400078e020a */
[----:B------:R-:W-:-:S03]  /*3fa40*/  @!P5 IMAD.IADD R9, R9, 0x1, -R7 ;  /* 0x000000010909d824 */ /* 0x000fc600078e0a07 */
[----:B------:R-:W-:Y:S02]  /*3fa50*/  ISETP.GT.U32.AND P5, PT, R7, R10, PT ;  /* 0x0000000a0700720c */ /* 0x000fe40003fa4070 */
[----:B-1----:R-:W-:-:S04]  /*3fa60*/  LEA R4, P4, R14, R6, 0x1 ;  /* 0x000000060e047211 */ /* 0x002fc800078808ff */
[----:B------:R-:W-:Y:S02]  /*3fa70*/  LEA.HI.X.SX32 R16, R14, R5, 0x1, P4 ;  /* 0x000000050e107211 */ /* 0x000fe400020f0eff */
[----:B------:R-:W-:Y:S01]  /*3fa80*/  ISETP.GE.AND P4, PT, R11, RZ, PT ;  /* 0x000000ff0b00720c */ /* 0x000fe20003f86270 */
[----:B------:R-:W-:Y:S01]  /*3fa90*/  VIADD R11, R3, 0x1da ;  /* 0x000001da030b7836 */ /* 0x000fe20000000000 */
[----:B------:R1:W-:Y:S01]  /*3faa0*/  STL [R1+0x10b0], R15 ;  /* 0x0010b00f01007387 */ /* 0x0003e20000100800 */
[----:B------:R-:W-:Y:S02]  /*3fab0*/  @P2 IMAD.MOV.U32 R14, RZ, RZ, R4 ;  /* 0x000000ffff0e2224 */ /* 0x000fe400078e0004 */
[----:B------:R-:W-:Y:S01]  /*3fac0*/  @!P0 IMAD.MOV R9, RZ, RZ, -R9 ;  /* 0x000000ffff098224 */ /* 0x000fe200078e0a09 */
[----:B------:R-:W-:Y:S01]  /*3fad0*/  IABS R13, R11 ;  /* 0x0000000b000d7213 */ /* 0x000fe20000000000 */
[----:B------:R-:W-:Y:S02]  /*3fae0*/  @!P5 IMAD.IADD R10, R10, 0x1, -R7 ;  /* 0x000000010a0ad824 */ /* 0x000fe400078e0a07 */
[----:B-1----:R-:W-:-:S05]  /*3faf0*/  @P2 IMAD.MOV.U32 R15, RZ, RZ, R16 ;  /* 0x000000ffff0f2224 */ /* 0x002fca00078e0010 */
[----:B------:R1:W2:Y:S01]  /*3fb00*/  @P2 LDG.E.U16 R45, desc[UR16][R14.64] ;  /* 0x000000100e2d2981 */ /* 0x0002a2000c1e1500 */
[----:B------:R-:W-:Y:S02]  /*3fb10*/  ISETP.GT.U32.AND P5, PT, R7, R10, PT ;  /* 0x0000000a0700720c */ /* 0x000fe40003fa4070 */
[----:B-1----:R-:W-:Y:S01]  /*3fb20*/  SEL R14, R12, R9, !P3 ;  /* 0x000000090c0e7207 */ /* 0x002fe20005800000 */
[----:B------:R-:W-:-:S04]  /*3fb30*/  IMAD.MOV.U32 R9, RZ, RZ, R13 ;  /* 0x000000ffff097224 */ /* 0x000fc800078e000d */
[----:B------:R-:W-:-:S04]  /*3fb40*/  IMAD.HI.U32 R13, R8, R9, RZ ;  /* 0x00000009080d7227 */ /* 0x000fc800078e00ff */
[----:B0-----:R-:W-:Y:S01]  /*3fb50*/  IMAD R14, R14, UR7, RZ ;  /* 0x000000070e0e7c24 */ /* 0x001fe2000f8e02ff */
[----:B------:R0:W-:Y:S01]  /*3fb60*/  STL [R1+0x10bc], R4 ;  /* 0x0010bc0401007387 */ /* 0x0001e20000100800 */
[----:B------:R-:W-:Y:S02]  /*3fb70*/  IMAD.MOV R13, RZ, RZ, -R13 ;  /* 0x000000ffff0d7224 */ /* 0x000fe400078e0a0d */
[----:B------:R-:W-:Y:S01]  /*3fb80*/  @!P5 IMAD.IADD R10, R10, 0x1, -R7 ;  /* 0x000000010a0ad824 */ /* 0x000fe200078e0a07 */
[----:B------:R-:W1:Y:S01]  /*3fb90*/  LDCU UR7, c[0x0][0x3b0] ;  /* 0x00007600ff0777ac */ /* 0x000e620008000800 */
[C---:B------:R-:W-:Y:S01]  /*3fba0*/  IMAD R9, R7.reuse, R13, R9 ;  /* 0x0000000d07097224 */ /* 0x040fe200078e0209 */
[----:B------:R0:W-:Y:S02]  /*3fbb0*/  STL [R1+0x10b8], R16 ;  /* 0x0010b81001007387 */ /* 0x0001e40000100800 */
[----:B0-----:R-:W-:Y:S02]  /*3fbc0*/  LEA R4, P0, R14, R6, 0x1 ;  /* 0x000000060e047211 */ /* 0x001fe400078008ff */
[----:B------:R-:W-:-:S02]  /*3fbd0*/  ISETP.GT.U32.AND P5, PT, R7, R9, PT ;  /* 0x000000090700720c */ /* 0x000fc40003fa4070 */
[----:B------:R-:W-:Y:S02]  /*3fbe0*/  LEA.HI.X.SX32 R16, R14, R5, 0x1, P0 ;  /* 0x000000050e107211 */ /* 0x000fe400000f0eff */
[----:B------:R-:W-:Y:S01]  /*3fbf0*/  ISETP.GE.AND P0, PT, R11, RZ, PT ;  /* 0x000000ff0b00720c */ /* 0x000fe20003f06270 */
[----:B------:R-:W-:Y:S02]  /*3fc00*/  VIADD R11, R3, 0x1db ;  /* 0x000001db030b7836 */ /* 0x000fe40000000000 */
[----:B------:R-:W-:Y:S02]  /*3fc10*/  @P2 IMAD.MOV.U32 R14, RZ, RZ, R4 ;  /* 0x000000ffff0e2224 */ /* 0x000fe400078e0004 */
[----:B------:R-:W-:Y:S02]  /*3fc20*/  @!P4 IMAD.MOV R10, RZ, RZ, -R10 ;  /* 0x000000ffff0ac224 */ /* 0x000fe400078e0a0a */
[----:B------:R-:W-:Y:S01]  /*3fc30*/  @P2 IMAD.MOV.U32 R15, RZ, RZ, R16 ;  /* 0x000000ffff0f2224 */ /* 0x000fe200078e0010 */
[----:B------:R-:W-:Y:S01]  /*3fc40*/  IABS R13, R11 ;  /* 0x0000000b000d7213 */ /* 0x000fe20000000000 */
[----:B------:R-:W-:-:S03]  /*3fc50*/  @!P5 IMAD.IADD R9, R9, 0x1, -R7 ;  /* 0x000000010909d824 */ /* 0x000fc600078e0a07 */
[----:B------:R0:W2:Y:S02]  /*3fc60*/  @P2 LDG.E.U16 R44, desc[UR16][R14.64] ;  /* 0x000000100e2c2981 */ /* 0x0000a4000c1e1500 */
[----:B------:R-:W-:Y:S02]  /*3fc70*/  ISETP.GT.U32.AND P5, PT, R7, R9, PT ;  /* 0x000000090700720c */ /* 0x000fe40003fa4070 */
[----:B0-----:R-:W-:Y:S01]  /*3fc80*/  SEL R14, R12, R10, !P3 ;  /* 0x0000000a0c0e7207 */ /* 0x001fe20005800000 */
[----:B------:R-:W-:-:S04]  /*3fc90*/  IMAD.MOV.U32 R10, RZ, RZ, R13 ;  /* 0x000000ffff0a7224 */ /* 0x000fc800078e000d */
[----:B------:R-:W-:-:S04]  /*3fca0*/  IMAD.HI.U32 R13, R8, R10, RZ ;  /* 0x0000000a080d7227 */ /* 0x000fc800078e00ff */
[----:B-1----:R-:W-:Y:S01]  /*3fcb0*/  IMAD R14, R14, UR7, RZ ;  /* 0x000000070e0e7c24 */ /* 0x002fe2000f8e02ff */
[----:B------:R0:W-:Y:S01]  /*3fcc0*/  STL [R1+0x10c4], R4 ;  /* 0x0010c40401007387 */ /* 0x0001e20000100800 */
[----:B------:R-:W-:Y:S02]  /*3fcd0*/  IMAD.MOV R13, RZ, RZ, -R13 ;  /* 0x000000ffff0d7224 */ /* 0x000fe400078e0a0d */
[----:B------:R-:W-:Y:S01]  /*3fce0*/  @!P5 IMAD.IADD R9, R9, 0x1, -R7 ;  /* 0x000000010909d824 */ /* 0x000fe200078e0a07 */
[----:B------:R-:W1:Y:S01]  /*3fcf0*/  LDCU UR7, c[0x0][0x3b0] ;  /* 0x00007600ff0777ac */ /* 0x000e620008000800 */
[----:B------:R-:W-:Y:S01]  /*3fd00*/  IMAD R10, R7, R13, R10 ;  /* 0x0000000d070a7224 */ /* 0x000fe200078e020a */
[----:B------:R4:W-:Y:S01]  /*3fd10*/  STL [R1+0x10c0], R16 ;  /* 0x0010c01001007387 */ /* 0x0009e20000100800 */
[----:B0-----:R-:W-:-:S03]  /*3fd20*/  LEA R4, P4, R14, R6, 0x1 ;  /* 0x000000060e047211 */ /* 0x001fc600078808ff */
[----:B------:R-:W-:Y:S02]  /*3fd30*/  ISETP.GT.U32.AND P5, PT, R7, R10, PT ;  /* 0x0000000a0700720c */ /* 0x000fe40003fa4070 */
[----:B----4-:R-:W-:Y:S02]  /*3fd40*/  LEA.HI.X.SX32 R16, R14, R5, 0x1, P4 ;  /* 0x000000050e107211 */ /* 0x010fe400020f0eff */
[----:B------:R-:W-:Y:S01]  /*3fd50*/  ISETP.GE.AND P4, PT, R11, RZ, PT ;  /* 0x000000ff0b00720c */ /* 0x000fe20003f86270 */
[----:B------:R-:W-:Y:S02]  /*3fd60*/  VIADD R11, R3, 0x1dc ;  /* 0x000001dc030b7836 */ /* 0x000fe40000000000 */
[----:B------:R-:W-:Y:S02]  /*3fd70*/  @P2 IMAD.MOV.U32 R14, RZ, RZ, R4 ;  /* 0x000000ffff0e2224 */ /* 0x000fe400078e0004 */
[----:B------:R-:W-:Y:S02]  /*3fd80*/  @!P0 IMAD.MOV R9, RZ, RZ, -R9 ;  /* 0x000000ffff098224 */ /* 0x000fe400078e0a09 */
[----:B------:R-:W-:Y:S01]  /*3fd90*/  @P2 IMAD.MOV.U32 R15, RZ, RZ, R16 ;  /* 0x000000ffff0f2224 */ /* 0x000fe200078e0010 */
[----:B------:R-:W-:Y:S01]  /*3fda0*/  IABS R13, R11 ;  /* 0x0000000b000d7213 */ /* 0x000fe20000000000 */
[----:B------:R-:W-:-:S03]  /*3fdb0*/  @!P5 IMAD.IADD R10, R10, 0x1, -R7 ;  /* 0x000000010a0ad824 */ /* 0x000fc600078e0a07 */
[----:B------:R0:W4:Y:S02]  /*3fdc0*/  @P2 LDG.E.U16 R43, desc[UR16][R14.64] ;  /* 0x000000100e2b2981 */ /* 0x000124000c1e1500 */
        /* <DEDUP_REMOVED lines=13> */
[----:B---3--:R-:W-:Y:S02]  /*3fea0*/  LEA.HI.X.SX32 R16, R14, R5, 0x1, P0 ;  /* 0x000000050e107211 */ /* 0x008fe400000f0eff */
[----:B------:R-:W-:Y:S01]  /*3feb0*/  ISETP.GE.AND P0, PT, R11, RZ, PT ;  /* 0x000000ff0b00720c */ /* 0x000fe20003f06270 */
[----:B------:R-:W-:Y:S02]  /*3fec0*/  VIADD R11, R3, 0x1dd ;  /* 0x000001dd030b7836 */ /* 0x000fe40000000000 */
[----:B------:R-:W-:Y:S02]  /*3fed0*/  @P2 IMAD.MOV.U32 R14, RZ, RZ, R4 ;  /* 0x000000ffff0e2224 */ /* 0x000fe400078e0004 */
[----:B------:R-:W-:Y:S02]  /*3fee0*/  @!P4 IMAD.MOV R10, RZ, RZ, -R10 ;  /* 0x000000ffff0ac224 */ /* 0x000fe400078e0a0a */
[----:B------:R-:W-:Y:S01]  /*3fef0*/  @P2 IMAD.MOV.U32 R15, RZ, RZ, R16 ;  /* 0x000000ffff0f2224 */ /* 0x000fe200078e0010 */
[----:B------:R-:W-:Y:S01]  /*3ff00*/  IABS R13, R11 ;  /* 0x0000000b000d7213 */ /* 0x000fe20000000000 */
[----:B------:R-:W-:-:S03]  /*3ff10*/  @!P5 IMAD.IADD R9, R9, 0x1, -R7 ;  /* 0x000000010909d824 */ /* 0x000fc600078e0a07 */
[----:B------:R0:W3:Y:S02]  /*3ff20*/  @P2 LDG.E.U16 R42, desc[UR16][R14.64] ;  /* 0x000000100e2a2981 */ /* 0x0000e4000c1e1500 */
        /* <DEDUP_REMOVED lines=488> */
[----:B------:R-:W-:-:S04]  /*41db0*/  IMAD.MOV R13, RZ, RZ, -R13 ;  /* 0x000000ffff0d7224 */ /* 0x000fc800078e0a0d */
[----:B------:R-:W-:Y:S02]  /*41dc0*/  IMAD R10, R7, R13, R10 ;  /* 0x0000000d070a7224 */ /* 0x000fe400078e020a */
[----:B------:R-:W-:-:S03]  /*41dd0*/  @!P4 IMAD.IADD R9, R9, 0x1, -R7 ;  /* 0x000000010909c824 */ /* 0x000fc600078e0a07 */
[----:B------:R-:W-:Y:S01]  /*41de0*/  ISETP.GT.U32.AND P4, PT, R7, R10, PT ;  /* 0x0000000a0700720c */ /* 0x000fe20003f84070 */
[----:B-1----:R-:W-:Y:S01]  /*41df0*/  IMAD R14, R14, UR7, RZ ;  /* 0x000000070e0e7c24 */ /* 0x002fe2000f8e02ff */
[----:B------:R-:W0:Y:S01]  /*41e00*/  LDCU UR7, c[0x0][0x3b0] ;  /* 0x00007600ff0777ac */ /* 0x000e220008000800 */
[----:B------:R1:W-:Y:S01]  /*41e10*/  STL [R1+0x117c], R4 ;  /* 0x00117c0401007387 */ /* 0x0003e20000100800 */
[----:B------:R-:W-:-:S03]  /*41e20*/  @!P0 IMAD.MOV R9, RZ, RZ, -R9 ;  /* 0x000000ffff098224 */ /* 0x000fc600078e0a09 */
[----:B------:R0:W-:Y:S06]  /*41e30*/  STL [R1+0x1178], R16 ;  /* 0x0011781001007387 */ /* 0x0001ec0000100800 */
[----:B------:R-:W-:Y:S01]  /*41e40*/  @!P4 IMAD.IADD R10, R10, 0x1, -R7 ;  /* 0x000000010a0ac824 */ /* 0x000fe200078e0a07 */
[----:B-1----:R-:W-:Y:S02]  /*41e50*/  LEA R4, P5, R14, R6, 0x1 ;  /* 0x000000060e047211 */ /* 0x002fe400078a08ff */
[----:B------:R-:W-:Y:S02]  /*41e60*/  SEL R9, R12, R9, !P3 ;  /* 0x000000090c097207 */ /* 0x000fe40005800000 */
[----:B------:R-:W-:-:S02]  /*41e70*/  ISETP.GT.U32.AND P0, PT, R7, R10, PT ;  /* 0x0000000a0700720c */ /* 0x000fc40003f04070 */
[----:B0-----:R-:W-:Y:S02]  /*41e80*/  LEA.HI.X.SX32 R16, R14, R5, 0x1, P5 ;  /* 0x000000050e107211 */ /* 0x001fe400028f0eff */
[----:B------:R-:W-:Y:S01]  /*41e90*/  ISETP.GE.AND P5, PT, R11, RZ, PT ;  /* 0x000000ff0b00720c */ /* 0x000fe20003fa6270 */
[----:B------:R-:W-:Y:S01]  /*41ea0*/  IMAD R9, R9, UR7, RZ ;  /* 0x0000000709097c24 */ /* 0x000fe2000f8e02ff */
[----:B------:R-:W0:Y:S01]  /*41eb0*/  LDCU UR7, c[0x0][0x3b0] ;  /* 0x00007600ff0777ac */ /* 0x000e220008000800 */
[----:B------:R1:W-:Y:S01]  /*41ec0*/  STL [R1+0x118c], R4 ;  /* 0x00118c0401007387 */ /* 0x0003e20000100800 */
[----:B------:R-:W-:Y:S02]  /*41ed0*/  @P2 IMAD.MOV.U32 R14, RZ, RZ, R4 ;  /* 0x000000ffff0e2224 */ /* 0x000fe400078e0004 */
[----:B------:R-:W-:Y:S01]  /*41ee0*/  VIADD R11, R3, 0x1fd ;  /* 0x000001fd030b7836 */ /* 0x000fe20000000000 */
[----:B------:R1:W-:Y:S02]  /*41ef0*/  STL [R1+0x1188], R16 ;  /* 0x0011881001007387 */ /* 0x0003e40000100800 */
[----:B------:R-:W-:Y:S01]  /*41f00*/  @!P0 IMAD.IADD R10, R10, 0x1, -R7 ;  /* 0x000000010a0a8824 */ /* 0x000fe200078e0a07 */
[----:B-1----:R-:W-:Y:S01]  /*41f10*/  LEA R4, P4, R9, R6, 0x1 ;  /* 0x0000000609047211 */ /* 0x002fe200078808ff */
[----:B------:R-:W-:-:S02]  /*41f20*/  @P2 IMAD.MOV.U32 R15, RZ, RZ, R16 ;  /* 0x000000ffff0f2224 */ /* 0x000fc400078e0010 */
[----:B------:R-:W-:Y:S01]  /*41f30*/  @!P5 IMAD.MOV R10, RZ, RZ, -R10 ;  /* 0x000000ffff0ad224 */ /* 0x000fe200078e0a0a */
[----:B------:R-:W-:Y:S02]  /*41f40*/  LEA.HI.X.SX32 R16, R9, R5, 0x1, P4 ;  /* 0x0000000509107211 */ /* 0x000fe400020f0eff */
[----:B------:R-:W-:Y:S01]  /*41f50*/  IABS R9, R11 ;  /* 0x0000000b00097213 */ /* 0x000fe20000000000 */
[----:B------:R1:W2:Y:S01]  /*41f60*/  @P2 LDG.E.U16 R19, desc[UR16][R14.64] ;  /* 0x000000100e132981 */ /* 0x0002a2000c1e1500 */
[----:B------:R-:W-:-:S03]  /*41f70*/  SEL R13, R12, R10, !P3 ;  /* 0x0000000a0c0d7207 */ /* 0x000fc60005800000 */
[----:B------:R-:W-:-:S04]  /*41f80*/  IMAD.HI.U32 R10, R8, R9, RZ ;  /* 0x00000009080a7227 */ /* 0x000fc800078e00ff */
[----:B0-----:R-:W-:Y:S01]  /*41f90*/  IMAD R13, R13, UR7, RZ ;  /* 0x000000070d0d7c24 */ /* 0x001fe2000f8e02ff */
[----:B------:R0:W-:Y:S01]  /*41fa0*/  STL [R1+0x1194], R4 ;  /* 0x0011940401007387 */ /* 0x0001e20000100800 */
[----:B------:R-:W-:Y:S02]  /*41fb0*/  IMAD.MOV R10, RZ, RZ, -R10 ;  /* 0x000000ffff0a7224 */ /* 0x000fe400078e0a0a */
[----:B-1----:R-:W-:Y:S01]  /*41fc0*/  @P2 IMAD.MOV.U32 R14, RZ, RZ, R4 ;  /* 0x000000ffff0e2224 */ /* 0x002fe200078e0004 */
[----:B------:R-:W-:Y:S01]  /*41fd0*/  PRMT R18, RZ, 0x7610, R18 ;  /* 0x00007610ff127816 */ /* 0x000fe20000000012 */
[----:B------:R-:W-:Y:S01]  /*41fe0*/  IMAD R9, R7, R10, R9 ;  /* 0x0000000a07097224 */ /* 0x000fe200078e0209 */
[----:B------:R1:W-:Y:S01]  /*41ff0*/  STL [R1+0x1190], R16 ;  /* 0x0011901001007387 */ /* 0x0003e20000100800 */
[----:B------:R-:W-:Y:S01]  /*42000*/  @P2 IMAD.MOV.U32 R15, RZ, RZ, R16 ;  /* 0x000000ffff0f2224 */ /* 0x000fe200078e0010 */
[----:B------:R-:W-:Y:S02]  /*42010*/  PRMT R17, RZ, 0x7610, R17 ;  /* 0x00007610ff117816 */ /* 0x000fe40000000011 */
[----:B0-----:R-:W-:-:S02]  /*42020*/  LEA R4, P0, R13, R6, 0x1 ;  /* 0x000000060d047211 */ /* 0x001fc400078008ff */
[----:B------:R-:W-:Y:S01]  /*42030*/  ISETP.GT.U32.AND P4, PT, R7, R9, PT ;  /* 0x000000090700720c */ /* 0x000fe20003f84070 */
[----:B------:R-:W0:Y:S01]  /*42040*/  LDCU UR7, c[0x0][0x3b0] ;  /* 0x00007600ff0777ac */ /* 0x000e220008000800 */
[----:B------:R0:W2:Y:S01]  /*42050*/  @P2 LDG.E.U16 R18, desc[UR16][R14.64] ;  /* 0x000000100e122981 */ /* 0x0000a2000c1e1500 */
[----:B-1----:R-:W-:Y:S01]  /*42060*/  LEA.HI.X.SX32 R16, R13, R5, 0x1, P0 ;  /* 0x000000050d107211 */ /* 0x002fe200000f0eff */
[----:B0-----:R-:W-:-:S04]  /*42070*/  @P2 IMAD.MOV.U32 R14, RZ, RZ, R4 ;  /* 0x000000ffff0e2224 */ /* 0x001fc800078e0004 */
[----:B------:R-:W-:Y:S01]  /*42080*/  @P2 IMAD.MOV.U32 R15, RZ, RZ, R16 ;  /* 0x000000ffff0f2224 */ /* 0x000fe200078e0010 */
[----:B------:R-:W-:Y:S04]  /*42090*/  STL [R1+0xe1c], R4 ;  /* 0x000e1c0401007387 */ /* 0x000fe80000100800 */
[----:B------:R0:W-:Y:S04]  /*420a0*/  STL [R1+0xe18], R16 ;  /* 0x000e181001007387 */ /* 0x0001e80000100800 */
[----:B------:R1:W2:Y:S01]  /*420b0*/  @P2 LDG.E.U16 R17, desc[UR16][R14.64] ;  /* 0x000000100e112981 */ /* 0x0002a2000c1e1500 */
[----:B------:R-:W-:Y:S01]  /*420c0*/  ISETP.GE.AND P0, PT, R11, RZ, PT ;  /* 0x000000ff0b00720c */ /* 0x000fe20003f06270 */
[----:B------:R-:W-:-:S02]  /*420d0*/  @!P4 IMAD.IADD R9, R9, 0x1, -R7 ;  /* 0x000000010909c824 */ /* 0x000fc400078e0a07 */
[C---:B0-----:R-:W-:Y:S02]  /*420e0*/  VIADD R16, R3.reuse, 0x1f7 ;  /* 0x000001f703107836 */ /* 0x041fe40000000000 */
[C---:B-1----:R-:W-:Y:S02]  /*420f0*/  VIADD R14, R3.reuse, 0x1f6 ;  /* 0x000001f6030e7836 */ /* 0x042fe40000000000 */
[----:B------:R-:W-:Y:S01]  /*42100*/  VIADD R15, R3, 0x1fe ;  /* 0x000001fe030f7836 */ /* 0x000fe20000000000 */
[----:B------:R-:W-:Y:S02]  /*42110*/  IABS R10, R16 ;  /* 0x00000010000a7213 */ /* 0x000fe40000000000 */
[----:B------:R-:W-:Y:S02]  /*42120*/  IABS R11, R14 ;  /* 0x0000000e000b7213 */ /* 0x000fe40000000000 */
[----:B------:R-:W-:Y:S02]  /*42130*/  IABS R13, R15 ;  /* 0x0000000f000d7213 */ /* 0x000fe40000000000 */
[----:B------:R-:W-:Y:S01]  /*42140*/  ISETP.GT.U32.AND P4, PT, R7, R9, PT ;  /* 0x000000090700720c */ /* 0x000fe20003f84070 */
[----:B------:R-:W-:-:S04]  /*42150*/  IMAD.HI.U32 R81, R8, R11, RZ ;  /* 0x0000000b08517227 */ /* 0x000fc800078e00ff */
[----:B------:R-:W-:-:S04]  /*42160*/  IMAD.HI.U32 R79, R8, R10, RZ ;  /* 0x0000000a084f7227 */ /* 0x000fc800078e00ff */
[----:B------:R-:W-:-:S04]  /*42170*/  IMAD.HI.U32 R8, R8, R13, RZ ;  /* 0x0000000d08087227 */ /* 0x000fc800078e00ff */
[----:B------:R-:W-:Y:S02]  /*42180*/  IMAD.MOV R81, RZ, RZ, -R81 ;  /* 0x000000ffff517224 */ /* 0x000fe400078e0a51 */
[----:B------:R-:W-:Y:S02]  /*42190*/  IMAD.MOV R8, RZ, RZ, -R8 ;  /* 0x000000ffff087224 */ /* 0x000fe400078e0a08 */
[C---:B------:R-:W-:Y:S02]  /*421a0*/  IMAD R11, R7.reuse, R81, R11 ;  /* 0x00000051070b7224 */ /* 0x040fe400078e020b */
[----:B------:R-:W-:Y:S02]  /*421b0*/  IMAD.MOV R79, RZ, RZ, -R79 ;  /* 0x000000ffff4f7224 */ /* 0x000fe400078e0a4f */
[----:B------:R-:W-:Y:S02]  /*421c0*/  IMAD R8, R7, R8, R13 ;  /* 0x0000000807087224 */ /* 0x000fe400078e020d */
[----:B------:R-:W-:Y:S01]  /*421d0*/  @!P4 IMAD.IADD R9, R9, 0x1, -R7 ;  /* 0x000000010909c824 */ /* 0x000fe200078e0a07 */
[C---:B------:R-:W-:Y:S01]  /*421e0*/  ISETP.GT.U32.AND P4, PT, R7.reuse, R11, PT ;  /* 0x0000000b0700720c */ /* 0x040fe20003f84070 */
[C---:B------:R-:W-:Y:S01]  /*421f0*/  IMAD R10, R7.reuse, R79, R10 ;  /* 0x0000004f070a7224 */ /* 0x040fe200078e020a */
[----:B------:R-:W-:-:S04]  /*42200*/  ISETP.GT.U32.AND P6, PT, R7, R8, PT ;  /* 0x000000080700720c */ /* 0x000fc80003fc4070 */
[----:B------:R-:W-:Y:S01]  /*42210*/  ISETP.GT.U32.AND P5, PT, R7, R10, PT ;  /* 0x0000000a0700720c */ /* 0x000fe20003fa4070 */
[----:B------:R-:W-:-:S06]  /*42220*/  @!P0 IMAD.MOV R9, RZ, RZ, -R9 ;  /* 0x000000ffff098224 */ /* 0x000fcc00078e0a09 */
[--C-:B------:R-:W-:Y:S02]  /*42230*/  @!P4 IMAD.IADD R11, R11, 0x1, -R7.reuse ;  /* 0x000000010b0bc824 */ /* 0x100fe400078e0a07 */
[----:B------:R-:W-:-:S03]  /*42240*/  @!P6 IMAD.IADD R8, R8, 0x1, -R7 ;  /* 0x000000010808e824 */ /* 0x000fc600078e0a07 */
[----:B------:R-:W-:Y:S02]  /*42250*/  ISETP.GT.U32.AND P6, PT, R7, R11, PT ;  /* 0x0000000b0700720c */ /* 0x000fe40003fc4070 */
[----:B------:R-:W-:Y:S02]  /*42260*/  SEL R9, R12, R9, !P3 ;  /* 0x000000090c097207 */ /* 0x000fe40005800000 */
[----:B------:R-:W-:Y:S01]  /*42270*/  ISETP.GE.AND P0, PT, R14, RZ, PT ;  /* 0x000000ff0e00720c */ /* 0x000fe20003f06270 */
[----:B------:R-:W-:Y:S02]  /*42280*/  @!P5 IMAD.IADD R10, R10, 0x1, -R7 ;  /* 0x000000010a0ad824 */ /* 0x000fe400078e0a07 */
[----:B------:R-:W-:Y:S01]  /*42290*/  IMAD R9, R9, UR7, RZ ;  /* 0x0000000709097c24 */ /* 0x000fe2000f8e02ff */
[----:B------:R-:W0:Y:S02]  /*422a0*/  LDCU UR7, c[0x0][0x3b0] ;  /* 0x00007600ff0777ac */ /* 0x000e240008000800 */
[----:B------:R-:W-:-:S02]  /*422b0*/  ISETP.GT.U32.AND P4, PT, R7, R10, PT ;  /* 0x0000000a0700720c */ /* 0x000fc40003f84070 */
[----:B------:R-:W-:Y:S01]  /*422c0*/  LEA R4, P5, R9, R6, 0x1 ;  /* 0x0000000609047211 */ /* 0x000fe200078a08ff */
[----:B------:R-:W-:Y:S01]  /*422d0*/  @!P6 IMAD.IADD R11, R11, 0x1, -R7 ;  /* 0x000000010b0be824 */ /* 0x000fe200078e0a07 */
[----:B------:R-:W-:Y:S02]  /*422e0*/  ISETP.GE.AND P6, PT, R16, RZ, PT ;  /* 0x000000ff1000720c */ /* 0x000fe40003fc6270 */
[----:B------:R-:W-:Y:S01]  /*422f0*/  LEA.HI.X.SX32 R63, R9, R5, 0x1, P5 ;  /* 0x00000005093f7211 */ /* 0x000fe200028f0eff */
[----:B------:R-:W-:Y:S01]  /*42300*/  @!P0 IMAD.MOV R11, RZ, RZ, -R11 ;  /* 0x000000ffff0b8224 */ /* 0x000fe200078e0a0b */
[----:B------:R-:W-:-:S05]  /*42310*/  ISETP.GT.U32.AND P5, PT, R7, R8, PT ;  /* 0x000000080700720c */ /* 0x000fca0003fa4070 */
[--C-:B------:R-:W-:Y:S01]  /*42320*/  @!P4 IMAD.IADD R10, R10, 0x1, -R7.reuse ;  /* 0x000000010a0ac824 */ /* 0x100fe200078e0a07 */
[----:B------:R-:W-:Y:S02]  /*42330*/  SEL R11, R12, R11, !P3 ;  /* 0x0000000b0c0b7207 */ /* 0x000fe40005800000 */
[----:B------:R-:W-:Y:S01]  /*42340*/  ISETP.GE.AND P4, PT, R15, RZ, PT ;  /* 0x000000ff0f00720c */ /* 0x000fe20003f86270 */
[----:B------:R-:W-:Y:S02]  /*42350*/  @!P6 IMAD.MOV R10, RZ, RZ, -R10 ;  /* 0x000000ffff0ae224 */ /* 0x000fe400078e0a0a */
[----:B0-----:R-:W-:Y:S01]  /*42360*/  IMAD R11, R11, UR7, RZ ;  /* 0x000000070b0b7c24 */ /* 0x001fe2000f8e02ff */
[----:B------:R-:W0:Y:S01]  /*42370*/  LDCU UR7, c[0x0][0x3b0] ;  /* 0x00007600ff0777ac */ /* 0x000e220008000800 */
[----:B------:R-:W-:Y:S01]  /*42380*/  @!P5 IMAD.IADD R8, R8, 0x1, -R7 ;  /* 0x000000010808d824 */ /* 0x000fe200078e0a07 */
[----:B------:R-:W-:Y:S01]  /*42390*/  SEL R10, R12, R10, !P3 ;  /* 0x0000000a0c0a7207 */ /* 0x000fe20005800000 */
[----:B------:R1:W-:Y:S01]  /*423a0*/  STL [R1+0x5f8], R4 ;  /* 0x0005f80401007387 */ /* 0x0003e20000100800 */
[----:B------:R-:W-:-:S05]  /*423b0*/  @P2 IMAD.MOV.U32 R64, RZ, RZ, R4 ;  /* 0x000000ffff402224 */ /* 0x000fca00078e0004 */
[----:B------:R-:W-:Y:S02]  /*423c0*/  @!P4 IMAD.MOV R8, RZ, RZ, -R8 ;  /* 0x000000ffff08c224 */ /* 0x000fe400078e0a08 */
[----:B------:R-:W-:Y:S01]  /*423d0*/  IMAD R7, R10, UR10, RZ ;  /* 0x0000000a0a077c24 */ /* 0x000fe2000f8e02ff */
[----:B------:R-:W-:Y:S01]  /*423e0*/  STL [R1+0x5f4], R63 ;  /* 0x0005f43f01007387 */ /* 0x000fe20000100800 */
[C---:B-1----:R-:W-:Y:S02]  /*423f0*/  LEA R4, P0, R11.reuse, R6, 0x1 ;  /* 0x000000060b047211 */ /* 0x042fe400078008ff */
[----:B------:R-:W-:Y:S02]  /*42400*/  SEL R12, R12, R8, !P3 ;  /* 0x000000080c0c7207 */ /* 0x000fe40005800000 */
[----:B------:R-:W-:Y:S01]  /*42410*/  LEA.HI.X.SX32 R13, R11, R5, 0x1, P0 ;  /* 0x000000050b0d7211 */ /* 0x000fe200000f0eff */
[----:B------:R1:W-:Y:S01]  /*42420*/  STL [R1+0x5e0], R4 ;  /* 0x0005e00401007387 */ /* 0x0003e20000100800 */
[----:B------:R-:W-:Y:S01]  /*42430*/  @P2 IMAD.MOV.U32 R10, RZ, RZ, R4 ;  /* 0x000000ffff0a2224 */ /* 0x000fe200078e0004 */
[----:B------:R-:W-:-:S02]  /*42440*/  PRMT R8, RZ, 0x7610, R8 ;  /* 0x00007610ff087816 */ /* 0x000fc40000000008 */
[----:B------:R4:W-:Y:S01]  /*42450*/  STL [R1+0x5dc], R13 ;  /* 0x0005dc0d01007387 */ /* 0x0009e20000100800 */
[----:B------:R-:W-:Y:S01]  /*42460*/  @P2 IMAD.MOV.U32 R11, RZ, RZ, R13 ;  /* 0x000000ffff0b2224 */ /* 0x000fe200078e000d */
[----:B-1----:R-:W-:Y:S01]  /*42470*/  LEA R4, P0, R7, R6, 0x1 ;  /* 0x0000000607047211 */ /* 0x002fe200078008ff */
[----:B0-----:R-:W-:-:S03]  /*42480*/  IMAD R12, R12, UR7, RZ ;  /* 0x000000070c0c7c24 */ /* 0x001fc6000f8e02ff */
[----:B------:R0:W2:Y:S01]  /*42490*/  @P2 LDG.E.U16 R8, desc[UR16][R10.64] ;  /* 0x000000100a082981 */ /* 0x0000a2000c1e1500 */
[----:B----4-:R-:W-:Y:S02]  /*424a0*/  LEA.HI.X.SX32 R13, R7, R5, 0x1, P0 ;  /* 0x00000005070d7211 */ /* 0x010fe400000f0eff */
[----:B------:R-:W-:Y:S01]  /*424b0*/  PRMT R7, RZ, 0x7610, R7 ;  /* 0x00007610ff077816 */ /* 0x000fe20000000007 */
[----:B------:R1:W-:Y:S04]  /*424c0*/  STL [R1+0x5f0], R4 ;  /* 0x0005f00401007387 */ /* 0x0003e80000100800 */
[----:B------:R4:W-:Y:S01]  /*424d0*/  STL [R1+0x5ec], R13 ;  /* 0x0005ec0d01007387 */ /* 0x0009e20000100800 */
[----:B0-----:R-:W-:Y:S02]  /*424e0*/  @P2 IMAD.MOV.U32 R10, RZ, RZ, R4 ;  /* 0x000000ffff0a2224 */ /* 0x001fe400078e0004 */
[----:B------:R-:W-:Y:S01]  /*424f0*/  @P2 IMAD.MOV.U32 R11, RZ, RZ, R13 ;  /* 0x000000ffff0b2224 */ /* 0x000fe200078e000d */
[----:B-1----:R-:W-:-:S04]  /*42500*/  LEA R4, P0, R12, R6, 0x1 ;  /* 0x000000060c047211 */ /* 0x002fc800078008ff */
[----:B------:R0:W2:Y:S04]  /*42510*/  @P2 LDG.E.U16 R7, desc[UR16][R10.64] ;  /* 0x000000100a072981 */ /* 0x0000a8000c1e1500 */
[----:B------:R1:W-:Y:S01]  /*42520*/  STL [R1+0x5e8], R4 ;  /* 0x0005e80401007387 */ /* 0x0003e20000100800 */
[----:B----4-:R-:W-:Y:S02]  /*42530*/  LEA.HI.X.SX32 R13, R12, R5, 0x1, P0 ;  /* 0x000000050c0d7211 */ /* 0x010fe400000f0eff */
[----:B------:R-:W-:Y:S01]  /*42540*/  PRMT R9, RZ, 0x7610, R9 ;  /* 0x00007610ff097816 */ /* 0x000fe20000000009 */
[----:B------:R-:W-:Y:S02]  /*42550*/  @P2 IMAD.MOV.U32 R65, RZ, RZ, R63 ;  /* 0x000000ffff412224 */ /* 0x000fe400078e003f */
[----:B0-----:R-:W-:Y:S01]  /*42560*/  @P2 IMAD.MOV.U32 R10, RZ, RZ, R4 ;  /* 0x000000ffff0a2224 */ /* 0x001fe200078e0004 */
[----:B------:R0:W-:Y:S01]  /*42570*/  STL [R1+0x5e4], R13 ;  /* 0x0005e40d01007387 */ /* 0x0001e20000100800 */
[----:B-1----:R-:W1:Y:S03]  /*42580*/  S2R R4, SR_TID.X ;  /* 0x0000000000047919 */ /* 0x002e660000002100 */
[----:B------:R-:W4:Y:S04]  /*42590*/  LDL.LU R63, [R1+0x420] ;  /* 0x00042000013f7983 */ /* 0x000f280000300800 */
[----:B------:R-:W2:Y:S04]  /*425a0*/  @P2 LDG.E.U16 R9, desc[UR16][R64.64] ;  /* 0x0000001040092981 */ /* 0x000ea8000c1e1500 */
        /* <DEDUP_REMOVED lines=20> */
[----:B------:R-:W-:-:S03]  /*426f0*/  PRMT R5, RZ, 0x7610, R5 ;  /* 0x00007610ff057816 */ /* 0x000fc60000000005 */
[----:B------:R-:W2:Y:S01]  /*42700*/  LDL.LU R6, [R1+0x1f8] ;  /* 0x0001f80001067983 */ /* 0x000ea20000300800 */
[----:B------:R-:W-:-:S03]  /*42710*/  @P2 IMAD.MOV.U32 R11, RZ, RZ, R13 ;  /* 0x000000ffff0b2224 */ /* 0x000fc600078e000d */
[----:B------:R-:W2:Y:S04]  /*42720*/  LDL.LU R15, [R1+0x1e0] ;  /* 0x0001e000010f7983 */ /* 0x000ea80000300800 */
[----:B------:R-:W2:Y:S04]  /*42730*/  LDL.LU R16, [R1+0x1c8] ;  /* 0x0001c80001107983 */ /* 0x000ea80000300800 */
[----:B------:R-:W2:Y:S01]  /*42740*/  LDL.LU R14, [R1+0x1b0] ;  /* 0x0001b000010e7983 */ /* 0x000ea20000300800 */
[----:B-1----:R-:W-:-:S03]  /*42750*/  SHF.R.U32.HI R4, RZ, 0x5, R4 ;  /* 0x00000005ff047819 */ /* 0x002fc60000011604 */
[----:B0-----:R-:W2:Y:S04]  /*42760*/  LDL.LU R13, [R1+0x198] ;  /* 0x00019800010d7983 */ /* 0x001ea80000300800 */
[----:B------:R-:W2:Y:S04]  /*42770*/  LDL.LU R79, [R1+0x180] ;  /* 0x00018000014f7983 */ /* 0x000ea80000300800 */
[----:B------:R-:W2:Y:S04]  /*42780*/  LDL.LU R81, [R1+0x164] ;  /* 0x0001640001517983 */ /* 0x000ea80000300800 */
[----:B------:R-:W2:Y:S01]  /*42790*/  @P2 LDG.E.U16 R5, desc[UR16][R10.64] ;  /* 0x000000100a052981 */ /* 0x000ea2000c1e1500 */
[----:B------:R-:W-:-:S03]  /*427a0*/  ISETP.NE.U32.AND P0, PT, R4, RZ, PT ;  /* 0x000000ff0400720c */ /* 0x000fc60003f05070 */
[----:B------:R-:W2:Y:S04]  /*427b0*/  LDL.LU R10, [R1+0x240] ;  /* 0x00024000010a7983 */ /* 0x000ea80000300800 */
[----:B------:R-:W2:Y:S04]  /*427c0*/  LDL.LU R11, [R1+0x228] ;  /* 0x00022800010b7983 */ /* 0x000ea80000300800 */
[----:B------:R-:W4:Y:S04]  /*427d0*/  LDL.LU R4, [R1+0x182c] ;  /* 0x00182c0001047983 */ /* 0x000f280000300800 */
[----:B----4-:R0:W-:Y:S04]  /*427e0*/  STS.U16 [R4+UR5+0x1d00], R63 ;  /* 0x001d003f04007988 */ /* 0x0101e80008000405 */
[----:B--2---:R1:W-:Y:S04]  /*427f0*/  STS.U16 [R4+UR5+0x2100], R89 ;  /* 0x0021005904007988 */ /* 0x0043e80008000405 */
[----:B------:R2:W-:Y:S04]  /*42800*/  STS.U16 [R4+UR5+0x2500], R64 ;  /* 0x0025004004007988 */ /* 0x0005e80008000405 */
[----:B------:R4:W-:Y:S04]  /*42810*/  STS.U16 [R4+UR5+0x2900], R90 ;  /* 0x0029005a04007988 */ /* 0x0009e80008000405 */
[----:B------:R1:W-:Y:S04]  /*42820*/  STS.U16 [R4+UR5+0x2d00], R65 ;  /* 0x002d004104007988 */ /* 0x0003e80008000405 */
[----:B------:R2:W-:Y:S04]  /*42830*/  STS.U16 [R4+UR5+0x3100], R91 ;  /* 0x0031005b04007988 */ /* 0x0005e80008000405 */
[----:B0-----:R-:W3:Y:S04]  /*42840*/  LDL.LU R63, [R1+0x1828] ;  /* 0x00182800013f7983 */ /* 0x001ee80000300800 */
[----:B-1----:R-:W3:Y:S04]  /*42850*/  LDL.LU R89, [R1+0x1824] ;  /* 0x0018240001597983 */ /* 0x002ee80000300800 */
[----:B--2---:R-:W2:Y:S04]  /*42860*/  LDL.LU R64, [R1+0x1820] ;  /* 0x0018200001407983 */ /* 0x004ea80000300800 */
[----:B----4-:R-:W4:Y:S04]  /*42870*/  LDL.LU R90, [R1+0x181c] ;  /* 0x00181c00015a7983 */ /* 0x010f280000300800 */
[----:B------:R-:W2:Y:S04]  /*42880*/  LDL.LU R65, [R1+0x1818] ;  /* 0x0018180001417983 */ /* 0x000ea80000300800 */
[----:B------:R-:W2:Y:S04]  /*42890*/  LDL.LU R91, [R1+0x1814] ;  /* 0x00181400015b7983 */ /* 0x000ea80000300800 */
[----:B------:R0:W-:Y:S04]  /*428a0*/  STS.U16 [R4+UR5+0x3500], R66 ;  /* 0x0035004204007988 */ /* 0x0001e80008000405 */
[----:B------:R1:W-:Y:S04]  /*428b0*/  STS.U16 [R4+UR5+0x3900], R92 ;  /* 0x0039005c04007988 */ /* 0x0003e80008000405 */
[----:B------:R0:W-:Y:S04]  /*428c0*/  STS.U16 [R4+UR5+0x3d00], R67 ;  /* 0x003d004304007988 */ /* 0x0001e80008000405 */
[----:B------:R0:W-:Y:S04]  /*428d0*/  STS.U16 [R4+UR5+0x4100], R93 ;  /* 0x0041005d04007988 */ /* 0x0001e80008000405 */
[----:B------:R1:W-:Y:S04]  /*428e0*/  STS.U16 [R4+UR5+0x4500], R68 ;  /* 0x0045004404007988 */ /* 0x0003e80008000405 */
[----:B------:R1:W-:Y:S04]  /*428f0*/  STS.U16 [R4+UR5+0x4900], R69 ;  /* 0x0049004504007988 */ /* 0x0003e80008000405 */
[----:B0-----:R-:W2:Y:S04]  /*42900*/  LDL.LU R66, [R1+0x1810] ;  /* 0x0018100001427983 */ /* 0x001ea80000300800 */
[----:B-1----:R-:W2:Y:S04]  /*42910*/  LDL.LU R92, [R1+0x180c] ;  /* 0x00180c00015c7983 */ /* 0x002ea80000300800 */
[----:B------:R-:W2:Y:S04]  /*42920*/  LDL.LU R67, [R1+0x1808] ;  /* 0x0018080001437983 */ /* 0x000ea80000300800 */
[----:B------:R-:W2:Y:S04]  /*42930*/  LDL.LU R93, [R1+0x1804] ;  /* 0x00180400015d7983 */ /* 0x000ea80000300800 */
        /* <DEDUP_REMOVED lines=16> */
[----:B0-----:R-:W2:Y:S04]  /*42a40*/  LDL.LU R76, [R1+0x17e0] ;  /* 0x0017e000014c7983 */ /* 0x001ea80000300800 */
[----:B-1----:R-:W2:Y:S04]  /*42a50*/  LDL.LU R77, [R1+0x17dc] ;  /* 0x0017dc00014d7983 */ /* 0x002ea80000300800 */
[----:B------:R0:W-:Y:S04]  /*42a60*/  STS.U16 [R4+UR5+0x6d00], R10 ;  /* 0x006d000a04007988 */ /* 0x0001e80008000405 */
[----:B------:R1:W-:Y:S04]  /*42a70*/  STS.U16 [R4+UR5+0x7100], R11 ;  /* 0x0071000b04007988 */ /* 0x0003e80008000405 */
[----:B------:R0:W-:Y:S04]  /*42a80*/  STS.U16 [R4+UR5+0x7500], R12 ;  /* 0x0075000c04007988 */ /* 0x0001e80008000405 */
[----:B------:R0:W-:Y:S04]  /*42a90*/  STS.U16 [R4+UR5+0x7900], R6 ;  /* 0x0079000604007988 */ /* 0x0001e80008000405 */
[----:B------:R1:W-:Y:S04]  /*42aa0*/  STS.U16 [R4+UR5+0x7d00], R15 ;  /* 0x007d000f04007988 */ /* 0x0003e80008000405 */
[----:B------:R1:W-:Y:S04]  /*42ab0*/  STS.U16 [R4+UR5+0x10100], R16 ;  /* 0x0101001004007988 */ /* 0x0003e80008000405 */
[----:B0-----:R-:W3:Y:S04]  /*42ac0*/  LDL.LU R10, [R1+0x448] ;  /* 0x00044800010a7983 */ /* 0x001ee80000300800 */
[----:B-1----:R-:W3:Y:S04]  /*42ad0*/  LDL.LU R11, [R1+0x434] ;  /* 0x00043400010b7983 */ /* 0x002ee80000300800 */
[----:B------:R-:W3:Y:S04]  /*42ae0*/  LDL.LU R12, [R1+0x41c] ;  /* 0x00041c00010c7983 */ /* 0x000ee80000300800 */
[----:B------:R-:W3:Y:S04]  /*42af0*/  LDL.LU R6, [R1+0x404] ;  /* 0x0004040001067983 */ /* 0x000ee80000300800 */
[----:B------:R-:W3:Y:S04]  /*42b00*/  LDL.LU R15, [R1+0x3ec] ;  /* 0x0003ec00010f7983 */ /* 0x000ee80000300800 */
[----:B------:R0:W-:Y:S04]  /*42b10*/  STS.U16 [R4+UR5+0x10500], R14 ;  /* 0x0105000e04007988 */ /* 0x0001e80008000405 */
[----:B------:R-:W3:Y:S04]  /*42b20*/  LDL.LU R16, [R1+0x3d4] ;  /* 0x0003d40001107983 */ /* 0x000ee80000300800 */
[----:B------:R1:W-:Y:S04]  /*42b30*/  STS.U16 [R4+UR5+0x10900], R13 ;  /* 0x0109000d04007988 */ /* 0x0003e80008000405 */
[----:B------:R1:W-:Y:S04]  /*42b40*/  STS.U16 [R4+UR5+0x10d00], R79 ;  /* 0x010d004f04007988 */ /* 0x0003e80008000405 */
[----:B------:R1:W-:Y:S04]  /*42b50*/  STS.U16 [R4+UR5+0x11100], R81 ;  /* 0x0111005104007988 */ /* 0x0003e80008000405 */
[----:B0-----:R-:W3:Y:S04]  /*42b60*/  LDL.LU R14, [R1+0x3bc] ;  /* 0x0003bc00010e7983 */ /* 0x001ee80000300800 */
[----:B-1----:R-:W3:Y:S04]  /*42b70*/  LDL.LU R13, [R1+0x3a4] ;  /* 0x0003a400010d7983 */ /* 0x002ee80000300800 */
[----:B------:R-:W3:Y:S04]  /*42b80*/  LDL.LU R79, [R1+0x38c] ;  /* 0x00038c00014f7983 */ /* 0x000ee80000300800 */
[----:B------:R-:W3:Y:S04]  /*42b90*/  LDL.LU R81, [R1+0x374] ;  /* 0x0003740001517983 */ /* 0x000ee80000300800 */
[----:B--2---:R0:W-:Y:S04]  /*42ba0*/  STS.U16 [R4+UR5+0x11500], R77 ;  /* 0x0115004d04007988 */ /* 0x0041e80008000405 */
[----:B------:R1:W-:Y:S04]  /*42bb0*/  STS.U16 [R4+UR5+0x11900], R76 ;  /* 0x0119004c04007988 */ /* 0x0003e80008000405 */
[----:B------:R2:W-:Y:S04]  /*42bc0*/  STS.U16 [R4+UR5+0x11d00], R75 ;  /* 0x011d004b04007988 */ /* 0x0005e80008000405 */
[----:B------:R0:W-:Y:S04]  /*42bd0*/  STS.U16 [R4+UR5+0x12100], R74 ;  /* 0x0121004a04007988 */ /* 0x0001e80008000405 */
[----:B------:R1:W-:Y:S04]  /*42be0*/  STS.U16 [R4+UR5+0x12500], R73 ;  /* 0x0125004904007988 */ /* 0x0003e80008000405 */
[----:B------:R2:W-:Y:S04]  /*42bf0*/  STS.U16 [R4+UR5+0x12900], R72 ;  /* 0x0129004804007988 */ /* 0x0005e80008000405 */
[----:B0-----:R-:W3:Y:S04]  /*42c00*/  LDL.LU R77, [R1+0x45c] ;  /* 0x00045c00014d7983 */ /* 0x001ee80000300800 */
[----:B-1----:R-:W3:Y:S04]  /*42c10*/  LDL.LU R76, [R1+0x470] ;  /* 0x00047000014c7983 */ /* 0x002ee80000300800 */
[----:B--2---:R-:W2:Y:S04]  /*42c20*/  LDL.LU R75, [R1+0x484] ;  /* 0x00048400014b7983 */ /* 0x004ea80000300800 */
[----:B------:R-:W2:Y:S04]  /*42c30*/  LDL R74, [R1+0x1694] ;  /* 0x00169400014a7983 */ /* 0x000ea80000100800 */
[----:B------:R-:W2:Y:S04]  /*42c40*/  LDL.LU R73, [R1+0x17c0] ;  /* 0x0017c00001497983 */ /* 0x000ea80000300800 */
[----:B------:R-:W2:Y:S02]  /*42c50*/  LDL.LU R4, [R1+0x17d8] ;  /* 0x0017d80001047983 */ /* 0x000ea40000300800 */
[----:B--2---:R-:W-:-:S05]  /*42c60*/  LOP3.LUT R72, R4, 0x20, RZ, 0x3c, !PT ;  /* 0x0000002004487812 */ /* 0x004fca00078e3cff */
        /* <DEDUP_REMOVED lines=19> */
[----:B------:R0:W-:Y:S02]  /*42da0*/  STS.U16 [R72+UR5+0x17900], R24 ;  /* 0x0179001848007988 */ /* 0x0001e40008000405 */
[----:B0-----:R-:W-:-:S05]  /*42db0*/  LOP3.LUT R24, R4, 0x30, RZ, 0x3c, !PT ;  /* 0x0000003004187812 */ /* 0x001fca00078e3cff */
[----:B------:R-:W-:Y:S04]  /*42dc0*/  STL [R1+0x1698], R24 ;  /* 0x0016981801007387 */ /* 0x000fe80000100800 */
[----:B------:R-:W2:Y:S04]  /*42dd0*/  LDL.LU R49, [R1+0x35c] ;  /* 0x00035c0001317983 */ /* 0x000ea80000300800 */
        /* <DEDUP_REMOVED lines=15> */
[----:B------:R1:W-:Y:S04]  /*42ed0*/  STS.U16 [R24+UR5+0x180], R73 ;  /* 0x0001804918007988 */ /* 0x0003e80008000405 */
[----:B------:R0:W-:Y:S04]  /*42ee0*/  STS.U16 [R24+UR5+0x580], R74 ;  /* 0x0005804a18007988 */ /* 0x0001e80008000405 */
[----:B------:R0:W-:Y:S04]  /*42ef0*/  STS.U16 [R24+UR5+0x980], R75 ;  /* 0x0009804b18007988 */ /* 0x0001e80008000405 */
[----:B------:R1:W-:Y:S04]  /*42f00*/  STS.U16 [R24+UR5+0xd80], R76 ;  /* 0x000d804c18007988 */ /* 0x0003e80008000405 */
[----:B------:R1:W-:Y:S04]  /*42f10*/  STS.U16 [R24+UR5+0x1180], R77 ;  /* 0x0011804d18007988 */ /* 0x0003e80008000405 */
[----:B0-----:R-:W4:Y:S04]  /*42f20*/  LDL.LU R72, [R1+0x1f4] ;  /* 0x0001f40001487983 */ /* 0x001f280000300800 */
[----:B-1----:R-:W4:Y:S04]  /*42f30*/  LDL.LU R73, [R1+0x1dc] ;  /* 0x0001dc0001497983 */ /* 0x002f280000300800 */
        /* <DEDUP_REMOVED lines=20> */
[----:B0-----:R-:W4:Y:S04]  /*43080*/  LDL.LU R14, [R1+0xc] ;  /* 0x00000c00010e7983 */ /* 0x001f280000300800 */
[----:B-1----:R-:W4:Y:S04]  /*43090*/  LDL.LU R13, [R1+0x8] ;  /* 0x00000800010d7983 */ /* 0x002f280000300800 */
[----:B------:R-:W4:Y:S04]  /*430a0*/  LDL.LU R79, [R1+0x4] ;  /* 0x00000400014f7983 */ /* 0x000f280000300800 */
[----:B------:R-:W4:Y:S04]  /*430b0*/  LDL.LU R81, [R1] ;  /* 0x0000000001517983 */ /* 0x000f280000300800 */
[----:B--2---:R-:W-:Y:S04]  /*430c0*/  STS.U16 [R24+UR5+0x3d80], R49 ;  /* 0x003d803118007988 */ /* 0x004fe80008000405 */
[----:B---3--:R-:W-:Y:S04]  /*430d0*/  STS.U16 [R24+UR5+0x4180], R50 ;  /* 0x0041803218007988 */ /* 0x008fe80008000405 */
[----:B----4-:R-:W-:Y:S04]  /*430e0*/  STS.U16 [R24+UR5+0x4580], R51 ;  /* 0x0045803318007988 */ /* 0x010fe80008000405 */
        /* <DEDUP_REMOVED lines=8> */
[----:B------:R0:W-:Y:S04]  /*43170*/  STS.U16 [R24+UR5+0x6980], R68 ;  /* 0x0069804418007988 */ /* 0x0001e80008000405 */
[----:B------:R1:W-:Y:S04]  /*43180*/  STS.U16 [R24+UR5+0x6d80], R69 ;  /* 0x006d804518007988 */ /* 0x0003e80008000405 */
[----:B------:R2:W-:Y:S04]  /*43190*/  STS.U16 [R24+UR5+0x7180], R70 ;  /* 0x0071804618007988 */ /* 0x0005e80008000405 */
[----:B------:R3:W-:Y:S04]  /*431a0*/  STS.U16 [R24+UR5+0x7580], R71 ;  /* 0x0075804718007988 */ /* 0x0007e80008000405 */
[----:B0-----:R-:W4:Y:S04]  /*431b0*/  LDL.LU R68, [R1+0x17bc] ;  /* 0x0017bc0001447983 */ /* 0x001f280000300800 */
[----:B-1----:R-:W4:Y:S04]  /*431c0*/  LDL R69, [R1+0x1690] ;  /* 0x0016900001457983 */ /* 0x002f280000100800 */
[----:B--2---:R-:W2:Y:S04]  /*431d0*/  LDL.LU R70, [R1+0x480] ;  /* 0x0004800001467983 */ /* 0x004ea80000300800 */
[----:B------:R0:W-:Y:S04]  /*431e0*/  STS.U16 [R24+UR5+0x7980], R72 ;  /* 0x0079804818007988 */ /* 0x0001e80008000405 */
[----:B---3--:R-:W3:Y:S04]  /*431f0*/  LDL.LU R71, [R1+0x46c] ;  /* 0x00046c0001477983 */ /* 0x008ee80000300800 */
        /* <DEDUP_REMOVED lines=40> */
[----:B------:R-:W3:Y:S04]  /*43480*/  LDL.LU R49, [R1+0x2e0] ;  /* 0x0002e00001317983 */ /* 0x000ee80000300800 */
        /* <DEDUP_REMOVED lines=8> */
[----:B------:R-:W-:Y:S01]  /*43510*/  STS.U16 [R24+UR5+0x16d80], R41 ;  /* 0x016d802918007988 */ /* 0x000fe20008000405 */
[----:B------:R-:W-:-:S03]  /*43520*/  LOP3.LUT R20, R4, 0x40, RZ, 0x3c, !PT ;  /* 0x0000004004147812 */ /* 0x000fc600078e3cff */
        /* <DEDUP_REMOVED lines=9> */
[----:B------:R-:W3:Y:S04]  /*435c0*/  LDL.LU R67, [R1+0x1f0] ;  /* 0x0001f00001437983 */ /* 0x000ee80000300800 */
[----:B----4-:R0:W-:Y:S04]  /*435d0*/  STS.U16 [R20+UR5+0x200], R68 ;  /* 0x0002004414007988 */ /* 0x0101e80008000405 */
[----:B------:R1:W-:Y:S04]  /*435e0*/  STS.U16 [R20+UR5+0x600], R69 ;  /* 0x0006004514007988 */ /* 0x0003e80008000405 */
[----:B--2---:R2:W-:Y:S04]  /*435f0*/  STS.U16 [R20+UR5+0xa00], R70 ;  /* 0x000a004614007988 */ /* 0x0045e80008000405 */
[----:B---3--:R3:W-:Y:S04]  /*43600*/  STS.U16 [R20+UR5+0xe00], R71 ;  /* 0x000e004714007988 */ /* 0x0087e80008000405 */
[----:B0-----:R-:W4:Y:S04]  /*43610*/  LDL.LU R68, [R1+0x1d8] ;  /* 0x0001d80001447983 */ /* 0x001f280000300800 */
[----:B-1----:R-:W4:Y:S04]  /*43620*/  LDL.LU R69, [R1+0x1c0] ;  /* 0x0001c00001457983 */ /* 0x002f280000300800 */
        /* <DEDUP_REMOVED lines=44> */
[----:B------:R1:W-:Y:S04]  /*438f0*/  STS.U16 [R20+UR5+0x7a00], R67 ;  /* 0x007a004314007988 */ /* 0x0003e80008000405 */
[----:B0-----:R-:W3:Y:S04]  /*43900*/  LDL.LU R63, [R1+0x17b8] ;  /* 0x0017b800013f7983 */ /* 0x001ee80000300800 */
[----:B-1----:R-:W3:Y:S04]  /*43910*/  LDL R64, [R1+0x168c] ;  /* 0x00168c0001407983 */ /* 0x002ee80000100800 */
[----:B------:R-:W3:Y:S04]  /*43920*/  LDL.LU R65, [R1+0x47c] ;  /* 0x00047c0001417983 */ /* 0x000ee80000300800 */
[----:B------:R-:W3:Y:S04]  /*43930*/  LDL.LU R66, [R1+0x468] ;  /* 0x0004680001427983 */ /* 0x000ee80000300800 */
[----:B------:R-:W3:Y:S04]  /*43940*/  LDL.LU R67, [R1+0x454] ;  /* 0x0004540001437983 */ /* 0x000ee80000300800 */
[----:B----4-:R0:W-:Y:S04]  /*43950*/  STS.U16 [R20+UR5+0x7e00], R68 ;  /* 0x007e004414007988 */ /* 0x0101e80008000405 */
[----:B------:R1:W-:Y:S04]  /*43960*/  STS.U16 [R20+UR5+0x10200], R69 ;  /* 0x0102004514007988 */ /* 0x0003e80008000405 */
[----:B--2---:R2:W-:Y:S04]  /*43970*/  STS.U16 [R20+UR5+0x10600], R70 ;  /* 0x0106004614007988 */ /* 0x0045e80008000405 */
[----:B---3--:R3:W-:Y:S04]  /*43980*/  STS.U16 [R20+UR5+0x10a00], R71 ;  /* 0x010a004714007988 */ /* 0x0087e80008000405 */
[----:B0-----:R-:W4:Y:S04]  /*43990*/  LDL.LU R68, [R1+0x440] ;  /* 0x0004400001447983 */ /* 0x001f280000300800 */
[----:B------:R0:W-:Y:S04]  /*439a0*/  STS.U16 [R20+UR5+0x10e00], R72 ;  /* 0x010e004814007988 */ /* 0x0001e80008000405 */
[----:B------:R0:W-:Y:S04]  /*439b0*/  STS.U16 [R20+UR5+0x11200], R73 ;  /* 0x0112004914007988 */ /* 0x0001e80008000405 */
[----:B-1----:R-:W4:Y:S04]  /*439c0*/  LDL.LU R69, [R1+0x42c] ;  /* 0x00042c0001457983 */ /* 0x002f280000300800 */
[----:B--2---:R-:W2:Y:S04]  /*439d0*/  LDL.LU R70, [R1+0x414] ;  /* 0x0004140001467983 */ /* 0x004ea80000300800 */
[----:B------:R1:W-:Y:S04]  /*439e0*/  STS.U16 [R20+UR5+0x11600], R74 ;  /* 0x0116004a14007988 */ /* 0x0003e80008000405 */
[----:B------:R-:W-:Y:S04]  /*439f0*/  STS.U16 [R20+UR5+0x11a00], R75 ;  /* 0x011a004b14007988 */ /* 0x000fe80008000405 */
[----:B------:R-:W-:Y:S04]  /*43a00*/  STS.U16 [R20+UR5+0x11e00], R76 ;  /* 0x011e004c14007988 */ /* 0x000fe80008000405 */
[----:B---3--:R-:W3:Y:S04]  /*43a10*/  LDL.LU R71, [R1+0x3fc] ;  /* 0x0003fc0001477983 */ /* 0x008ee80000300800 */
[----:B------:R-:W-:Y:S04]  /*43a20*/  STS.U16 [R20+UR5+0x12200], R77 ;  /* 0x0122004d14007988 */ /* 0x000fe80008000405 */
[----:B0-----:R-:W3:Y:S04]  /*43a30*/  LDL.LU R72, [R1+0x3e4] ;  /* 0x0003e40001487983 */ /* 0x001ee80000300800 */
[----:B------:R-:W3:Y:S04]  /*43a40*/  LDL.LU R73, [R1+0x3cc] ;  /* 0x0003cc0001497983 */ /* 0x000ee80000300800 */
[----:B-1----:R-:W3:Y:S04]  /*43a50*/  LDL.LU R74, [R1+0x3b4] ;  /* 0x0003b400014a7983 */ /* 0x002ee80000300800 */
        /* <DEDUP_REMOVED lines=10> */
[----:B0-----:R-:W3:Y:S04]  /*43b00*/  LDL.LU R81, [R1+0x39c] ;  /* 0x00039c0001517983 */ /* 0x001ee80000300800 */
        /* <DEDUP_REMOVED lines=8> */
[----:B------:R-:W-:Y:S01]  /*43b90*/  STS.U16 [R20+UR5+0x16e00], R40 ;  /* 0x016e002814007988 */ /* 0x000fe20008000405 */
[----:B------:R-:W-:-:S03]  /*43ba0*/  LOP3.LUT R19, R4, 0x50, RZ, 0x3c, !PT ;  /* 0x0000005004137812 */ /* 0x000fc600078e3cff */
[----:B------:R-:W-:Y:S04]  /*43bb0*/  STS.U16 [R20+UR5+0x17200], R34 ;  /* 0x0172002214007988 */ /* 0x000fe80008000405 */
[----:B------:R-:W-:Y:S04]  /*43bc0*/  STS.U16 [R20+UR5+0x17600], R28 ;  /* 0x0176001c14007988 */ /* 0x000fe80008000405 */
[----:B------:R-:W-:Y:S04]  /*43bd0*/  STS.U16 [R20+UR5+0x17a00], R22 ;  /* 0x017a001614007988 */ /* 0x000fe80008000405 */
[----:B------:R-:W-:Y:S04]  /*43be0*/  STS.U16 [R20+UR5+0x17e00], R18 ;  /* 0x017e001214007988 */ /* 0x000fe80008000405 */
[----:B------:R-:W3:Y:S04]  /*43bf0*/  LDL.LU R75, [R1+0x384] ;  /* 0x00038400014b7983 */ /* 0x000ee80000300800 */
        /* <DEDUP_REMOVED lines=16> */
[----:B----4-:R-:W-:Y:S04]  /*43d00*/  STS.U16 [R19+UR5+0x1680], R68 ;  /* 0x0016804413007988 */ /* 0x010fe80008000405 */
[----:B------:R-:W-:Y:S04]  /*43d10*/  STS.U16 [R19+UR5+0x1a80], R69 ;  /* 0x001a804513007988 */ /* 0x000fe80008000405 */
[----:B--2---:R-:W-:Y:S04]  /*43d20*/  STS.U16 [R19+UR5+0x1e80], R70 ;  /* 0x001e804613007988 */ /* 0x004fe80008000405 */
[----:B---3--:R-:W-:Y:S04]  /*43d30*/  STS.U16 [R19+UR5+0x2280], R71 ;  /* 0x0022804713007988 */ /* 0x008fe80008000405 */
[----:B------:R-:W-:Y:S04]  /*43d40*/  STS.U16 [R19+UR5+0x2680], R72 ;  /* 0x0026804813007988 */ /* 0x000fe80008000405 */
[----:B------:R-:W-:Y:S04]  /*43d50*/  STS.U16 [R19+UR5+0x2a80], R73 ;  /* 0x002a804913007988 */ /* 0x000fe80008000405 */
[----:B------:R-:W-:Y:S04]  /*43d60*/  STS.U16 [R19+UR5+0x2e80], R74 ;  /* 0x002e804a13007988 */ /* 0x000fe80008000405 */
[----:B------:R0:W-:Y:S04]  /*43d70*/  STS.U16 [R19+UR5+0x3280], R81 ;  /* 0x0032805113007988 */ /* 0x0001e80008000405 */
[----:B0-----:R-:W2:Y:S04]  /*43d80*/  LDL.LU R81, [R1+0x264] ;  /* 0x0002640001517983 */ /* 0x001ea80000300800 */
[----:B------:R-:W3:Y:S04]  /*43d90*/  LDL.LU R50, [R1+0x24c] ;  /* 0x00024c0001327983 */ /* 0x000ee80000300800 */
[----:B------:R-:W4:Y:S04]  /*43da0*/  LDL.LU R51, [R1+0x234] ;  /* 0x0002340001337983 */ /* 0x000f280000300800 */
        /* <DEDUP_REMOVED lines=20> */
[----:B0-----:R-:W4:Y:S04]  /*43ef0*/  LDL.LU R75, [R1+0xa4] ;  /* 0x0000a400014b7983 */ /* 0x001f280000300800 */
[----:B-1----:R-:W4:Y:S04]  /*43f00*/  LDL.LU R76, [R1+0xa0] ;  /* 0x0000a000014c7983 */ /* 0x002f280000300800 */
[----:B------:R-:W4:Y:S04]  /*43f10*/  LDL.LU R77, [R1+0x9c] ;  /* 0x00009c00014d7983 */ /* 0x000f280000300800 */
[----:B------:R0:W-:Y:S04]  /*43f20*/  STS.U16 [R19+UR5+0x4a80], R12 ;  /* 0x004a800c13007988 */ /* 0x0001e80008000405 */
[----:B------:R-:W4:Y:S04]  /*43f30*/  LDL.LU R10, [R1+0x98] ;  /* 0x00009800010a7983 */ /* 0x000f280000300800 */
[----:B------:R-:W4:Y:S04]  /*43f40*/  LDL.LU R11, [R1+0x94] ;  /* 0x00009400010b7983 */ /* 0x000f280000300800 */
[----:B------:R1:W-:Y:S04]  /*43f50*/  STS.U16 [R19+UR5+0x4e80], R6 ;  /* 0x004e800613007988 */ /* 0x0003e80008000405 */
[----:B------:R0:W-:Y:S04]  /*43f60*/  STS.U16 [R19+UR5+0x5280], R15 ;  /* 0x0052800f13007988 */ /* 0x0001e80008000405 */
[----:B------:R1:W-:Y:S04]  /*43f70*/  STS.U16 [R19+UR5+0x5680], R16 ;  /* 0x0056801013007988 */ /* 0x0003e80008000405 */
[----:B------:R1:W-:Y:S04]  /*43f80*/  STS.U16 [R19+UR5+0x5a80], R14 ;  /* 0x005a800e13007988 */ /* 0x0003e80008000405 */
[----:B0-----:R-:W4:Y:S04]  /*43f90*/  LDL.LU R12, [R1+0x90] ;  /* 0x00009000010c7983 */ /* 0x001f280000300800 */
[----:B-1----:R-:W4:Y:S04]  /*43fa0*/  LDL.LU R6, [R1+0x8c] ;  /* 0x00008c0001067983 */ /* 0x002f280000300800 */
[----:B------:R0:W-:Y:S04]  /*43fb0*/  STS.U16 [R19+UR5+0x5e80], R13 ;  /* 0x005e800d13007988 */ /* 0x0001e80008000405 */
[----:B------:R-:W4:Y:S04]  /*43fc0*/  LDL.LU R15, [R1+0x38] ;  /* 0x00003800010f7983 */ /* 0x000f280000300800 */
[----:B------:R-:W4:Y:S04]  /*43fd0*/  LDL.LU R16, [R1+0x34] ;  /* 0x0000340001107983 */ /* 0x000f280000300800 */
[----:B------:R-:W4:Y:S04]  /*43fe0*/  LDL.LU R14, [R1+0x30] ;  /* 0x00003000010e7983 */ /* 0x000f280000300800 */
[----:B------:R1:W-:Y:S04]  /*43ff0*/  STS.U16 [R19+UR5+0x6280], R79 ;  /* 0x0062804f13007988 */ /* 0x0003e80008000405 */
[----:B0-----:R-:W4:Y:S04]  /*44000*/  LDL.LU R13, [R1+0x2c] ;  /* 0x00002c00010d7983 */ /* 0x001f280000300800 */
[----:B-1----:R-:W4:Y:S04]  /*44010*/  LDL.LU R79, [R1+0x28] ;  /* 0x00002800014f7983 */ /* 0x002f280000300800 */
[----:B--2---:R0:W-:Y:S04]  /*44020*/  STS.U16 [R19+UR5+0x6680], R81 ;  /* 0x0066805113007988 */ /* 0x0041e80008000405 */
[----:B0-----:R-:W2:Y:S04]  /*44030*/  LDL.LU R81, [R1+0x24] ;  /* 0x0000240001517983 */ /* 0x001ea80000300800 */
[----:B---3--:R-:W-:Y:S04]  /*44040*/  STS.U16 [R19+UR5+0x6a80], R50 ;  /* 0x006a803213007988 */ /* 0x008fe80008000405 */
[----:B----4-:R-:W-:Y:S04]  /*44050*/  STS.U16 [R19+UR5+0x6e80], R51 ;  /* 0x006e803313007988 */ /* 0x010fe80008000405 */
        /* <DEDUP_REMOVED lines=8> */
[----:B------:R1:W-:Y:S04]  /*440e0*/  STS.U16 [R19+UR5+0x11280], R68 ;  /* 0x0112804413007988 */ /* 0x0003e80008000405 */
[----:B------:R3:W-:Y:S04]  /*440f0*/  STS.U16 [R19+UR5+0x11680], R69 ;  /* 0x0116804513007988 */ /* 0x0007e80008000405 */
[----:B0-----:R-:W2:Y:S04]  /*44100*/  LDL.LU R63, [R1+0x17b4] ;  /* 0x0017b400013f7983 */ /* 0x001ea80000300800 */
[----:B-1----:R-:W2:Y:S04]  /*44110*/  LDL R64, [R1+0x1688] ;  /* 0x0016880001407983 */ /* 0x002ea80000100800 */
[----:B---3--:R-:W3:Y:S04]  /*44120*/  LDL.LU R65, [R1+0x478] ;  /* 0x0004780001417983 */ /* 0x008ee80000300800 */
[----:B----4-:R-:W4:Y:S04]  /*44130*/  LDL.LU R66, [R1+0x464] ;  /* 0x0004640001427983 */ /* 0x010f280000300800 */
[----:B------:R-:W3:Y:S04]  /*44140*/  LDL.LU R67, [R1+0x450] ;  /* 0x0004500001437983 */ /* 0x000ee80000300800 */
[----:B------:R0:W-:Y:S04]  /*44150*/  STS.U16 [R19+UR5+0x11a80], R70 ;  /* 0x011a804613007988 */ /* 0x0001e80008000405 */
        /* <DEDUP_REMOVED lines=9> */
[----:B------:R-:W-:Y:S04]  /*441f0*/  STS.U16 [R19+UR5+0x13280], R17 ;  /* 0x0132801113007988 */ /* 0x000fe80008000405 */
        /* <DEDUP_REMOVED lines=26> */
[----:B--2---:R0:W-:Y:S04]  /*443a0*/  STS.U16 [R19+UR5+0x16280], R81 ;  /* 0x0162805113007988 */ /* 0x0041e80008000405 */
[----:B0-----:R-:W2:Y:S04]  /*443b0*/  LDL.LU R81, [R1+0x278] ;  /* 0x0002780001517983 */ /* 0x001ea80000300800 */
[----:B------:R-:W-:Y:S04]  /*443c0*/  STS.U16 [R19+UR5+0x16680], R80 ;  /* 0x0166805013007988 */ /* 0x000fe80008000405 */
[----:B------:R-:W-:Y:S04]  /*443d0*/  STS.U16 [R19+UR5+0x16a80], R45 ;  /* 0x016a802d13007988 */ /* 0x000fe80008000405 */
[----:B------:R-:W-:Y:S01]  /*443e0*/  STS.U16 [R19+UR5+0x16e80], R39 ;  /* 0x016e802713007988 */ /* 0x000fe20008000405 */
[----:B------:R-:W-:-:S03]  /*443f0*/  LOP3.LUT R17, R4, 0x60, RZ, 0x3c, !PT ;  /* 0x0000006004117812 */ /* 0x000fc600078e3cff */
[----:B------:R-:W2:Y:S04]  /*44400*/  LDL.LU R49, [R1+0x260] ;  /* 0x0002600001317983 */ /* 0x000ea80000300800 */
[----:B------:R-:W-:Y:S04]  /*44410*/  STS.U16 [R19+UR5+0x17280], R33 ;  /* 0x0172802113007988 */ /* 0x000fe80008000405 */
[----:B------:R-:W2:Y:S04]  /*44420*/  LDL.LU R50, [R1+0x248] ;  /* 0x0002480001327983 */ /* 0x000ea80000300800 */
[----:B------:R-:W-:Y:S04]  /*44430*/  STS.U16 [R19+UR5+0x17680], R27 ;  /* 0x0176801b13007988 */ /* 0x000fe80008000405 */
[----:B------:R-:W2:Y:S04]  /*44440*/  LDL.LU R51, [R1+0x230] ;  /* 0x0002300001337983 */ /* 0x000ea80000300800 */
[----:B------:R-:W-:Y:S04]  /*44450*/  STS.U16 [R19+UR5+0x17a80], R21 ;  /* 0x017a801513007988 */ /* 0x000fe80008000405 */
[----:B------:R-:W2:Y:S04]  /*44460*/  LDL.LU R52, [R1+0x218] ;  /* 0x0002180001347983 */ /* 0x000ea80000300800 */
[----:B------:R-:W-:Y:S04]  /*44470*/  STS.U16 [R19+UR5+0x17e80], R9 ;  /* 0x017e800913007988 */ /* 0x000fe80008000405 */
[----:B------:R-:W2:Y:S04]  /*44480*/  LDL.LU R53, [R1+0x200] ;  /* 0x0002000001357983 */ /* 0x000ea80000300800 */
[----:B------:R0:W-:Y:S04]  /*44490*/  STS.U16 [R17+UR5+0x300], R63 ;  /* 0x0003003f11007988 */ /* 0x0001e80008000405 */
[----:B------:R-:W2:Y:S04]  /*444a0*/  LDL.LU R54, [R1+0x1e8] ;  /* 0x0001e80001367983 */ /* 0x000ea80000300800 */
[----:B------:R1:W-:Y:S04]  /*444b0*/  STS.U16 [R17+UR5+0x700], R64 ;  /* 0x0007004011007988 */ /* 0x0003e80008000405 */
[----:B---3--:R3:W-:Y:S04]  /*444c0*/  STS.U16 [R17+UR5+0xb00], R65 ;  /* 0x000b004111007988 */ /* 0x0087e80008000405 */
[----:B----4-:R4:W-:Y:S04]  /*444d0*/  STS.U16 [R17+UR5+0xf00], R66 ;  /* 0x000f004211007988 */ /* 0x0109e80008000405 */
[----:B------:R1:W-:Y:S04]  /*444e0*/  STS.U16 [R17+UR5+0x1300], R67 ;  /* 0x0013004311007988 */ /* 0x0003e80008000405 */
[----:B------:R3:W-:Y:S04]  /*444f0*/  STS.U16 [R17+UR5+0x1700], R68 ;  /* 0x0017004411007988 */ /* 0x0007e80008000405 */
[----:B0-----:R-:W2:Y:S04]  /*44500*/  LDL.LU R63, [R1+0x1d0] ;  /* 0x0001d000013f7983 */ /* 0x001ea80000300800 */
[----:B-1----:R-:W2:Y:S04]  /*44510*/  LDL.LU R64, [R1+0x1b8] ;  /* 0x0001b80001407983 */ /* 0x002ea80000300800 */
[----:B---3--:R-:W3:Y:S04]  /*44520*/  LDL.LU R65, [R1+0x1a0] ;  /* 0x0001a00001417983 */ /* 0x008ee80000300800 */
[----:B----4-:R-:W4:Y:S04]  /*44530*/  LDL.LU R66, [R1+0x188] ;  /* 0x0001880001427983 */ /* 0x010f280000300800 */
        /* <DEDUP_REMOVED lines=37> */
[----:B------:R-:W4:Y:S04]  /*44790*/  LDL.LU R79, [R1+0x7c] ;  /* 0x00007c00014f7983 */ /* 0x000f280000300800 */
[----:B--2---:R0:W-:Y:S04]  /*447a0*/  STS.U16 [R17+UR5+0x6300], R81 ;  /* 0x0063005111007988 */ /* 0x0041e80008000405 */
[----:B0-----:R-:W2:Y:S04]  /*447b0*/  LDL.LU R81, [R1+0x78] ;  /* 0x0000780001517983 */ /* 0x001ea80000300800 */
        /* <DEDUP_REMOVED lines=30> */
[----:B--2---:R-:W-:Y:S04]  /*449a0*/  STS.U16 [R17+UR5+0x15f00], R81 ;  /* 0x015f005111007988 */ /* 0x004fe80008000405 */
[----:B------:R0:W-:Y:S04]  /*449b0*/  STS.U16 [R17+UR5+0x16300], R2 ;  /* 0x0163000211007988 */ /* 0x0001e80008000405 */
[----:B0-----:R-:W2:Y:S04]  /*449c0*/  LDL.LU R2, [R1+0x17d4] ;  /* 0x0017d40001027983 */ /* 0x001ea80000300800 */
[----:B------:R-:W3:Y:S04]  /*449d0*/  LDL.LU R63, [R1+0x17b0] ;  /* 0x0017b000013f7983 */ /* 0x000ee80000300800 */
[----:B------:R-:W4:Y:S04]  /*449e0*/  LDL.LU R64, [R1+0x16a4] ;  /* 0x0016a40001407983 */ /* 0x000f280000300800 */
        /* <DEDUP_REMOVED lines=22> */
[----:B------:R-:W-:Y:S04]  /*44b50*/  STS.U16 [R17+UR5+0x16700], R78 ;  /* 0x0167004e11007988 */ /* 0x000fe80008000405 */
[----:B------:R-:W-:Y:S04]  /*44b60*/  STS.U16 [R17+UR5+0x16b00], R44 ;  /* 0x016b002c11007988 */ /* 0x000fe80008000405 */
[----:B------:R-:W2:Y:S04]  /*44b70*/  LDL.LU R47, [R1+0x274] ;  /* 0x00027400012f7983 */ /* 0x000ea80000300800 */
        /* <DEDUP_REMOVED lines=11> */
[----:B------:R-:W2:Y:S04]  /*44c30*/  LDL.LU R54, [R1+0x1e4] ;  /* 0x0001e40001367983 */ /* 0x000ea80000300800 */
[----:B---3--:R0:W-:Y:S04]  /*44c40*/  STS.U16 [R6+UR5+0x380], R63 ;  /* 0x0003803f06007988 */ /* 0x0081e80008000405 */
[----:B----4-:R1:W-:Y:S04]  /*44c50*/  STS.U16 [R6+UR5+0x780], R64 ;  /* 0x0007804006007988 */ /* 0x0103e80008000405 */
[----:B--2---:R2:W-:Y:S04]  /*44c60*/  STS.U16 [R6+UR5+0xb80], R65 ;  /* 0x000b804106007988 */ /* 0x0045e80008000405 */
[----:B------:R3:W-:Y:S04]  /*44c70*/  STS.U16 [R6+UR5+0xf80], R66 ;  /* 0x000f804206007988 */ /* 0x0007e80008000405 */
[----:B------:R4:W-:Y:S04]  /*44c80*/  STS.U16 [R6+UR5+0x1380], R67 ;  /* 0x0013804306007988 */ /* 0x0009e80008000405 */
[----:B------:R2:W-:Y:S04]  /*44c90*/  STS.U16 [R6+UR5+0x1780], R68 ;  /* 0x0017804406007988 */ /* 0x0005e80008000405 */
[----:B0-----:R-:W2:Y:S04]  /*44ca0*/  LDL.LU R63, [R1+0x1cc] ;  /* 0x0001cc00013f7983 */ /* 0x001ea80000300800 */
[----:B-1----:R-:W2:Y:S04]  /*44cb0*/  LDL.LU R64, [R1+0x1b4] ;  /* 0x0001b40001407983 */ /* 0x002ea80000300800 */
[----:B--2---:R-:W2:Y:S04]  /*44cc0*/  LDL.LU R65, [R1+0x19c] ;  /* 0x00019c0001417983 */ /* 0x004ea80000300800 */
[----:B---3--:R-:W3:Y:S04]  /*44cd0*/  LDL.LU R66, [R1+0x184] ;  /* 0x0001840001427983 */ /* 0x008ee80000300800 */
[----:B----4-:R-:W4:Y:S04]  /*44ce0*/  LDL.LU R67, [R1+0x168] ;  /* 0x0001680001437983 */ /* 0x010f280000300800 */
        /* <DEDUP_REMOVED lines=69> */
[----:B------:R2:W-:Y:S01]  /*45140*/  STS.U16 [R6+UR5+0x16380], R0 ;  /* 0x0163800006007988 */ /* 0x0005e20008000405 */
[----:B0-----:R-:W0:Y:S03]  /*45150*/  LDC R81, c[0x0][0x3a0] ;  /* 0x0000e800ff517b82 */ /* 0x001e260000000800 */
[----:B-1----:R1:W5:Y:S04]  /*45160*/  LDL.LU R2, [R1+0x17d0] ;  /* 0x0017d00001027983 */ /* 0x0023680000300800 */
[----:B--2---:R-:W2:Y:S04]  /*45170*/  LDL.LU R0, [R1+0x17cc] ;  /* 0x0017cc0001007983 */ /* 0x004ea80000300800 */
[----:B------:R-:W-:Y:S04]  /*45180*/  STS.U16 [R6+UR5+0x16780], R55 ;  /* 0x0167803706007988 */ /* 0x000fe80008000405 */
[----:B------:R-:W-:Y:S04]  /*45190*/  STS.U16 [R6+UR5+0x16b80], R43 ;  /* 0x016b802b06007988 */ /* 0x000fe80008000405 */
[----:B------:R-:W-:Y:S04]  /*451a0*/  STS.U16 [R6+UR5+0x16f80], R37 ;  /* 0x016f802506007988 */ /* 0x000fe80008000405 */
[----:B------:R-:W-:Y:S04]  /*451b0*/  STS.U16 [R6+UR5+0x17380], R31 ;  /* 0x0173801f06007988 */ /* 0x000fe80008000405 */
[----:B------:R-:W-:Y:S04]  /*451c0*/  STS.U16 [R6+UR5+0x17780], R25 ;  /* 0x0177801906007988 */ /* 0x000fe80008000405 */
[----:B------:R-:W-:Y:S01]  /*451d0*/  STS.U16 [R6+UR5+0x17b80], R7 ;  /* 0x017b800706007988 */ /* 0x000fe20008000405 */
[----:B0-----:R-:W-:-:S05]  /*451e0*/  VIADD R81, R81, 0x7f ;  /* 0x0000007f51517836 */ /* 0x001fca0000000000 */
[----:B------:R-:W-:-:S04]  /*451f0*/  SHF.R.S32.HI R5, RZ, 0x1f, R81 ;  /* 0x0000001fff057819 */ /* 0x000fc80000011451 */
[----:B------:R-:W-:-:S04]  /*45200*/  LEA.HI R5, R5, R81, RZ, 0x7 ;  /* 0x0000005105057211 */ /* 0x000fc800078f38ff */
[----:B------:R-:W-:-:S04]  /*45210*/  SHF.R.S32.HI R5, RZ, 0x7, R5 ;  /* 0x00000007ff057819 */ /* 0x000fc80000011405 */
[----:B------:R-:W-:-:S05]  /*45220*/  VIMNMX R5, PT, PT, R5, 0x1, !PT ;  /* 0x0000000105057848 */ /* 0x000fca0007fe0100 */
[----:B------:R-:W-:Y:S01]  /*45230*/  VIADD R5, R5, 0xffffffff ;  /* 0xffffffff05057836 */ /* 0x000fe20000000000 */
[----:B------:R-:W-:Y:S02]  /*45240*/  USHF.L.U32 UR7, UR9, 0x7, URZ ;  /* 0x0000000709077899 */ /* 0x000fe400080006ff */
[----:B------:R-:W-:Y:S02]  /*45250*/  UIADD3 UR9, UPT, UPT, UR5, 0x44000, URZ ;  /* 0x0004400005097890 */ /* 0x000fe4000fffe0ff */
[----:B------:R-:W-:Y:S01]  /*45260*/  UIADD3 UR10, UPT, UPT, UR5, 0x20000, URZ ;  /* 0x00020000050a7890 */ /* 0x000fe2000fffe0ff */
[----:B------:R-:W-:Y:S01]  /*45270*/  STL [R1+0x16a4], R5 ;  /* 0x0016a40501007387 */ /* 0x000fe20000100800 */
[----:B------:R-:W-:Y:S02]  /*45280*/  USHF.R.U32.HI UR9, URZ, 0x4, UR9 ;  /* 0x00000004ff097899 */ /* 0x000fe40008011609 */
[----:B------:R-:W-:Y:S01]  /*45290*/  USHF.R.U32.HI UR10, URZ, 0x4, UR10 ;  /* 0x00000004ff0a7899 */ /* 0x000fe2000801160a */
[----:B------:R-:W-:Y:S01]  /*452a0*/  ISETP.LT.OR P2, PT, R81, 0x80, P0 ;  /* 0x000000805100780c */ /* 0x000fe20000741670 */
[----:B------:R-:W-:-:S02]  /*452b0*/  USGXT.U32 UR9, UR9, 0xe ;  /* 0x0000000e0909789a */ /* 0x000fc40008000000 */
[----:B------:R-:W-:Y:S01]  /*452c0*/  USGXT.U32 UR10, UR10, 0xe ;  /* 0x0000000e0a0a789a */ /* 0x000fe20008000000 */
[----:B------:R-:W-:Y:S01]  /*452d0*/  UMOV UR13, URZ ;  /* 0x000000ff000d7c82 */ /* 0x000fe20008000000 */
[----:B------:R-:W-:Y:S02]  /*452e0*/  UIADD3 UR11, UP1, UPT, UR9, 0x80, URZ ;  /* 0x00000080090b7890 */ /* 0x000fe4000ff3e0ff */
[----:B------:R-:W-:Y:S01]  /*452f0*/  UIADD3 UR12, UP2, UPT, UR10, 0x2, URZ ;  /* 0x000000020a0c7890 */ /* 0x000fe2000ff5e0ff */
[----:B------:R-:W-:Y:S01]  /*45300*/  UMOV UR14, URZ ;  /* 0x000000ff000e7c82 */ /* 0x000fe20008000000 */
[----:B------:R-:W-:Y:S02]  /*45310*/  USHF.L.U32 UR8, UR8, 0x7, URZ ;  /* 0x0000000708087899 */ /* 0x000fe400080006ff */
[----:B------:R-:W-:Y:S02]  /*45320*/  UIADD3.X UR13, UPT, UPT, UR13, 0x40004040, URZ, UP1, !UPT ;  /* 0x400040400d0d7890 */ /* 0x000fe40008ffe4ff */
[----:B------:R-:W-:Y:S01]  /*45330*/  UIADD3.X UR14, UPT, UPT, UR14, 0x40004040, URZ, UP2, !UPT ;  /* 0x400040400e0e7890 */ /* 0x000fe200097fe4ff */
[----:B------:R-:W-:Y:S01]  /*45340*/  ISETP.NE.U32.AND P3, PT, R5, RZ, PT ;  /* 0x000000ff0500720c */ /* 0x000fe20003f65070 */
[----:B--2---:R0:W-:Y:S01]  /*45350*/  STS.U16 [R6+UR5+0x17f80], R0 ;  /* 0x017f800006007988 */ /* 0x0041e20008000405 */
[----:B------:R2:W-:Y:S06]  /*45360*/  MEMBAR.ALL.CTA ;  /* 0x0000000000007992 */ /* 0x0005ec0000008000 */
[----:B--2---:R-:W2:Y:S01]  /*45370*/  FENCE.VIEW.ASYNC.S ;  /* 0x00000000000073c6 */ /* 0x004ea20000000000 */
[----:B0-----:R-:W0:Y:S02]  /*45380*/  S2R R0, SR_TID.X ;  /* 0x0000000000007919 */ /* 0x001e240000002100 */
[----:B0-----:R-:W-:Y:S01]  /*45390*/  LOP3.LUT R0, R0, 0x7f, RZ, 0xc0, !PT ;  /* 0x0000007f00007812 */ /* 0x001fe200078ec0ff */
[----:B--2---:R-:W-:Y:S06]  /*453a0*/  BAR.SYNC.DEFER_BLOCKING 0x0 ;  /* 0x0000000000007b1d */ /* 0x004fec0000010000 */
[----:B-1----:R-:W-:Y:S05]  /*453b0*/  @P2 BRA `(.L_x_6) ;  /* 0x0000000400782947 */ /* 0x002fea0003800000 */
[----:B------:R-:W-:Y:S02]  /*453c0*/  UIADD3 UR42, UPT, UPT, UR5, 0x40000, URZ ;  /* 0x00040000052a7890 */ /* 0x000fe4000fffe0ff */
[----:B------:R-:W-:Y:S02]  /*453d0*/  USHF.R.U32.HI UR44, URZ, 0x4, UR5 ;  /* 0x00000004ff2c7899 */ /* 0x000fe40008011605 */
[----:B------:R-:W-:Y:S02]  /*453e0*/  USHF.R.U32.HI UR46, URZ, 0x4, UR42 ;  /* 0x00000004ff2e7899 */ /* 0x000fe4000801162a */
[----:B------:R-:W-:Y:S02]  /*453f0*/  USGXT.U32 UR42, UR44, 0xe ;  /* 0x0000000e2c2a789a */ /* 0x000fe40008000000 */
[----:B------:R-:W-:Y:S02]  /*45400*/  USGXT.U32 UR46, UR46, 0xe ;  /* 0x0000000e2e2e789a */ /* 0x000fe40008000000 */
[----:B------:R-:W-:-:S02]  /*45410*/  UIADD3 UR48, UP2, UPT, UR42, 0x2, URZ ;  /* 0x000000022a307890 */ /* 0x000fc4000ff5e0ff */
[----:B------:R-:W-:Y:S01]  /*45420*/  UIADD3 UR52, UP1, UPT, UR46, 0x80, URZ ;  /* 0x000000802e347890 */ /* 0x000fe2000ff3e0ff */
[----:B------:R-:W-:Y:S01]  /*45430*/  UMOV UR43, URZ ;  /* 0x000000ff002b7c82 */ /* 0x000fe20008000000 */
[----:B------:R-:W-:Y:S02]  /*45440*/  UMOV UR47, URZ ;  /* 0x000000ff002f7c82 */ /* 0x000fe40008000000 */
[----:B------:R-:W-:Y:S02]  /*45450*/  UIADD3.X UR53, UPT, UPT, UR43, 0x40004040, URZ, UP1, !UPT ;  /* 0x400040402b357890 */ /* 0x000fe40008ffe4ff */
[----:B------:R-:W-:Y:S02]  /*45460*/  UIADD3.X UR49, UPT, UPT, UR47, 0x40004040, URZ, UP2, !UPT ;  /* 0x400040402f317890 */ /* 0x000fe400097fe4ff */
[----:B------:R-:W-:Y:S02]  /*45470*/  UIADD3.64 UR62, UPT, UPT, UR52, 0x80, URZ ;  /* 0x00000080343e7897 */ /* 0x000fe4000fffe0ff */
[----:B------:R-:W-:-:S02]  /*45480*/  UIADD3.64 UR58, UPT, UPT, UR48, 0x2, URZ ;  /* 0x00000002303a7897 */ /* 0x000fc4000fffe0ff */
[----:B------:R-:W-:Y:S02]  /*45490*/  UIADD3.64 UR60, UPT, UPT, UR48, 0x4, URZ ;  /* 0x00000004303c7897 */ /* 0x000fe4000fffe0ff */
[----:B------:R-:W-:Y:S01]  /*454a0*/  UIADD3.64 UR66, UPT, UPT, UR52, 0x100, URZ ;  /* 0x0000010034427897 */ /* 0x000fe2000fffe0ff */
[----:B------:R-:W-:Y:S01]  /*454b0*/  UMOV UR20, 0x0 ;  /* 0x0000000000147882 */ /* 0x000fe20000000000 */
[----:B------:R-:W-:Y:S01]  /*454c0*/  UMOV UR21, 0x4408010 ;  /* 0x0440801000157882 */ /* 0x000fe20000000000 */
[----:B------:R-:W-:Y:S01]  /*454d0*/  UMOV UR43, 0x40004040 ;  /* 0x40004040002b7882 */ /* 0x000fe20000000000 */
[----:B------:R-:W-:Y:S01]  /*454e0*/  UMOV UR47, 0x40004040 ;  /* 0x40004040002f7882 */ /* 0x000fe20000000000 */
[----:B------:R-:W-:Y:S01]  /*454f0*/  UMOV UR32, 0x0 ;  /* 0x0000000000207882 */ /* 0x000fe20000000000 */
[----:B------:R-:W-:Y:S01]  /*45500*/  UMOV UR33, 0x4408010 ;  /* 0x0440801000217882 */ /* 0x000fe20000000000 */
[----:B------:R0:W-:Y:S01]  /*45510*/  UTCHMMA gdesc[UR46], gdesc[UR42], tmem[UR4], tmem[UR20], idesc[UR21], !UPT ;  /* 0x00ff142a2e0075ea */ /* 0x0001e2000f800004 */
[----:B------:R-:W-:Y:S01]  /*45520*/  UMOV UR22, 0x0 ;  /* 0x0000000000167882 */ /* 0x000fe20000000000 */
[----:B------:R-:W-:Y:S01]  /*45530*/  UMOV UR23, 0x4408010 ;  /* 0x0440801000177882 */ /* 0x000fe20000000000 */
[----:B------:R-:W-:-:S02]  /*45540*/  UIADD3.64 UR64, UPT, UPT, UR48, 0x7fe, URZ ;  /* 0x000007fe30407897 */ /* 0x000fc4000fffe0ff */
[----:B------:R1:W-:Y:S01]  /*45550*/  UTCHMMA gdesc[UR52], gdesc[UR48], tmem[UR4], tmem[UR32], idesc[UR33], UPT ;  /* 0x00ff2030340075ea */ /* 0x0003e2000b800004 */
[----:B------:R-:W-:Y:S01]  /*45560*/  UMOV UR18, 0x0 ;  /* 0x0000000000127882 */ /* 0x000fe20000000000 */
[----:B------:R-:W-:Y:S01]  /*45570*/  UMOV UR19, 0x4408010 ;  /* 0x0440801000137882 */ /* 0x000fe20000000000 */
[----:B------:R-:W-:Y:S01]  /*45580*/  UIADD3.64 UR68, UPT, UPT, UR48, 0x800, URZ ;  /* 0x0000080030447897 */ /* 0x000fe2000fffe0ff */
[----:B------:R2:W-:Y:S01]  /*45590*/  UTCHMMA gdesc[UR62], gdesc[UR58], tmem[UR4], tmem[UR22], idesc[UR23], UPT ;  /* 0x00ff163a3e0075ea */ /* 0x0005e2000b800004 */
[----:B------:R3:W-:Y:S01]  /*455a0*/  UTCHMMA gdesc[UR66], gdesc[UR60], tmem[UR4], tmem[UR18], idesc[UR19], UPT ;  /* 0x00ff123c420075ea */ /* 0x0007e2000b800004 */
[----:B0-----:R-:W-:Y:S02]  /*455b0*/  UIADD3.64 UR20, UPT, UPT, UR52, 0x180, URZ ;  /* 0x0000018034147897 */ /* 0x001fe4000fffe0ff */
[----:B------:R-:W-:Y:S02]  /*455c0*/  UIADD3.64 UR42, UPT, UPT, UR52, 0x200, URZ ;  /* 0x00000200342a7897 */ /* 0x000fe4000fffe0ff */
[----:B-1----:R-:W-:Y:S01]  /*455d0*/  UIADD3.64 UR32, UPT, UPT, UR48, 0x802, URZ ;  /* 0x0000080230207897 */ /* 0x002fe2000fffe0ff */
[----:B------:R-:W-:Y:S01]  /*455e0*/  UMOV UR26, 0x0 ;  /* 0x00000000001a7882 */ /* 0x000fe20000000000 */
[----:B------:R-:W-:Y:S01]  /*455f0*/  UMOV UR27, 0x4408010 ;  /* 0x04408010001b7882 */ /* 0x000fe20000000000 */
[----:B--2---:R-:W-:-:S02]  /*45600*/  UIADD3.64 UR58, UPT, UPT, UR52, 0x280, URZ ;  /* 0x00000280343a7897 */ /* 0x004fc4000fffe0ff */
[----:B------:R0:W-:Y:S01]  /*45610*/  UTCHMMA gdesc[UR20], gdesc[UR64], tmem[UR4], tmem[UR26], idesc[UR27], UPT ;  /* 0x00ff1a40140075ea */ /* 0x0001e2000b800004 */
[----:B------:R-:W-:Y:S02]  /*45620*/  UIADD3.64 UR22, UPT, UPT, UR48, 0x804, URZ ;  /* 0x0000080430167897 */ /* 0x000fe4000fffe0ff */
[----:B---3--:R-:W-:Y:S01]  /*45630*/  UIADD3.64 UR60, UPT, UPT, UR52, 0x300, URZ ;  /* 0x00000300343c7897 */ /* 0x008fe2000fffe0ff */
[----:B------:R-:W-:Y:S01]  /*45640*/  UMOV UR24, 0x0 ;  /* 0x0000000000187882 */ /* 0x000fe20000000000 */
[----:B------:R-:W-:Y:S01]  /*45650*/  UMOV UR25, 0x4408010 ;  /* 0x0440801000197882 */ /* 0x000fe20000000000 */
[----:B------:R-:W-:Y:S02]  /*45660*/  UIADD3 UR15, UPT, UPT, UR4, 0x100000, URZ ;  /* 0x00100000040f7890 */ /* 0x000fe4000fffe0ff */
[----:B------:R1:W-:Y:S01]  /*45670*/  UTCHMMA gdesc[UR42], gdesc[UR68], tmem[UR4], tmem[UR24], idesc[UR25], UPT ;  /* 0x00ff18442a0075ea */ /* 0x0003e2000b800004 */
[----:B------:R-:W-:Y:S01]  /*45680*/  UIADD3.64 UR18, UPT, UPT, UR48, 0xffe, URZ ;  /* 0x00000ffe30127897 */ /* 0x000fe2000fffe0ff */
[----:B------:R-:W-:Y:S01]  /*45690*/  UMOV UR30, 0x0 ;  /* 0x00000000001e7882 */ /* 0x000fe20000000000 */
[----:B------:R-:W-:Y:S01]  /*456a0*/  UMOV UR31, 0x4408010 ;  /* 0x04408010001f7882 */ /* 0x000fe20000000000 */
[----:B------:R-:W-:-:S02]  /*456b0*/  UIADD3 UR70, UPT, UPT, UR4, 0x100000, URZ ;  /* 0x0010000004467890 */ /* 0x000fc4000fffe0ff */
[----:B------:R2:W-:Y:S01]  /*456c0*/  UTCHMMA gdesc[UR58], gdesc[UR32], tmem[UR4], tmem[UR30], idesc[UR31], UPT ;  /* 0x00ff1e203a0075ea */ /* 0x0005e2000b800004 */
[----:B0-----:R-:W-:Y:S02]  /*456d0*/  UIADD3.64 UR26, UPT, UPT, UR48, 0x1000, URZ ;  /* 0x00001000301a7897 */ /* 0x001fe4000fffe0ff */
[----:B------:R-:W-:Y:S02]  /*456e0*/  UIADD3 UR71, UPT, UPT, UR4, 0x100000, URZ ;  /* 0x0010000004477890 */ /* 0x000fe4000fffe0ff */
[----:B------:R-:W-:Y:S01]  /*456f0*/  UIADD3.64 UR64, UPT, UPT, UR48, 0x1002, URZ ;  /* 0x0000100230407897 */ /* 0x000fe2000fffe0ff */
[----:B------:R-:W-:Y:S01]  /*45700*/  UMOV UR28, 0x0 ;  /* 0x00000000001c7882 */ /* 0x000fe20000000000 */
[----:B------:R-:W-:Y:S01]  /*45710*/  UMOV UR29, 0x4408010 ;  /* 0x04408010001d7882 */ /* 0x000fe20000000000 */
[----:B------:R-:W-:Y:S02]  /*45720*/  UIADD3 UR72, UPT, UPT, UR4, 0x100000, URZ ;  /* 0x0010000004487890 */ /* 0x000fe4000fffe0ff */
[----:B------:R0:W-:Y:S01]  /*45730*/  UTCHMMA gdesc[UR60], gdesc[UR22], tmem[UR4], tmem[UR28], idesc[UR29], UPT ;  /* 0x00ff1c163c0075ea */ /* 0x0001e2000b800004 */
[----:B-1----:R-:W-:-:S02]  /*45740*/  UIADD3.64 UR24, UPT, UPT, UR48, 0x1004, URZ ;  /* 0x0000100430187897 */ /* 0x002fc4000fffe0ff */
[----:B------:R-:W-:Y:S02]  /*45750*/  UIADD3 UR73, UPT, UPT, UR4, 0x100000, URZ ;  /* 0x0010000004497890 */ /* 0x000fe4000fffe0ff */
[----:B--2---:R-:W-:Y:S02]  /*45760*/  UIADD3.64 UR32, UPT, UPT, UR48, 0x17fe, URZ ;  /* 0x000017fe30207897 */ /* 0x004fe4000fffe0ff */
[----:B------:R-:W-:Y:S02]  /*45770*/  UIADD3 UR74, UPT, UPT, UR4, 0x100000, URZ ;  /* 0x00100000044a7890 */ /* 0x000fe4000fffe0ff */
[----:B------:R-:W-:Y:S02]  /*45780*/  UIADD3.64 UR30, UPT, UPT, UR48, 0x1800, URZ ;  /* 0x00001800301e7897 */ /* 0x000fe4000fffe0ff */
[----:B------:R-:W-:Y:S02]  /*45790*/  UIADD3 UR75, UPT, UPT, UR4, 0x100000, URZ ;  /* 0x00100000044b7890 */ /* 0x000fe4000fffe0ff */
[----:B0-----:R-:W-:Y:S01]  /*457a0*/  UIADD3.64 UR22, UPT, UPT, UR48, 0x1802, URZ ;  /* 0x0000180230167897 */ /* 0x001fe2000fffe0ff */
[----:B------:R-:W-:Y:S01]  /*457b0*/  UMOV UR34, 0x0 ;  /* 0x0000000000227882 */ /* 0x000fe20000000000 */
[----:B------:R-:W-:Y:S01]  /*457c0*/  UMOV UR35, 0x4408010 ;  /* 0x0440801000237882 */ /* 0x000fe20000000000 */
[----:B------:R-:W-:Y:S01]  /*457d0*/  UIADD3 UR76, UPT, UPT, UR4, 0x100000, URZ ;  /* 0x00100000044c7890 */ /* 0x000fe2000fffe0ff */
[----:B------:R0:W-:Y:S01]  /*457e0*/  UTCHMMA gdesc[UR46], gdesc[UR18], tmem[UR15], tmem[UR34], idesc[UR35], !UPT ;  /* 0x00ff22122e0075ea */ /* 0x0001e2000f80000f */
[----:B------:R-:W-:Y:S01]  /*457f0*/  UIADD3.64 UR48, UPT, UPT, UR48, 0x1804, URZ ;  /* 0x0000180430307897 */ /* 0x000fe2000fffe0ff */
[----:B------:R-:W-:Y:S01]  /*45800*/  UMOV UR36, 0x0 ;  /* 0x0000000000247882 */ /* 0x000fe20000000000 */
[----:B------:R-:W-:Y:S01]  /*45810*/  UMOV UR37, 0x4408010 ;  /* 0x0440801000257882 */ /* 0x000fe20000000000 */
[----:B------:R-:W-:Y:S01]  /*45820*/  UMOV UR38, 0x0 ;  /* 0x0000000000267882 */ /* 0x000fe20000000000 */
[----:B------:R-:W-:Y:S01]  /*45830*/  UMOV UR39, 0x4408010 ;  /* 0x0440801000277882 */ /* 0x000fe20000000000 */
[----:B------:R-:W-:Y:S01]  /*45840*/  UMOV UR40, 0x0 ;  /* 0x0000000000287882 */ /* 0x000fe20000000000 */
[----:B------:R-:W-:Y:S01]  /*45850*/  UMOV UR41, 0x4408010 ;  /* 0x0440801000297882 */ /* 0x000fe20000000000 */
[----:B------:R0:W-:Y:S01]  /*45860*/  UTCHMMA gdesc[UR52], gdesc[UR26], tmem[UR70], tmem[UR36], idesc[UR37], UPT ;  /* 0x00ff241a340075ea */ /* 0x0001e2000b800046 */
        /* <DEDUP_REMOVED lines=8> */
[----:B------:R-:W-:Y:S01]  /*458f0*/  UMOV UR28, UR77 ;  /* 0x0000004d001c7c82 */ /* 0x000fe20008000000 */
[----:B------:R-:W-:Y:S01]  /*45900*/  UMOV UR29, URZ ;  /* 0x000000ff001d7c82 */ /* 0x000fe20008000000 */
[----:B------:R0:W-:Y:S01]  /*45910*/  UTCHMMA gdesc[UR20], gdesc[UR32], tmem[UR73], tmem[UR44], idesc[UR45], UPT ;  /* 0x00ff2c20140075ea */ /* 0x0001e2000b800049 */
[----:B------:R-:W-:Y:S01]  /*45920*/  UMOV UR56, 0x0 ;  /* 0x0000000000387882 */ /* 0x000fe20000000000 */
[----:B------:R-:W-:Y:S01]  /*45930*/  UMOV UR57, 0x4408010 ;  /* 0x0440801000397882 */ /* 0x000fe20000000000 */
[----:B------:R0:W-:Y:S01]  /*45940*/  UTCHMMA gdesc[UR42], gdesc[UR30], tmem[UR74], tmem[UR50], idesc[UR51], UPT ;  /* 0x00ff321e2a0075ea */ /* 0x0001e2000b80004a */
[----:B------:R-:W-:Y:S01]  /*45950*/  UMOV UR28, UR28 ;  /* 0x0000001c001c7c82 */ /* 0x000fe20008000000 */
[----:B------:R0:W-:Y:S01]  /*45960*/  UTCHMMA gdesc[UR58], gdesc[UR22], tmem[UR75], tmem[UR54], idesc[UR55], UPT ;  /* 0x00ff36163a0075ea */ /* 0x0001e2000b80004b */
[----:B------:R0:W-:Y:S01]  /*45970*/  UTCHMMA gdesc[UR60], gdesc[UR48], tmem[UR76], tmem[UR56], idesc[UR57], UPT ;  /* 0x00ff38303c0075ea */ /* 0x0001e2000b80004c */
[----:B------:R0:W-:Y:S01]  /*45980*/  UTCBAR [UR28], URZ ;  /* 0x000000ff1c0073e9 */ /* 0x0001e200080000ff */
[----:B------:R-:W-:Y:S01]  /*45990*/  NOP ;  /* 0x0000000000007918 */ /* 0x000fe20000000000 */
.L_x_6:
[----:B0-----:R-:W-:Y:S01]  /*459a0*/  UMOV UR15, URZ ;  /* 0x000000ff000f7c82 */ /* 0x001fe20008000000 */
[----:B------:R-:W-:Y:S01]  /*459b0*/  UMOV UR62, URZ ;  /* 0x000000ff003e7c82 */ /* 0x000fe20008000000 */
[----:B------:R-:W-:Y:S01]  /*459c0*/  UMOV UR18, UR11 ;  /* 0x0000000b00127c82 */ /* 0x000fe20008000000 */
[----:B------:R-:W-:Y:S01]  /*459d0*/  UMOV UR19, UR13 ;  /* 0x0000000d00137c82 */ /* 0x000fe20008000000 */
[----:B------:R-:W-:Y:S01]  /*459e0*/  UMOV UR20, UR12 ;  /* 0x0000000c00147c82 */ /* 0x000fe20008000000 */
[----:B------:R-:W-:Y:S01]  /*459f0*/  UMOV UR21, UR14 ;  /* 0x0000000e00157c82 */ /* 0x000fe20008000000 */
[----:B------:R-:W-:Y:S05]  /*45a00*/  @!P3 BRA `(.L_x_7) ;  /* 0x0000026000f4b947 */ /* 0x000fea0003800000 */
[----:B------:R-:W-:Y:S02]  /*45a10*/  USHF.R.S32.HI UR70, URZ, 0x1f, UR8 ;  /* 0x0000001fff467899 */ /* 0x000fe40008011408 */
[----:B------:R-:W-:Y:S02]  /*45a20*/  USHF.R.S32.HI UR14, URZ, 0x1f, UR7 ;  /* 0x0000001fff0e7899 */ /* 0x000fe40008011407 */
[----:B------:R-:W-:Y:S02]  /*45a30*/  USHF.L.U32 UR13, UR8, 0x1, URZ ;  /* 0x00000001080d7899 */ /* 0x000fe400080006ff */
[----:B------:R-:W-:Y:S02]  /*45a40*/  USHF.L.U64.HI UR70, UR8, 0x1, UR70 ;  /* 0x0000000108467899 */ /* 0x000fe40008010246 */
[----:B------:R-:W-:Y:S02]  /*45a50*/  USHF.L.U32 UR12, UR7, 0x1, URZ ;  /* 0x00000001070c7899 */ /* 0x000fe400080006ff */
[----:B------:R-:W-:Y:S01]  /*45a60*/  USHF.L.U64.HI UR14, UR7, 0x1, UR14 ;  /* 0x00000001070e7899 */ /* 0x000fe2000801020e */
[----:B------:R-:W-:Y:S01]  /*45a70*/  UMOV UR8, UR9 ;  /* 0x0000000900087c82 */ /* 0x000fe20008000000 */
[----:B------:R-:W-:-:S02]  /*45a80*/  UIADD3.64 UR22, UPT, UPT, UR18, 0x80, URZ ;  /* 0x0000008012167897 */ /* 0x000fc4000fffe0ff */
[----:B------:R-:W-:Y:S02]  /*45a90*/  UIADD3.64 UR24, UPT, UPT, UR20, 0x2, URZ ;  /* 0x0000000214187897 */ /* 0x000fe4000fffe0ff */
[----:B------:R-:W-:Y:S02]  /*45aa0*/  UIADD3.64 UR26, UPT, UPT, UR18, 0x100, URZ ;  /* 0x00000100121a7897 */ /* 0x000fe4000fffe0ff */
[----:B------:R-:W-:Y:S02]  /*45ab0*/  UIADD3.64 UR28, UPT, UPT, UR20, 0x4, URZ ;  /* 0x00000004141c7897 */ /* 0x000fe4000fffe0ff */
[----:B------:R-:W-:Y:S02]  /*45ac0*/  UIADD3.64 UR30, UPT, UPT, UR18, 0x180, URZ ;  /* 0x00000180121e7897 */ /* 0x000fe4000fffe0ff */
[----:B------:R-:W-:Y:S02]  /*45ad0*/  UIADD3.64 UR32, UPT, UPT, UR20, 0x7fe, URZ ;  /* 0x000007fe14207897 */ /* 0x000fe4000fffe0ff */
        /* <DEDUP_REMOVED lines=12> */
[----:B------:R-:W-:Y:S01]  /*45ba0*/  UIADD3.64 UR58, UPT, UPT, UR20, 0x1802, URZ ;  /* 0x00001802143a7897 */ /* 0x000fe2000fffe0ff */
[----:B------:R-:W0:Y:S01]  /*45bb0*/  LDCU UR11, c[0x0][0x3a0] ;  /* 0x00007400ff0b77ac */ /* 0x000e220008000800 */
[----:B------:R-:W-:Y:S01]  /*45bc0*/  UIADD3.64 UR60, UPT, UPT, UR20, 0x1804, URZ ;  /* 0x00001804143c7897 */ /* 0x000fe2000fffe0ff */
[----:B------:R-:W-:Y:S01]  /*45bd0*/  UMOV UR71, 0x1 ;  /* 0x0000000100477882 */ /* 0x000fe20000000000 */
[----:B------:R-:W-:Y:S01]  /*45be0*/  UMOV UR7, URZ ;  /* 0x000000ff00077c82 */ /* 0x000fe20008000000 */
[----:B------:R-:W-:-:S09]  /*45bf0*/  UMOV UR9, 0x40004040 ;  /* 0x4000404000097882 */ /* 0x000fd20000000000 */
.L_x_10:
[----:B------:R-:W2:Y:S04]  /*45c00*/  LDL.LU R6, [R1+0x119c] ;  /* 0x00119c0001067983 */ /* 0x000ea80000300800 */
[----:B------:R-:W3:Y:S04]  /*45c10*/  LDL.LU R13, [R1+0x5e8] ;  /* 0x0005e800010d7983 */ /* 0x000ee80000300800 */
[----:B------:R-:W4:Y:S04]  /*45c20*/  LDL.LU R12, [R1+0x5f8] ;  /* 0x0005f800010c7983 */ /* 0x000f280000300800 */
[----:B------:R-:W3:Y:S04]  /*45c30*/  LDL.LU R9, [R1+0x1194] ;  /* 0x0011940001097983 */ /* 0x000ee80000300800 */
[----:B------:R-:W3:Y:S04]  /*45c40*/  LDL.LU R10, [R1+0x1198] ;  /* 0x00119800010a7983 */ /* 0x000ee80000300800 */
[----:B------:R-:W4:Y:S01]  /*45c50*/  LDL.LU R8, [R1+0x118c] ;  /* 0x00118c0001087983 */ /* 0x000f220000300800 */
[----:B------:R-:W-:-:S02]  /*45c60*/  UIADD3 UR15, UPT, UPT, UR15, 0x1, URZ ;  /* 0x000000010f0f7890 */ /* 0x000fc4000fffe0ff */
[----:B------:R-:W-:Y:S01]  /*45c70*/  USHF.L.U32 UR62, UR62, 0x1f, URZ ;  /* 0x0000001f3e3e7899 */ /* 0x000fe200080006ff */
[----:B------:R-:W1:Y:S01]  /*45c80*/  S2R R11, SR_TID.X ;  /* 0x00000000000b7919 */ /* 0x000e620000002100 */
[----:B0-----:R-:W-:Y:S01]  /*45c90*/  UIMAD UR63, UR15, -0x80, UR11 ;  /* 0xffffff800f3f78a4 */ /* 0x001fe2000f8e020b */
[----:B-1----:R-:W-:-:S04]  /*45ca0*/  SHF.R.U32.HI R5, RZ, 0x6, R11 ;  /* 0x00000006ff057819 */ /* 0x002fc8000001160b */
[----:B------:R-:W-:Y:S02]  /*45cb0*/  SGXT.U32 R5, R5, 0x1 ;  /* 0x000000010505781a */ /* 0x000fe40000000000 */
[----:B--2---:R-:W-:-:S05]  /*45cc0*/  IADD3 R6, P4, PT, R6, UR12, RZ ;  /* 0x0000000c06067c10 */ /* 0x004fca000ff9e0ff */
[----:B------:R0:W-:Y:S04]  /*45cd0*/  STL [R1+0x119c], R6 ;  /* 0x00119c0601007387 */ /* 0x0001e80000100800 */
[----:B0-----:R-:W2:Y:S01]  /*45ce0*/  LDL.LU R6, [R1+0x5e4] ;  /* 0x0005e40001067983 */ /* 0x001ea20000300800 */
[----:B---3--:R-:W-:Y:S02]  /*45cf0*/  IADD3 R9, P5, PT, R9, UR12, RZ ;  /* 0x0000000c09097c10 */ /* 0x008fe4000ffbe0ff */
[----:B------:R-:W-:Y:S02]  /*45d00*/  IADD3 R13, P3, PT, R13, UR12, RZ ;  /* 0x0000000c0d0d7c10 */ /* 0x000fe4000ff7e0ff */
[----:B----4-:R-:W-:Y:S01]  /*45d10*/  IADD3 R12, P6, PT, R12, UR12, RZ ;  /* 0x0000000c0c0c7c10 */ /* 0x010fe2000ffde0ff */
[----:B------:R0:W-:Y:S01]  /*45d20*/  STL [R1+0x1194], R9 ;  /* 0x0011940901007387 */ /* 0x0001e20000100800 */
[----:B------:R-:W-:-:S02]  /*45d30*/  IADD3.X R10, PT, PT, R10, UR14, RZ, P4, !PT ;  /* 0x0000000e0a0a7c10 */ /* 0x000fc4000a7fe4ff */
[----:B------:R-:W-:Y:S01]  /*45d40*/  ISETP.GE.AND P2, PT, R5, UR63, PT ;  /* 0x0000003f05007c0c */ /* 0x000fe2000bf46270 */
[----:B------:R1:W-:Y:S01]  /*45d50*/  STL [R1+0x5e8], R13 ;  /* 0x0005e80d01007387 */ /* 0x0003e20000100800 */
[----:B------:R-:W-:-:S03]  /*45d60*/  IADD3 R8, P4, PT, R8, UR12, RZ ;  /* 0x0000000c08087c10 */ /* 0x000fc6000ff9e0ff */
[----:B0-----:R-:W3:Y:S04]  /*45d70*/  LDL.LU R9, [R1+0x1184] ;  /* 0x0011840001097983 */ /* 0x001ee80000300800 */
[----:B------:R-:W-:Y:S04]  /*45d80*/  STL [R1+0x5f8], R12 ;  /* 0x0005f80c01007387 */ /* 0x000fe80000100800 */
[----:B------:R-:W4:Y:S04]  /*45d90*/  LDL.LU R5, [R1+0x5f4] ;  /* 0x0005f40001057983 */ /* 0x000f280000300800 */
[----:B------:R-:W4:Y:S04]  /*45da0*/  LDL.LU R34, [R1+0x15b0] ;  /* 0x0015b00001227983 */ /* 0x000f280000300800 */
[----:B------:R-:W4:Y:S04]  /*45db0*/  LDL.LU R33, [R1+0x1190] ;  /* 0x0011900001217983 */ /* 0x000f280000300800 */
[----:B------:R-:W-:Y:S04]  /*45dc0*/  STL [R1+0x1198], R10 ;  /* 0x0011980a01007387 */ /* 0x000fe80000100800 */
        /* <DEDUP_REMOVED lines=20> */
[----:B-1----:R-:W4:Y:S04]  /*45f10*/  LDL.LU R13, [R1+0x1160] ;  /* 0x00116000010d7983 */ /* 0x002f280000300800 */
[----:B0-----:R-:W4:Y:S04]  /*45f20*/  LDL.LU R8, [R1+0x1154] ;  /* 0x0011540001087983 */ /* 0x001f280000300800 */
[----:B------:R-:W4:Y:S04]  /*45f30*/  LDL.LU R12, [R1+0x159c] ;  /* 0x00159c00010c7983 */ /* 0x000f280000300800 */
[----:B------:R-:W4:Y:S01]  /*45f40*/  LDL.LU R10, [R1+0x114c] ;  /* 0x00114c00010a7983 */ /* 0x000f220000300800 */
[----:B--2---:R-:W-:-:S05]  /*45f50*/  IADD3.X R6, PT, PT, R6, UR14, RZ, P3, !PT ;  /* 0x0000000e06067c10 */ /* 0x004fca0009ffe4ff */
[----:B------:R0:W-:Y:S04]  /*45f60*/  STL [R1+0x5e4], R6 ;  /* 0x0005e40601007387 */ /* 0x0001e80000100800 */
[----:B0-----:R-:W2:Y:S01]  /*45f70*/  LDL.LU R6, [R1+0x1594] ;  /* 0x0015940001067983 */ /* 0x001ea20000300800 */
[----:B---3--:R-:W-:-:S05]  /*45f80*/  IADD3 R9, P3, PT, R9, UR12, RZ ;  /* 0x0000000c09097c10 */ /* 0x008fca000ff7e0ff */
[----:B------:R0:W-:Y:S01]  /*45f90*/  STL [R1+0x1184], R9 ;  /* 0x0011840901007387 */ /* 0x0001e20000100800 */
[----:B----4-:R-:W-:Y:S02]  /*45fa0*/  IADD3.X R5, PT, PT, R5, UR14, RZ, P6, !PT ;  /* 0x0000000e05057c10 */ /* 0x010fe4000b7fe4ff */
[----:B------:R-:W-:Y:S01]  /*45fb0*/  IADD3 R34, P6, PT, R34, UR12, RZ ;  /* 0x0000000c22227c10 */ /* 0x000fe2000ffde0ff */
[----:B0-----:R-:W3:Y:S01]  /*45fc0*/  LDL.LU R9, [R1+0x1144] ;  /* 0x0011440001097983 */ /* 0x001ee20000300800 */
[----:B------:R-:W-:-:S03]  /*45fd0*/  IADD3.X R33, PT, PT, R33, UR14, RZ, P5, !PT ;  /* 0x0000000e21217c10 */ /* 0x000fc6000affe4ff */
[----:B------:R0:W-:Y:S01]  /*45fe0*/  STL [R1+0x5f4], R5 ;  /* 0x0005f40501007387 */ /* 0x0001e20000100800 */
[----:B------:R-:W-:-:S03]  /*45ff0*/  IADD3 R32, P5, PT, R32, UR12, RZ ;  /* 0x0000000c20207c10 */ /* 0x000fc6000ffbe0ff */
[----:B0-----:R-:W4:Y:S01]  /*46000*/  LDL.LU R5, [R1+0x1158] ;  /* 0x0011580001057983 */ /* 0x001f220000300800 */
[----:B------:R-:W-:-:S03]  /*46010*/  IADD3.X R31, PT, PT, R31, UR14, RZ, P4, !PT ;  /* 0x0000000e1f1f7c10 */ /* 0x000fc6000a7fe4ff */
[----:B------:R-:W-:Y:S01]  /*46020*/  STL [R1+0x15b0], R34 ;  /* 0x0015b02201007387 */ /* 0x000fe20000100800 */
[----:B------:R-:W-:-:S03]  /*46030*/  IADD3 R30, P4, PT, R30, UR12, RZ ;  /* 0x0000000c1e1e7c10 */ /* 0x000fc6000ff9e0ff */
[----:B------:R-:W-:Y:S01]  /*46040*/  STL [R1+0x1190], R33 ;  /* 0x0011902101007387 */ /* 0x000fe20000100800 */
        /* <DEDUP_REMOVED lines=37> */
[----:B------:R0:W-:Y:S01]  /*462a0*/  STL [R1+0x1154], R8 ;  /* 0x0011540801007387 */ /* 0x0001e20000100800 */
[----:B------:R-:W-:-:S03]  /*462b0*/  IADD3 R10, P6, PT, R10, UR12, RZ ;  /* 0x0000000c0a0a7c10 */ /* 0x000fc6000ffde0ff */
[----:B------:R-:W-:Y:S04]  /*462c0*/  STL [R1+0x115c], R14 ;  /* 0x00115c0e01007387 */ /* 0x000fe80000100800 */
[----:B0-----:R-:W4:Y:S04]  /*462d0*/  LDL.LU R8, [R1+0x113c] ;  /* 0x00113c0001087983 */ /* 0x001f280000300800 */
[----:B------:R-:W-:Y:S04]  /*462e0*/  STL [R1+0x1160], R13 ;  /* 0x0011600d01007387 */ /* 0x000fe80000100800 */
[----:B------:R0:W-:Y:S04]  /*462f0*/  STL [R1+0x114c], R10 ;  /* 0x00114c0a01007387 */ /* 0x0001e80000100800 */
[----:B------:R-:W-:Y:S04]  /*46300*/  STL [R1+0x159c], R12 ;  /* 0x00159c0c01007387 */ /* 0x000fe80000100800 */
[----:B0-----:R-:W4:Y:S01]  /*46310*/  LDL.LU R10, [R1+0x1150] ;  /* 0x00115000010a7983 */ /* 0x001f220000300800 */
[----:B--2---:R-:W-:-:S05]  /*46320*/  IADD3.X R6, PT, PT, R6, UR14, RZ, P5, !PT ;  /* 0x0000000e06067c10 */ /* 0x004fca000affe4ff */
[----:B------:R0:W-:Y:S04]  /*46330*/  STL [R1+0x1594], R6 ;  /* 0x0015940601007387 */ /* 0x0001e80000100800 */
[----:B0-----:R-:W2:Y:S01]  /*46340*/  LDL.LU R6, [R1+0x1134] ;  /* 0x0011340001067983 */ /* 0x001ea20000300800 */
[----:B---3--:R-:W-:-:S03]  /*46350*/  IADD3 R9, P5, PT, R9, UR12, RZ ;  /* 0x0000000c09097c10 */ /* 0x008fc6000ffbe0ff */
[----:B------:R-:W3:Y:S04]  /*46360*/  LDL.LU R34, [R1+0x1148] ;  /* 0x0011480001227983 */ /* 0x000ee80000300800 */
[----:B------:R-:W3:Y:S04]  /*46370*/  LDL.LU R33, [R1+0x1590] ;  /* 0x0015900001217983 */ /* 0x000ee80000300800 */
[----:B------:R-:W-:Y:S01]  /*46380*/  STL [R1+0x1144], R9 ;  /* 0x0011440901007387 */ /* 0x000fe20000100800 */
[----:B----4-:R-:W-:-:S03]  /*46390*/  IADD3.X R5, PT, PT, R5, UR14, RZ, P4, !PT ;  /* 0x0000000e05057c10 */ /* 0x010fc6000a7fe4ff */
        /* <DEDUP_REMOVED lines=21> */
[----:B0-----:R-:W4:Y:S04]  /*464f0*/  LDL.LU R5, [R1+0x1100] ;  /* 0x0011000001057983 */ /* 0x001f280000300800 */
[----:B------:R-:W4:Y:S04]  /*46500*/  LDL.LU R12, [R1+0x10f4] ;  /* 0x0010f400010c7983 */ /* 0x000f280000300800 */
[----:B------:R-:W4:Y:S01]  /*46510*/  LDL.LU R9, [R1+0x157c] ;  /* 0x00157c0001097983 */ /* 0x000f220000300800 */
[----:B------:R-:W-:-:S05]  /*46520*/  IADD3 R8, P4, PT, R8, UR12, RZ ;  /* 0x0000000c08087c10 */ /* 0x000fca000ff9e0ff */
[----:B------:R0:W-:Y:S04]  /*46530*/  STL [R1+0x113c], R8 ;  /* 0x00113c0801007387 */ /* 0x0001e80000100800 */
[----:B0-----:R-:W4:Y:S01]  /*46540*/  LDL.LU R8, [R1+0x10ec] ;  /* 0x0010ec0001087983 */ /* 0x001f220000300800 */
[----:B------:R-:W-:-:S05]  /*46550*/  IADD3.X R10, PT, PT, R10, UR14, RZ, P3, !PT ;  /* 0x0000000e0a0a7c10 */ /* 0x000fca0009ffe4ff */
[----:B------:R0:W-:Y:S04]  /*46560*/  STL [R1+0x1150], R10 ;  /* 0x0011500a01007387 */ /* 0x0001e80000100800 */
[----:B0-----:R-:W4:Y:S01]  /*46570*/  LDL.LU R10, [R1+0x1574] ;  /* 0x00157400010a7983 */ /* 0x001f220000300800 */
[----:B--2---:R-:W-:-:S05]  /*46580*/  IADD3 R6, P3, PT, R6, UR12, RZ ;  /* 0x0000000c06067c10 */ /* 0x004fca000ff7e0ff */
[----:B------:R0:W-:Y:S04]  /*46590*/  STL [R1+0x1134], R6 ;  /* 0x0011340601007387 */ /* 0x0001e80000100800 */
[----:B0-----:R-:W2:Y:S01]  /*465a0*/  LDL.LU R6, [R1+0x10e4] ;  /* 0x0010e40001067983 */ /* 0x001ea20000300800 */
[----:B---3--:R-:W-:Y:S02]  /*465b0*/  IADD3.X R34, PT, PT, R34, UR14, RZ, P6, !PT ;  /* 0x0000000e22227c10 */ /* 0x008fe4000b7fe4ff */
[----:B------:R-:W-:Y:S02]  /*465c0*/  IADD3 R33, P6, PT, R33, UR12, RZ ;  /* 0x0000000c21217c10 */ /* 0x000fe4000ffde0ff */
[----:B----4-:R-:W-:Y:S01]  /*465d0*/  IADD3.X R32, PT, PT, R32, UR14, RZ, P5, !PT ;  /* 0x0000000e20207c10 */ /* 0x010fe2000affe4ff */
        /* <DEDUP_REMOVED lines=37> */
[----:B------:R-:W-:Y:S02]  /*46830*/  IADD3 R13, P4, PT, R13, UR12, RZ ;  /* 0x0000000c0d0d7c10 */ /* 0x000fe4000ff9e0ff */
[----:B------:R-:W-:Y:S01]  /*46840*/  IADD3.X R5, PT, PT, R5, UR14, RZ, P3, !PT ;  /* 0x0000000e05057c10 */ /* 0x000fe20009ffe4ff */
[----:B------:R-:W-:Y:S01]  /*46850*/  STL [R1+0x1578], R15 ;  /* 0x0015780f01007387 */ /* 0x000fe20000100800 */
[----:B------:R-:W-:-:S03]  /*46860*/  IADD3 R12, P3, PT, R12, UR12, RZ ;  /* 0x0000000c0c0c7c10 */ /* 0x000fc6000ff7e0ff */
[----:B------:R0:W-:Y:S01]  /*46870*/  STL [R1+0x1100], R5 ;  /* 0x0011000501007387 */ /* 0x0001e20000100800 */
[----:B------:R-:W-:-:S03]  /*46880*/  IADD3.X R9, PT, PT, R9, UR14, RZ, P6, !PT ;  /* 0x0000000e09097c10 */ /* 0x000fc6000b7fe4ff */
[----:B------:R-:W-:Y:S04]  /*46890*/  STL [R1+0x1108], R14 ;  /* 0x0011080e01007387 */ /* 0x000fe80000100800 */
[----:B0-----:R-:W3:Y:S04]  /*468a0*/  LDL.LU R5, [R1+0x10f8] ;  /* 0x0010f80001057983 */ /* 0x001ee80000300800 */
[----:B------:R-:W-:Y:S01]  /*468b0*/  STL [R1+0x10fc], R13 ;  /* 0x0010fc0d01007387 */ /* 0x000fe20000100800 */
[----:B------:R-:W-:-:S03]  /*468c0*/  IADD3 R8, P6, PT, R8, UR12, RZ ;  /* 0x0000000c08087c10 */ /* 0x000fc6000ffde0ff */
[----:B------:R0:W-:Y:S04]  /*468d0*/  STL [R1+0x157c], R9 ;  /* 0x00157c0901007387 */ /* 0x0001e80000100800 */
[----:B------:R-:W-:Y:S04]  /*468e0*/  STL [R1+0x10f4], R12 ;  /* 0x0010f40c01007387 */ /* 0x000fe80000100800 */
[----:B0-----:R-:W4:Y:S04]  /*468f0*/  LDL.LU R9, [R1+0x10dc] ;  /* 0x0010dc0001097983 */ /* 0x001f280000300800 */
[----:B------:R0:W-:Y:S01]  /*46900*/  STL [R1+0x10ec], R8 ;  /* 0x0010ec0801007387 */ /* 0x0001e20000100800 */
[----:B------:R-:W-:-:S03]  /*46910*/  IADD3.X R10, PT, PT, R10, UR14, RZ, P5, !PT ;  /* 0x0000000e0a0a7c10 */ /* 0x000fc6000affe4ff */
[----:B0-----:R-:W4:Y:S04]  /*46920*/  LDL.LU R8, [R1+0x10f0] ;  /* 0x0010f00001087983 */ /* 0x001f280000300800 */
[----:B------:R-:W4:Y:S04]  /*46930*/  LDL.LU R34, [R1+0x10d4] ;  /* 0x0010d40001227983 */ /* 0x000f280000300800 */
[----:B------:R-:W4:Y:S04]  /*46940*/  LDL.LU R33, [R1+0x10e8] ;  /* 0x0010e80001217983 */ /* 0x000f280000300800 */
[----:B------:R-:W-:Y:S04]  /*46950*/  STL [R1+0x1574], R10 ;  /* 0x0015740a01007387 */ /* 0x000fe80000100800 */
[----:B------:R-:W4:Y:S01]  /*46960*/  LDL.LU R32, [R1+0x1570] ;  /* 0x0015700001207983 */ /* 0x000f220000300800 */
[----:B--2---:R-:W-:-:S05]  /*46970*/  IADD3 R6, P5, PT, R6, UR12, RZ ;  /* 0x0000000c06067c10 */ /* 0x004fca000ffbe0ff */
[----:B------:R0:W-:Y:S04]  /*46980*/  STL [R1+0x10e4], R6 ;  /* 0x0010e40601007387 */ /* 0x0001e80000100800 */
        /* <DEDUP_REMOVED lines=20> */
[----:B------:R-:W2:Y:S04]  /*46ad0*/  LDL.LU R12, [R1+0x10a0] ;  /* 0x0010a000010c7983 */ /* 0x000ea80000300800 */
[----:B------:R-:W2:Y:S01]  /*46ae0*/  LDL.LU R10, [R1+0x1094] ;  /* 0x00109400010a7983 */ /* 0x000ea20000300800 */
[----:B---3--:R-:W-:-:S05]  /*46af0*/  IADD3.X R5, PT, PT, R5, UR14, RZ, P4, !PT ;  /* 0x0000000e05057c10 */ /* 0x008fca000a7fe4ff */
[----:B------:R0:W-:Y:S04]  /*46b00*/  STL [R1+0x10f8], R5 ;  /* 0x0010f80501007387 */ /* 0x0001e80000100800 */
[----:B0-----:R-:W3:Y:S01]  /*46b10*/  LDL.LU R5, [R1+0x155c] ;  /* 0x00155c0001057983 */ /* 0x001ee20000300800 */
[----:B----4-:R-:W-:-:S05]  /*46b20*/  IADD3 R9, P4, PT, R9, UR12, RZ ;  /* 0x0000000c09097c10 */ /* 0x010fca000ff9e0ff */
[----:B------:R0:W-:Y:S01]  /*46b30*/  STL [R1+0x10dc], R9 ;  /* 0x0010dc0901007387 */ /* 0x0001e20000100800 */
[----:B------:R-:W-:-:S03]  /*46b40*/  IADD3.X R8, PT, PT, R8, UR14, RZ, P3, !PT ;  /* 0x0000000e08087c10 */ /* 0x000fc60009ffe4ff */
[----:B0-----:R-:W4:Y:S01]  /*46b50*/  LDL.LU R9, [R1+0x108c] ;  /* 0x00108c0001097983 */ /* 0x001f220000300800 */
[----:B------:R-:W-:-:S03]  /*46b60*/  IADD3 R34, P3, PT, R34, UR12, RZ ;  /* 0x0000000c22227c10 */ /* 0x000fc6000ff7e0ff */
[----:B------:R0:W-:Y:S01]  /*46b70*/  STL [R1+0x10f0], R8 ;  /* 0x0010f00801007387 */ /* 0x0001e20000100800 */
[----:B------:R-:W-:-:S03]  /*46b80*/  IADD3.X R33, PT, PT, R33, UR14, RZ, P6, !PT ;  /* 0x0000000e21217c10 */ /* 0x000fc6000b7fe4ff */
[----:B0-----:R-:W4:Y:S01]  /*46b90*/  LDL.LU R8, [R1+0x1554] ;  /* 0x0015540001087983 */ /* 0x001f220000300800 */
[----:B------:R-:W-:-:S03]  /*46ba0*/  IADD3 R32, P6, PT, R32, UR12, RZ ;  /* 0x0000000c20207c10 */ /* 0x000fc6000ffde0ff */
[----:B------:R-:W-:Y:S04]  /*46bb0*/  STL [R1+0x10d4], R34 ;  /* 0x0010d42201007387 */ /* 0x000fe80000100800 */
[----:B------:R-:W-:Y:S04]  /*46bc0*/  STL [R1+0x10e8], R33 ;  /* 0x0010e82101007387 */ /* 0x000fe80000100800 */
[----:B------:R-:W-:Y:S01]  /*46bd0*/  STL [R1+0x1570], R32 ;  /* 0x0015702001007387 */ /* 0x000fe20000100800 */
[----:B--2---:R-:W-:Y:S02]  /*46be0*/  IADD3.X R31, PT, PT, R31, UR14, RZ, P5, !PT ;  /* 0x0000000e1f1f7c10 */ /* 0x004fe4000affe4ff */
        /* <DEDUP_REMOVED lines=33> */
[----:B------:R-:W-:Y:S02]  /*46e00*/  IADD3.X R13, PT, PT, R13, UR14, RZ, P4, !PT ;  /* 0x0000000e0d0d7c10 */ /* 0x000fe4000a7fe4ff */
[----:B------:R-:W-:Y:S01]  /*46e10*/  IADD3 R6, P4, PT, R6, UR12, RZ ;  /* 0x0000000c06067c10 */ /* 0x000fe2000ff9e0ff */
[----:B------:R-:W-:Y:S04]  /*46e20*/  STL [R1+0x10b0], R15 ;  /* 0x0010b00f01007387 */ /* 0x000fe80000100800 */
[----:B------:R0:W-:Y:S04]  /*46e30*/  STL [R1+0x109c], R6 ;  /* 0x00109c0601007387 */ /* 0x0001e80000100800 */
[----:B------:R-:W-:Y:S04]  /*46e40*/  STL [R1+0x1558], R14 ;  /* 0x0015580e01007387 */ /* 0x000fe80000100800 */
[----:B0-----:R-:W2:Y:S01]  /*46e50*/  LDL.LU R6, [R1+0x1084] ;  /* 0x0010840001067983 */ /* 0x001ea20000300800 */
[----:B------:R-:W-:-:S02]  /*46e60*/  IADD3.X R12, PT, PT, R12, UR14, RZ, P3, !PT ;  /* 0x0000000e0c0c7c10 */ /* 0x000fc40009ffe4ff */
[----:B------:R-:W-:Y:S01]  /*46e70*/  IADD3 R10, P3, PT, R10, UR12, RZ ;  /* 0x0000000c0a0a7c10 */ /* 0x000fe2000ff7e0ff */
[----:B------:R-:W-:Y:S04]  /*46e80*/  STL [R1+0x10a8], R13 ;  /* 0x0010a80d01007387 */ /* 0x000fe80000100800 */
[----:B------:R0:W-:Y:S04]  /*46e90*/  STL [R1+0x1094], R10 ;  /* 0x0010940a01007387 */ /* 0x0001e80000100800 */
[----:B------:R-:W-:Y:S01]  /*46ea0*/  STL [R1+0x10a0], R12 ;  /* 0x0010a00c01007387 */ /* 0x000fe20000100800 */
[----:B---3--:R-:W-:-:S03]  /*46eb0*/  IADD3.X R5, PT, PT, R5, UR14, RZ, P6, !PT ;  /* 0x0000000e05057c10 */ /* 0x008fc6000b7fe4ff */
[----:B0-----:R-:W3:Y:S04]  /*46ec0*/  LDL.LU R10, [R1+0x1098] ;  /* 0x00109800010a7983 */ /* 0x001ee80000300800 */
[----:B------:R0:W-:Y:S04]  /*46ed0*/  STL [R1+0x155c], R5 ;  /* 0x00155c0501007387 */ /* 0x0001e80000100800 */
[----:B0-----:R-:W3:Y:S01]  /*46ee0*/  LDL.LU R5, [R1+0x107c] ;  /* 0x00107c0001057983 */ /* 0x001ee20000300800 */
[----:B----4-:R-:W-:-:S03]  /*46ef0*/  IADD3 R9, P6, PT, R9, UR12, RZ ;  /* 0x0000000c09097c10 */ /* 0x010fc6000ffde0ff */
[----:B------:R-:W4:Y:S04]  /*46f00*/  LDL.LU R34, [R1+0x1090] ;  /* 0x0010900001227983 */ /* 0x000f280000300800 */
[----:B------:R-:W4:Y:S04]  /*46f10*/  LDL.LU R33, [R1+0x1074] ;  /* 0x0010740001217983 */ /* 0x000f280000300800 */
[----:B------:R-:W-:Y:S04]  /*46f20*/  STL [R1+0x108c], R9 ;  /* 0x00108c0901007387 */ /* 0x000fe80000100800 */
[----:B------:R-:W4:Y:S01]  /*46f30*/  LDL.LU R32, [R1+0x1088] ;  /* 0x0010880001207983 */ /* 0x000f220000300800 */
[----:B------:R-:W-:-:S05]  /*46f40*/  IADD3.X R8, PT, PT, R8, UR14, RZ, P5, !PT ;  /* 0x0000000e08087c10 */ /* 0x000fca000affe4ff */
        /* <DEDUP_REMOVED lines=23> */
[----:B--2---:R-:W-:-:S05]  /*470c0*/  IADD3 R6, P5, PT, R6, UR12, RZ ;  /* 0x0000000c06067c10 */ /* 0x004fca000ffbe0ff */
[----:B------:R0:W-:Y:S04]  /*470d0*/  STL [R1+0x1084], R6 ;  /* 0x0010840601007387 */ /* 0x0001e80000100800 */
[----:B0-----:R-:W2:Y:S01]  /*470e0*/  LDL.LU R6, [R1+0x1034] ;  /* 0x0010340001067983 */ /* 0x001ea20000300800 */
[----:B---3--:R-:W-:-:S05]  /*470f0*/  IADD3.X R10, PT, PT, R10, UR14, RZ, P4, !PT ;  /* 0x0000000e0a0a7c10 */ /* 0x008fca000a7fe4ff */
[----:B------:R0:W-:Y:S01]  /*47100*/  STL [R1+0x1098], R10 ;  /* 0x0010980a01007387 */ /* 0x0001e20000100800 */
[----:B------:R-:W-:-:S03]  /*47110*/  IADD3 R5, P4, PT, R5, UR12, RZ ;  /* 0x0000000c05057c10 */ /* 0x000fc6000ff9e0ff */
[----:B0-----:R-:W3:Y:S01]  /*47120*/  LDL.LU R10, [R1+0x153c] ;  /* 0x00153c00010a7983 */ /* 0x001ee20000300800 */
[----:B----4-:R-:W-:-:S03]  /*47130*/  IADD3.X R34, PT, PT, R34, UR14, RZ, P3, !PT ;  /* 0x0000000e22227c10 */ /* 0x010fc60009ffe4ff */
[----:B------:R0:W-:Y:S01]  /*47140*/  STL [R1+0x107c], R5 ;  /* 0x00107c0501007387 */ /* 0x0001e20000100800 */
[----:B------:R-:W-:-:S03]  /*47150*/  IADD3 R33, P3, PT, R33, UR12, RZ ;  /* 0x0000000c21217c10 */ /* 0x000fc6000ff7e0ff */
[----:B0-----:R-:W4:Y:S01]  /*47160*/  LDL.LU R5, [R1+0x102c] ;  /* 0x00102c0001057983 */ /* 0x001f220000300800 */
[----:B------:R-:W-:-:S03]  /*47170*/  IADD3.X R32, PT, PT, R32, UR14, RZ, P6, !PT ;  /* 0x0000000e20207c10 */ /* 0x000fc6000b7fe4ff */
[----:B------:R-:W-:Y:S04]  /*47180*/  STL [R1+0x1090], R34 ;  /* 0x0010902201007387 */ /* 0x000fe80000100800 */
        /* <DEDUP_REMOVED lines=39> */
[----:B------:R-:W-:-:S03]  /*47400*/  IADD3 R12, P4, PT, R12, UR12, RZ ;  /* 0x0000000c0c0c7c10 */ /* 0x000fc6000ff9e0ff */
[----:B------:R0:W-:Y:S01]  /*47410*/  STL [R1+0x1048], R8 ;  /* 0x0010480801007387 */ /* 0x0001e20000100800 */
[----:B------:R-:W-:-:S03]  /*47420*/  IADD3.X R9, PT, PT, R9, UR14, RZ, P3, !PT ;  /* 0x0000000e09097c10 */ /* 0x000fc60009ffe4ff */
[----:B------:R-:W-:Y:S04]  /*47430*/  STL [R1+0x1050], R14 ;  /* 0x0010500e01007387 */ /* 0x000fe80000100800 */
[----:B0-----:R-:W4:Y:S04]  /*47440*/  LDL.LU R8, [R1+0x1534] ;  /* 0x0015340001087983 */ /* 0x001f280000300800 */
[----:B------:R-:W-:Y:S04]  /*47450*/  STL [R1+0x1538], R13 ;  /* 0x0015380d01007387 */ /* 0x000fe80000100800 */
[----:B------:R0:W-:Y:S04]  /*47460*/  STL [R1+0x1040], R9 ;  /* 0x0010400901007387 */ /* 0x0001e80000100800 */
[----:B------:R-:W-:Y:S04]  /*47470*/  STL [R1+0x103c], R12 ;  /* 0x00103c0c01007387 */ /* 0x000fe80000100800 */
[----:B0-----:R-:W4:Y:S01]  /*47480*/  LDL.LU R9, [R1+0x1024] ;  /* 0x0010240001097983 */ /* 0x001f220000300800 */
[----:B--2---:R-:W-:-:S05]  /*47490*/  IADD3 R6, P3, PT, R6, UR12, RZ ;  /* 0x0000000c06067c10 */ /* 0x004fca000ff7e0ff */
[----:B------:R0:W-:Y:S04]  /*474a0*/  STL [R1+0x1034], R6 ;  /* 0x0010340601007387 */ /* 0x0001e80000100800 */
[----:B0-----:R-:W2:Y:S01]  /*474b0*/  LDL.LU R6, [R1+0x1038] ;  /* 0x0010380001067983 */ /* 0x001ea20000300800 */
[----:B---3--:R-:W-:-:S03]  /*474c0*/  IADD3.X R10, PT, PT, R10, UR14, RZ, P6, !PT ;  /* 0x0000000e0a0a7c10 */ /* 0x008fc6000b7fe4ff */
[----:B------:R-:W3:Y:S04]  /*474d0*/  LDL.LU R34, [R1+0x101c] ;  /* 0x00101c0001227983 */ /* 0x000ee80000300800 */
[----:B------:R-:W3:Y:S04]  /*474e0*/  LDL.LU R33, [R1+0x1030] ;  /* 0x0010300001217983 */ /* 0x000ee80000300800 */
[----:B------:R-:W-:Y:S04]  /*474f0*/  STL [R1+0x153c], R10 ;  /* 0x00153c0a01007387 */ /* 0x000fe80000100800 */
[----:B------:R-:W3:Y:S01]  /*47500*/  LDL.LU R32, [R1+0x1014] ;  /* 0x0010140001207983 */ /* 0x000ee20000300800 */
[----:B----4-:R-:W-:-:S05]  /*47510*/  IADD3 R5, P6, PT, R5, UR12, RZ ;  /* 0x0000000c05057c10 */ /* 0x010fca000ffde0ff */
        /* <DEDUP_REMOVED lines=23> */
[----:B------:R-:W-:-:S05]  /*47690*/  IADD3.X R8, PT, PT, R8, UR14, RZ, P5, !PT ;  /* 0x0000000e08087c10 */ /* 0x000fca000affe4ff */
[----:B------:R0:W-:Y:S04]  /*476a0*/  STL [R1+0x1534], R8 ;  /* 0x0015340801007387 */ /* 0x0001e80000100800 */
[----:B0-----:R-:W4:Y:S01]  /*476b0*/  LDL.LU R8, [R1+0xfe0] ;  /* 0x000fe00001087983 */ /* 0x001f220000300800 */
[----:B------:R-:W-:-:S05]  /*476c0*/  IADD3 R9, P5, PT, R9, UR12, RZ ;  /* 0x0000000c09097c10 */ /* 0x000fca000ffbe0ff */
[----:B------:R0:W-:Y:S04]  /*476d0*/  STL [R1+0x1024], R9 ;  /* 0x0010240901007387 */ /* 0x0001e80000100800 */
[----:B0-----:R-:W4:Y:S01]  /*476e0*/  LDL.LU R9, [R1+0xfd4] ;  /* 0x000fd40001097983 */ /* 0x001f220000300800 */
[----:B--2---:R-:W-:-:S05]  /*476f0*/  IADD3.X R6, PT, PT, R6, UR14, RZ, P4, !PT ;  /* 0x0000000e06067c10 */ /* 0x004fca000a7fe4ff */
[----:B------:R0:W-:Y:S04]  /*47700*/  STL [R1+0x1038], R6 ;  /* 0x0010380601007387 */ /* 0x0001e80000100800 */
[----:B0-----:R-:W2:Y:S01]  /*47710*/  LDL.LU R6, [R1+0x151c] ;  /* 0x00151c0001067983 */ /* 0x001ea20000300800 */
[----:B---3--:R-:W-:Y:S02]  /*47720*/  IADD3 R34, P4, PT, R34, UR12, RZ ;  /* 0x0000000c22227c10 */ /* 0x008fe4000ff9e0ff */
[----:B------:R-:W-:Y:S02]  /*47730*/  IADD3.X R33, PT, PT, R33, UR14, RZ, P3, !PT ;  /* 0x0000000e21217c10 */ /* 0x000fe40009ffe4ff */
[----:B------:R-:W-:Y:S01]  /*47740*/  IADD3 R32, P3, PT, R32, UR12, RZ ;  /* 0x0000000c20207c10 */ /* 0x000fe2000ff7e0ff */
[----:B------:R-:W-:Y:S01]  /*47750*/  STL [R1+0x101c], R34 ;  /* 0x00101c2201007387 */ /* 0x000fe20000100800 */
[----:B----4-:R-:W-:-:S03]  /*47760*/  IADD3.X R31, PT, PT, R31, UR14, RZ, P6, !PT ;  /* 0x0000000e1f1f7c10 */ /* 0x010fc6000b7fe4ff */
        /* <DEDUP_REMOVED lines=37> */
[----:B------:R-:W-:Y:S01]  /*479c0*/  STL [R1+0xff8], R15 ;  /* 0x000ff80f01007387 */ /* 0x000fe20000100800 */
[----:B------:R-:W-:-:S03]  /*479d0*/  IADD3.X R12, PT, PT, R12, UR14, RZ, P4, !PT ;  /* 0x0000000e0c0c7c10 */ /* 0x000fc6000a7fe4ff */
[----:B------:R0:W-:Y:S01]  /*479e0*/  STL [R1+0x1518], R5 ;  /* 0x0015180501007387 */ /* 0x0001e20000100800 */
[----:B------:R-:W-:-:S03]  /*479f0*/  IADD3 R10, P4, PT, R10, UR12, RZ ;  /* 0x0000000c0a0a7c10 */ /* 0x000fc6000ff9e0ff */
[----:B------:R-:W-:Y:S04]  /*47a00*/  STL [R1+0x1520], R14 ;  /* 0x0015200e01007387 */ /* 0x000fe80000100800 */
[----:B0-----:R-:W3:Y:S04]  /*47a10*/  LDL.LU R5, [R1+0xfcc] ;  /* 0x000fcc0001057983 */ /* 0x001ee80000300800 */
[----:B------:R-:W-:Y:S04]  /*47a20*/  STL [R1+0xff0], R13 ;  /* 0x000ff00d01007387 */ /* 0x000fe80000100800 */
[----:B------:R0:W-:Y:S04]  /*47a30*/  STL [R1+0xfdc], R10 ;  /* 0x000fdc0a01007387 */ /* 0x0001e80000100800 */
[----:B------:R-:W-:Y:S01]  /*47a40*/  STL [R1+0xfe8], R12 ;  /* 0x000fe80c01007387 */ /* 0x000fe20000100800 */
[----:B------:R-:W-:-:S03]  /*47a50*/  IADD3.X R8, PT, PT, R8, UR14, RZ, P3, !PT ;  /* 0x0000000e08087c10 */ /* 0x000fc60009ffe4ff */
[----:B0-----:R-:W4:Y:S04]  /*47a60*/  LDL.LU R10, [R1+0x1514] ;  /* 0x00151400010a7983 */ /* 0x001f280000300800 */
[----:B------:R0:W-:Y:S04]  /*47a70*/  STL [R1+0xfe0], R8 ;  /* 0x000fe00801007387 */ /* 0x0001e80000100800 */
[----:B0-----:R-:W4:Y:S01]  /*47a80*/  LDL.LU R8, [R1+0xfc4] ;  /* 0x000fc40001087983 */ /* 0x001f220000300800 */
[----:B------:R-:W-:-:S03]  /*47a90*/  IADD3 R9, P3, PT, R9, UR12, RZ ;  /* 0x0000000c09097c10 */ /* 0x000fc6000ff7e0ff */
[----:B------:R-:W4:Y:S04]  /*47aa0*/  LDL.LU R34, [R1+0xfd8] ;  /* 0x000fd80001227983 */ /* 0x000f280000300800 */
[----:B------:R-:W4:Y:S04]  /*47ab0*/  LDL.LU R33, [R1+0xfbc] ;  /* 0x000fbc0001217983 */ /* 0x000f280000300800 */
[----:B------:R-:W-:Y:S04]  /*47ac0*/  STL [R1+0xfd4], R9 ;  /* 0x000fd40901007387 */ /* 0x000fe80000100800 */
[----:B------:R-:W4:Y:S01]  /*47ad0*/  LDL.LU R32, [R1+0xfd0] ;  /* 0x000fd00001207983 */ /* 0x000f220000300800 */
[----:B--2---:R-:W-:-:S05]  /*47ae0*/  IADD3.X R6, PT, PT, R6, UR14, RZ, P6, !PT ;  /* 0x0000000e06067c10 */ /* 0x004fca000b7fe4ff */
        /* <DEDUP_REMOVED lines=23> */
[----:B---3--:R-:W-:-:S05]  /*47c60*/  IADD3 R5, P6, PT, R5, UR12, RZ ;  /* 0x0000000c05057c10 */ /* 0x008fca000ffde0ff */
[----:B------:R0:W-:Y:S04]  /*47c70*/  STL [R1+0xfcc], R5 ;  /* 0x000fcc0501007387 */ /* 0x0001e80000100800 */
[----:B0-----:R-:W3:Y:S01]  /*47c80*/  LDL.LU R5, [R1+0xf7c] ;  /* 0x000f7c0001057983 */ /* 0x001ee20000300800 */
[----:B----4-:R-:W-:-:S05]  /*47c90*/  IADD3.X R10, PT, PT, R10, UR14, RZ, P5, !PT ;  /* 0x0000000e0a0a7c10 */ /* 0x010fca000affe4ff */
[----:B------:R0:W-:Y:S01]  /*47ca0*/  STL [R1+0x1514], R10 ;  /* 0x0015140a01007387 */ /* 0x0001e20000100800 */
[----:B------:R-:W-:-:S03]  /*47cb0*/  IADD3 R8, P5, PT, R8, UR12, RZ ;  /* 0x0000000c08087c10 */ /* 0x000fc6000ffbe0ff */
[----:B0-----:R-:W4:Y:S01]  /*47cc0*/  LDL.LU R10, [R1+0xf80] ;  /* 0x000f8000010a7983 */ /* 0x001f220000300800 */
[----:B------:R-:W-:-:S03]  /*47cd0*/  IADD3.X R34, PT, PT, R34, UR14, RZ, P4, !PT ;  /* 0x0000000e22227c10 */ /* 0x000fc6000a7fe4ff */
[----:B------:R0:W-:Y:S01]  /*47ce0*/  STL [R1+0xfc4], R8 ;  /* 0x000fc40801007387 */ /* 0x0001e20000100800 */
[----:B------:R-:W-:-:S03]  /*47cf0*/  IADD3 R33, P4, PT, R33, UR12, RZ ;  /* 0x0000000c21217c10 */ /* 0x000fc6000ff9e0ff */
[----:B0-----:R-:W4:Y:S01]  /*47d00*/  LDL.LU R8, [R1+0xf74] ;  /* 0x000f740001087983 */ /* 0x001f220000300800 */
[----:B------:R-:W-:-:S03]  /*47d10*/  IADD3.X R32, PT, PT, R32, UR14, RZ, P3, !PT ;  /* 0x0000000e20207c10 */ /* 0x000fc60009ffe4ff */
[----:B------:R-:W-:Y:S04]  /*47d20*/  STL [R1+0xfd8], R34 ;  /* 0x000fd82201007387 */ /* 0x000fe80000100800 */
[----:B------:R-:W-:Y:S04]  /*47d30*/  STL [R1+0xfbc], R33 ;  /* 0x000fbc2101007387 */ /* 0x000fe80000100800 */
[----:B------:R-:W-:Y:S01]  /*47d40*/  STL [R1+0xfd0], R32 ;  /* 0x000fd02001007387 */ /* 0x000fe20000100800 */
[----:B--2---:R-:W-:Y:S02]  /*47d50*/  IADD3 R31, P3, PT, R31, UR12, RZ ;  /* 0x0000000c1f1f7c10 */ /* 0x004fe4000ff7e0ff */
        /* <DEDUP_REMOVED lines=34> */
[----:B------:R-:W-:-:S05]  /*47f80*/  IADD3.X R6, PT, PT, R6, UR14, RZ, P5, !PT ;  /* 0x0000000e06067c10 */ /* 0x000fca000affe4ff */
[----:B------:R0:W-:Y:S04]  /*47f90*/  STL [R1+0xf90], R6 ;  /* 0x000f900601007387 */ /* 0x0001e80000100800 */
[----:B------:R-:W-:Y:S04]  /*47fa0*/  STL [R1+0xf98], R14 ;  /* 0x000f980e01007387 */ /* 0x000fe80000100800 */
[----:B0-----:R-:W2:Y:S01]  /*47fb0*/  LDL.LU R6, [R1+0x14fc] ;  /* 0x0014fc0001067983 */ /* 0x001ea20000300800 */
[----:B------:R-:W-:Y:S02]  /*47fc0*/  IADD3 R13, P6, PT, R13, UR12, RZ ;  /* 0x0000000c0d0d7c10 */ /* 0x000fe4000ffde0ff */
[----:B------:R-:W-:-:S02]  /*47fd0*/  IADD3.X R9, PT, PT, R9, UR14, RZ, P4, !PT ;  /* 0x0000000e09097c10 */ /* 0x000fc4000a7fe4ff */
[----:B------:R-:W-:Y:S01]  /*47fe0*/  IADD3 R12, P5, PT, R12, UR12, RZ ;  /* 0x0000000c0c0c7c10 */ /* 0x000fe2000ffbe0ff */
[----:B------:R-:W-:Y:S04]  /*47ff0*/  STL [R1+0x1500], R13 ;  /* 0x0015000d01007387 */ /* 0x000fe80000100800 */
[----:B------:R0:W-:Y:S04]  /*48000*/  STL [R1+0xf88], R9 ;  /* 0x000f880901007387 */ /* 0x0001e80000100800 */
[----:B------:R-:W-:Y:S01]  /*48010*/  STL [R1+0x14f8], R12 ;  /* 0x0014f80c01007387 */ /* 0x000fe20000100800 */
[----:B---3--:R-:W-:-:S03]  /*48020*/  IADD3 R5, P4, PT, R5, UR12, RZ ;  /* 0x0000000c05057c10 */ /* 0x008fc6000ff9e0ff */
[----:B0-----:R-:W3:Y:S04]  /*48030*/  LDL.LU R9, [R1+0xf6c] ;  /* 0x000f6c0001097983 */ /* 0x001ee80000300800 */
[----:B------:R0:W-:Y:S04]  /*48040*/  STL [R1+0xf7c], R5 ;  /* 0x000f7c0501007387 */ /* 0x0001e80000100800 */
[----:B0-----:R-:W3:Y:S01]  /*48050*/  LDL.LU R5, [R1+0x14f4] ;  /* 0x0014f40001057983 */ /* 0x001ee20000300800 */
[----:B----4-:R-:W-:-:S03]  /*48060*/  IADD3.X R10, PT, PT, R10, UR14, RZ, P3, !PT ;  /* 0x0000000e0a0a7c10 */ /* 0x010fc60009ffe4ff */
[----:B------:R-:W4:Y:S04]  /*48070*/  LDL.LU R34, [R1+0xf64] ;  /* 0x000f640001227983 */ /* 0x000f280000300800 */
[----:B------:R-:W4:Y:S04]  /*48080*/  LDL.LU R33, [R1+0xf78] ;  /* 0x000f780001217983 */ /* 0x000f280000300800 */
[----:B------:R-:W-:Y:S01]  /*48090*/  STL [R1+0xf80], R10 ;  /* 0x000f800a01007387 */ /* 0x000fe20000100800 */
[----:B------:R-:W-:-:S03]  /*480a0*/  IADD3 R8, P3, PT, R8, UR12, RZ ;  /* 0x0000000c08087c10 */ /* 0x000fc6000ff7e0ff */
        /* <DEDUP_REMOVED lines=29> */
[----:B------:R-:W-:-:S03]  /*48280*/  IADD3.X R5, PT, PT, R5, UR14, RZ, P5, !PT ;  /* 0x0000000e05057c10 */ /* 0x000fc6000affe4ff */
[----:B0-----:R-:W3:Y:S01]  /*48290*/  LDL.LU R9, [R1+0xf1c] ;  /* 0x000f1c0001097983 */ /* 0x001ee20000300800 */
[----:B----4-:R-:W-:-:S03]  /*482a0*/  IADD3 R34, P5, PT, R34, UR12, RZ ;  /* 0x0000000c22227c10 */ /* 0x010fc6000ffbe0ff */
[----:B------:R0:W-:Y:S01]  /*482b0*/  STL [R1+0x14f4], R5 ;  /* 0x0014f40501007387 */ /* 0x0001e20000100800 */
[----:B------:R-:W-:-:S03]  /*482c0*/  IADD3.X R33, PT, PT, R33, UR14, RZ, P4, !PT ;  /* 0x0000000e21217c10 */ /* 0x000fc6000a7fe4ff */
[----:B0-----:R-:W4:Y:S01]  /*482d0*/  LDL.LU R5, [R1+0xf20] ;  /* 0x000f200001057983 */ /* 0x001f220000300800 */
        /* <DEDUP_REMOVED lines=52> */
[----:B0-----:R-:W2:Y:S04]  /*48620*/  LDL.LU R6, [R1+0xf0c] ;  /* 0x000f0c0001067983 */ /* 0x001ea80000300800 */
[----:B------:R-:W2:Y:S01]  /*48630*/  LDL.LU R34, [R1+0x14d4] ;  /* 0x0014d40001227983 */ /* 0x000ea20000300800 */
[----:B---3--:R-:W-:-:S03]  /*48640*/  IADD3 R9, P4, PT, R9, UR12, RZ ;  /* 0x0000000c09097c10 */ /* 0x008fc6000ff9e0ff */
[----:B------:R-:W3:Y:S04]  /*48650*/  LDL.LU R33, [R1+0xf04] ;  /* 0x000f040001217983 */ /* 0x000ee80000300800 */
[----:B------:R-:W-:Y:S04]  /*48660*/  STL [R1+0xf1c], R9 ;  /* 0x000f1c0901007387 */ /* 0x000fe80000100800 */
[----:B------:R-:W3:Y:S01]  /*48670*/  LDL.LU R32, [R1+0xf18] ;  /* 0x000f180001207983 */ /* 0x000ee20000300800 */
[----:B----4-:R-:W-:-:S05]  /*48680*/  IADD3.X R5, PT, PT, R5, UR14, RZ, P3, !PT ;  /* 0x0000000e05057c10 */ /* 0x010fca0009ffe4ff */
        /* <DEDUP_REMOVED lines=32> */
[----:B------:R-:W-:Y:S02]  /*48890*/  IADD3.X R34, PT, PT, R34, UR14, RZ, P5, !PT ;  /* 0x0000000e22227c10 */ /* 0x000fe4000affe4ff */
[----:B---3--:R-:W-:Y:S02]  /*488a0*/  IADD3 R33, P5, PT, R33, UR12, RZ ;  /* 0x0000000c21217c10 */ /* 0x008fe4000ffbe0ff */
[----:B------:R-:W-:Y:S01]  /*488b0*/  IADD3.X R32, PT, PT, R32, UR14, RZ, P4, !PT ;  /* 0x0000000e20207c10 */ /* 0x000fe2000a7fe4ff */
[----:B------:R-:W-:Y:S04]  /*488c0*/  STL [R1+0x14d4], R34 ;  /* 0x0014d42201007387 */ /* 0x000fe80000100800 */
[----:B------:R-:W-:Y:S01]  /*488d0*/  STL [R1+0xf04], R33 ;  /* 0x000f042101007387 */ /* 0x000fe20000100800 */
[----:B----4-:R-:W-:-:S03]  /*488e0*/  IADD3 R31, P4, PT, R31, UR12, RZ ;  /* 0x0000000c1f1f7c10 */ /* 0x010fc6000ff9e0ff */
        /* <DEDUP_REMOVED lines=41> */
[----:B0-----:R-:W3:Y:S04]  /*48b80*/  LDL.LU R5, [R1+0xec0] ;  /* 0x000ec00001057983 */ /* 0x001ee80000300800 */
[----:B------:R-:W-:Y:S04]  /*48b90*/  STL [R1+0xec4], R13 ;  /* 0x000ec40d01007387 */ /* 0x000fe80000100800 */
[----:B------:R0:W-:Y:S04]  /*48ba0*/  STL [R1+0xed0], R9 ;  /* 0x000ed00901007387 */ /* 0x0001e80000100800 */
[----:B------:R-:W-:Y:S01]  /*48bb0*/  STL [R1+0x14c0], R12 ;  /* 0x0014c00c01007387 */ /* 0x000fe20000100800 */
[----:B------:R-:W-:-:S03]  /*48bc0*/  IADD3 R8, P5, PT, R8, UR12, RZ ;  /* 0x0000000c08087c10 */ /* 0x000fc6000ffbe0ff */
[----:B0-----:R-:W4:Y:S04]  /*48bd0*/  LDL.LU R9, [R1+0xeb4] ;  /* 0x000eb40001097983 */ /* 0x001f280000300800 */
[----:B------:R0:W-:Y:S04]  /*48be0*/  STL [R1+0x14b8], R8 ;  /* 0x0014b80801007387 */ /* 0x0001e80000100800 */
[----:B0-----:R-:W4:Y:S01]  /*48bf0*/  LDL.LU R8, [R1+0x14bc] ;  /* 0x0014bc0001087983 */ /* 0x001f220000300800 */
[----:B------:R-:W-:-:S03]  /*48c00*/  IADD3.X R10, PT, PT, R10, UR14, RZ, P4, !PT ;  /* 0x0000000e0a0a7c10 */ /* 0x000fc6000a7fe4ff */
        /* <DEDUP_REMOVED lines=87> */
[----:B------:R-:W-:Y:S04]  /*49180*/  STL [R1+0xe78], R12 ;  /* 0x000e780c01007387 */ /* 0x000fe80000100800 */
[----:B0-----:R-:W2:Y:S01]  /*49190*/  LDL.LU R10, [R1+0xe60] ;  /* 0x000e6000010a7983 */ /* 0x001ea20000300800 */
[----:B---3--:R-:W-:-:S05]  /*491a0*/  IADD3.X R5, PT, PT, R5, UR14, RZ, P5, !PT ;  /* 0x0000000e05057c10 */ /* 0x008fca000affe4ff */
        /* <DEDUP_REMOVED lines=34> */
[----:B------:R-:W-:-:S05]  /*493d0*/  IADD3.X R10, PT, PT, R10, UR14, RZ, P3, !PT ;  /* 0x0000000e0a0a7c10 */ /* 0x000fca0009ffe4ff */
[----:B------:R0:W-:Y:S04]  /*493e0*/  STL [R1+0xe60], R10 ;  /* 0x000e600a01007387 */ /* 0x0001e80000100800 */
[----:B0-----:R-:W2:Y:S01]  /*493f0*/  LDL.LU R10, [R1+0xe10] ;  /* 0x000e1000010a7983 */ /* 0x001ea20000300800 */
[----:B---3--:R-:W-:Y:S02]  /*49400*/  IADD3 R5, P3, PT, R5, UR12, RZ ;  /* 0x0000000c05057c10 */ /* 0x008fe4000ff7e0ff */
[----:B----4-:R-:W-:-:S03]  /*49410*/  IADD3.X R34, PT, PT, R34, UR14, RZ, P6, !PT ;  /* 0x0000000e22227c10 */ /* 0x010fc6000b7fe4ff */
[----:B------:R0:W-:Y:S01]  /*49420*/  STL [R1+0xe54], R5 ;  /* 0x000e540501007387 */ /* 0x0001e20000100800 */
[----:B------:R-:W-:-:S03]  /*49430*/  IADD3 R33, P6, PT, R33, UR12, RZ ;  /* 0x0000000c21217c10 */ /* 0x000fc6000ffde0ff */
[----:B0-----:R-:W3:Y:S01]  /*49440*/  LDL.LU R5, [R1+0x1478] ;  /* 0x0014780001057983 */ /* 0x001ee20000300800 */
        /* <DEDUP_REMOVED lines=53> */
[----:B------:R-:W-:-:S03]  /*497a0*/  IADD3.X R10, PT, PT, R10, UR14, RZ, P5, !PT ;  /* 0x0000000e0a0a7c10 */ /* 0x000fc6000affe4ff */
[----:B------:R-:W2:Y:S04]  /*497b0*/  LDL.LU R34, [R1+0xdf4] ;  /* 0x000df40001227983 */ /* 0x000ea80000300800 */
[----:B------:R-:W2:Y:S04]  /*497c0*/  LDL.LU R33, [R1+0x147c] ;  /* 0x00147c0001217983 */ /* 0x000ea80000300800 */
[----:B------:R-:W-:Y:S04]  /*497d0*/  STL [R1+0xe10], R10 ;  /* 0x000e100a01007387 */ /* 0x000fe80000100800 */
[----:B------:R-:W2:Y:S01]  /*497e0*/  LDL.LU R32, [R1+0xdec] ;  /* 0x000dec0001207983 */ /* 0x000ea20000300800 */
[----:B---3--:R-:W-:-:S05]  /*497f0*/  IADD3 R5, P5, PT, R5, UR12, RZ ;  /* 0x0000000c05057c10 */ /* 0x008fca000ffbe0ff */
[----:B------:R0:W-:Y:S04]  /*49800*/  STL [R1+0x1478], R5 ;  /* 0x0014780501007387 */ /* 0x0001e80000100800 */
        /* <DEDUP_REMOVED lines=19> */
[----:B0-----:R-:W3:Y:S04]  /*49940*/  LDL.LU R5, [R1+0xdac] ;  /* 0x000dac0001057983 */ /* 0x001ee80000300800 */
[----:B------:R-:W3:Y:S04]  /*49950*/  LDL.LU R12, [R1+0xdc0] ;  /* 0x000dc000010c7983 */ /* 0x000ee80000300800 */
[----:B------:R-:W3:Y:S01]  /*49960*/  LDL.LU R10, [R1+0xda4] ;  /* 0x000da400010a7983 */ /* 0x000ee20000300800 */
[----:B----4-:R-:W-:-:S05]  /*49970*/  IADD3.X R8, PT, PT, R8, UR14, RZ, P4, !PT ;  /* 0x0000000e08087c10 */ /* 0x010fca000a7fe4ff */
        /* <DEDUP_REMOVED lines=8> */
[----:B------:R-:W-:Y:S02]  /*49a00*/  IADD3 R34, P3, PT, R34, UR12, RZ ;  /* 0x0000000c22227c10 */ /* 0x000fe4000ff7e0ff */
[----:B------:R-:W-:Y:S02]  /*49a10*/  IADD3.X R33, PT, PT, R33, UR14, RZ, P6, !PT ;  /* 0x0000000e21217c10 */ /* 0x000fe4000b7fe4ff */
[----:B------:R-:W-:Y:S01]  /*49a20*/  IADD3 R32, P6, PT, R32, UR12, RZ ;  /* 0x0000000c20207c10 */ /* 0x000fe2000ffde0ff */
[----:B------:R-:W-:Y:S04]  /*49a30*/  STL [R1+0xdf4], R34 ;  /* 0x000df42201007387 */ /* 0x000fe80000100800 */
[----:B------:R-:W-:Y:S01]  /*49a40*/  STL [R1+0x147c], R33 ;  /* 0x00147c2101007387 */ /* 0x000fe20000100800 */
[----:B---3--:R-:W-:-:S03]  /*49a50*/  IADD3.X R31, PT, PT, R31, UR14, RZ, P5, !PT ;  /* 0x0000000e1f1f7c10 */ /* 0x008fc6000affe4ff */
        /* <DEDUP_REMOVED lines=45> */
[----:B----4-:R-:W-:-:S03]  /*49d30*/  IADD3.X R8, PT, PT, R8, UR14, RZ, P6, !PT ;  /* 0x0000000e08087c10 */ /* 0x010fc6000b7fe4ff */
        /* <DEDUP_REMOVED lines=99> */
[----:B------:R-:W-:Y:S04]  /*4a370*/  STL [R1+0xd58], R10 ;  /* 0x000d580a01007387 */ /* 0x000fe80000100800 */
[----:B------:R-:W4:Y:S01]  /*4a380*/  LDL.LU R32, [R1+0xd34] ;  /* 0x000d340001207983 */ /* 0x000f220000300800 */
[----:B------:R-:W-:-:S05]  /*4a390*/  IADD3 R8, P6, PT, R8, UR12, RZ ;  /* 0x0000000c08087c10 */ /* 0x000fca000ffde0ff */
        /* <DEDUP_REMOVED lines=35> */
[----:B------:R-:W-:Y:S04]  /*4a5d0*/  STL [R1+0xd3c], R34 ;  /* 0x000d3c2201007387 */ /* 0x000fe80000100800 */
        /* <DEDUP_REMOVED lines=1914> */
[----:B------:R0:W-:Y:S04]  /*51d80*/  STL [R1+0x15c8], R9 ;  /* 0x0015c80901007387 */ /* 0x0001e80000100800 */
        /* <DEDUP_REMOVED lines=24> */
[----:B-1----:R-:W4:Y:S01]  /*51f10*/  LDL.LU R8, [R1+0x580] ;  /* 0x0005800001087983 */ /* 0x002f220000300800 */
        /* <DEDUP_REMOVED lines=160> */
[----:B------:R0:W-:Y:S04]  /*52920*/  STL [R1+0x1644], R8 ;  /* 0x0016440801007387 */ /* 0x0001e80000100800 */
        /* <DEDUP_REMOVED lines=24> */
[----:B-1----:R-:W2:Y:S01]  /*52ab0*/  LDL.LU R6, [R1+0x504] ;  /* 0x0005040001067983 */ /* 0x002ea20000300800 */
        /* <DEDUP_REMOVED lines=56> */
[----:B0-----:R-:W2:Y:S04]  /*52e40*/  LDL.LU R8, [R1+0x4fc] ;  /* 0x0004fc0001087983 */ /* 0x001ea80000300800 */
[----:B------:R-:W-:Y:S04]  /*52e50*/  STL [R1+0x1678], R13 ;  /* 0x0016780d01007387 */ /* 0x000fe80000100800 */
[----:B------:R0:W-:Y:S04]  /*52e60*/  STL [R1+0x504], R6 ;  /* 0x0005040601007387 */ /* 0x0001e80000100800 */
[----:B------:R-:W-:Y:S04]  /*52e70*/  STL [R1+0x167c], R12 ;  /* 0x00167c0c01007387 */ /* 0x000fe80000100800 */
[----:B0-----:R-:W2:Y:S01]  /*52e80*/  LDL.LU R6, [R1+0x4f8] ;  /* 0x0004f80001067983 */ /* 0x001ea20000300800 */
[----:B---3--:R-:W-:-:S05]  /*52e90*/  IADD3 R5, P3, PT, R5, UR13, RZ ;  /* 0x0000000d05057c10 */ /* 0x008fca000ff7e0ff */
[----:B------:R-:W-:Y:S04]  /*52ea0*/  STL [R1+0x1680], R5 ;  /* 0x0016800501007387 */ /* 0x000fe80000100800 */
[----:B------:R-:W3:Y:S04]  /*52eb0*/  LDL.LU R35, [R1+0x4ec] ;  /* 0x0004ec0001237983 */ /* 0x000ee80000300800 */
[----:B------:R-:W3:Y:S01]  /*52ec0*/  LDL.LU R34, [R1+0x4f4] ;  /* 0x0004f40001227983 */ /* 0x000ee20000300800 */
[----:B----4-:R-:W-:-:S05]  /*52ed0*/  IADD3.X R10, PT, PT, R10, UR70, RZ, P6, !PT ;  /* 0x000000460a0a7c10 */ /* 0x010fca000b7fe4ff */
[----:B------:R0:W-:Y:S04]  /*52ee0*/  STL [R1+0x500], R10 ;  /* 0x0005000a01007387 */ /* 0x0001e80000100800 */
        /* <DEDUP_REMOVED lines=23> */
[----:B-1----:R-:W4:Y:S01]  /*53060*/  LDL.LU R9, [R1+0x490] ;  /* 0x0004900001097983 */ /* 0x002f220000300800 */
[----:B--2---:R-:W-:-:S05]  /*53070*/  IADD3.X R8, PT, PT, R8, UR70, RZ, P5, !PT ;  /* 0x0000004608087c10 */ /* 0x004fca000affe4ff */
[----:B------:R0:W-:Y:S04]  /*53080*/  STL [R1+0x4fc], R8 ;  /* 0x0004fc0801007387 */ /* 0x0001e80000100800 */
[----:B0-----:R-:W2:Y:S01]  /*53090*/  LDL.LU R8, [R1+0x48c] ;  /* 0x00048c0001087983 */ /* 0x001ea20000300800 */
[----:B------:R-:W-:-:S03]  /*530a0*/  IADD3.X R6, PT, PT, R6, UR70, RZ, P4, !PT ;  /* 0x0000004606067c10 */ /* 0x000fc6000a7fe4ff */
[----:B------:R-:W2:Y:S04]  /*530b0*/  LDL.LU R13, [R1+0x4a0] ;  /* 0x0004a000010d7983 */ /* 0x000ea80000300800 */
[----:B------:R-:W2:Y:S04]  /*530c0*/  LDL.LU R12, [R1+0x498] ;  /* 0x00049800010c7983 */ /* 0x000ea80000300800 */
[----:B------:R0:W-:Y:S04]  /*530d0*/  STL [R1+0x4f8], R6 ;  /* 0x0004f80601007387 */ /* 0x0001e80000100800 */
[----:B0-----:R-:W2:Y:S01]  /*530e0*/  LDL.LU R6, [R1+0x488] ;  /* 0x0004880001067983 */ /* 0x001ea20000300800 */
[----:B---3--:R-:W-:-:S02]  /*530f0*/  IADD3 R35, P4, PT, R35, UR13, RZ ;  /* 0x0000000d23237c10 */ /* 0x008fc4000ff9e0ff */
[----:B------:R-:W-:Y:S01]  /*53100*/  IADD3.X R34, PT, PT, R34, UR70, RZ, P3, !PT ;  /* 0x0000004622227c10 */ /* 0x000fe20009ffe4ff */
[----:B------:R-:W-:Y:S02]  /*53110*/  IMAD.U32 R5, RZ, RZ, UR62 ;  /* 0x0000003eff057e24 */ /* 0x000fe4000f8e00ff */
[----:B------:R-:W-:Y:S02]  /*53120*/  STL [R1+0x4ec], R35 ;  /* 0x0004ec2301007387 */ /* 0x000fe40000100800 */
[----:B------:R-:W0:Y:S01]  /*53130*/  SYNCS.PHASECHK.TRANS64.TRYWAIT P5, [UR77], R5 ;  /* 0x00000005ff0075a7 */ /* 0x000e2200080a114d */
[----:B----4-:R-:W-:Y:S01]  /*53140*/  IADD3 R33, P3, PT, R33, UR13, RZ ;  /* 0x0000000d21217c10 */ /* 0x010fe2000ff7e0ff */
[----:B------:R-:W-:Y:S04]  /*53150*/  STL [R1+0x4f4], R34 ;  /* 0x0004f42201007387 */ /* 0x000fe80000100800 */
[----:B------:R-:W-:Y:S01]  /*53160*/  STL [R1+0x4e4], R33 ;  /* 0x0004e42101007387 */ /* 0x000fe20000100800 */
[----:B------:R-:W-:-:S02]  /*53170*/  IADD3.X R32, PT, PT, R32, UR70, RZ, P6, !PT ;  /* 0x0000004620207c10 */ /* 0x000fc4000b7fe4ff */
        /* <DEDUP_REMOVED lines=34> */
[----:B------:R-:W-:Y:S04]  /*533a0*/  STL [R1+0x4b8], R18 ;  /* 0x0004b81201007387 */ /* 0x000fe80000100800 */
[----:B------:R-:W-:Y:S04]  /*533b0*/  STL [R1+0x4a4], R17 ;  /* 0x0004a41101007387 */ /* 0x000fe80000100800 */
[----:B------:R-:W-:Y:S01]  /*533c0*/  STL [R1+0x4b0], R16 ;  /* 0x0004b01001007387 */ /* 0x000fe20000100800 */
[----:B------:R-:W-:-:S03]  /*533d0*/  PRMT R7, RZ, 0x7610, R7 ;  /* 0x00007610ff077816 */ /* 0x000fc60000000007 */
[----:B------:R1:W-:Y:S04]  /*533e0*/  STL [R1+0x494], R10 ;  /* 0x0004940a01007387 */ /* 0x0003e80000100800 */
[----:B------:R3:W-:Y:S04]  /*533f0*/  STL [R1+0x49c], R15 ;  /* 0x00049c0f01007387 */ /* 0x0007e80000100800 */
[----:B------:R3:W-:Y:S01]  /*53400*/  STL [R1+0x4a8], R14 ;  /* 0x0004a80e01007387 */ /* 0x0007e20000100800 */
[--C-:B-1----:R-:W-:Y:S02]  /*53410*/  SHF.R.U32.HI R10, RZ, 0x6, R11.reuse ;  /* 0x00000006ff0a7819 */ /* 0x102fe4000001160b */
[----:B------:R-:W-:-:S02]  /*53420*/  SHF.R.U32.HI R11, RZ, 0x6, R11 ;  /* 0x00000006ff0b7819 */ /* 0x000fc4000001160b */
[----:B------:R-:W-:Y:S02]  /*53430*/  SGXT.U32 R10, R10, 0x1 ;  /* 0x000000010a0a781a */ /* 0x000fe40000000000 */
[----:B------:R-:W-:Y:S02]  /*53440*/  SGXT.U32 R11, R11, 0x1 ;  /* 0x000000010b0b781a */ /* 0x000fe40000000000 */
[----:B------:R-:W-:Y:S02]  /*53450*/  LOP3.LUT R10, R10, 0x4, RZ, 0xfc, !PT ;  /* 0x000000040a0a7812 */ /* 0x000fe400078efcff */
[----:B------:R-:W-:Y:S02]  /*53460*/  LOP3.LUT R11, R11, 0x2, RZ, 0xfc, !PT ;  /* 0x000000020b0b7812 */ /* 0x000fe400078efcff */
[----:B--2---:R-:W-:Y:S02]  /*53470*/  IADD3 R8, P6, PT, R8, UR13, RZ ;  /* 0x0000000d08087c10 */ /* 0x004fe4000ffde0ff */
[----:B------:R-:W-:-:S02]  /*53480*/  IADD3.X R13, PT, PT, R13, UR70, RZ, P4, !PT ;  /* 0x000000460d0d7c10 */ /* 0x000fc4000a7fe4ff */
[----:B------:R-:W-:-:S03]  /*53490*/  IADD3.X R12, PT, PT, R12, UR70, RZ, P3, !PT ;  /* 0x000000460c0c7c10 */ /* 0x000fc60009ffe4ff */
[----:B------:R3:W-:Y:S04]  /*534a0*/  STL [R1+0x4a0], R13 ;  /* 0x0004a00d01007387 */ /* 0x0007e80000100800 */
[----:B------:R3:W-:Y:S04]  /*534b0*/  STL [R1+0x498], R12 ;  /* 0x0004980c01007387 */ /* 0x0007e80000100800 */
[----:B------:R3:W-:Y:S01]  /*534c0*/  STL [R1+0x490], R9 ;  /* 0x0004900901007387 */ /* 0x0007e20000100800 */
[----:B------:R-:W-:-:S05]  /*534d0*/  IADD3.X R6, PT, PT, R6, UR70, RZ, P6, !PT ;  /* 0x0000004606067c10 */ /* 0x000fca000b7fe4ff */
[----:B------:R3:W-:Y:S04]  /*534e0*/  STL [R1+0x488], R6 ;  /* 0x0004880601007387 */ /* 0x0007e80000100800 */
[----:B------:R3:W-:Y:S04]  /*534f0*/  STL [R1+0x48c], R8 ;  /* 0x00048c0801007387 */ /* 0x0007e80000100800 */
[----:B------:R3:W-:Y:S01]  /*53500*/  STL.S16 [R1+0x1bc], R7 ;  /* 0x0001bc0701007387 */ /* 0x0007e20000100600 */
[----:B------:R-:W-:Y:S02]  /*53510*/  ISETP.GE.AND P4, PT, R11, UR63, PT ;  /* 0x0000003f0b007c0c */ /* 0x000fe4000bf86270 */
[----:B------:R-:W-:Y:S01]  /*53520*/  ISETP.GE.AND P3, PT, R10, UR63, PT ;  /* 0x0000003f0a007c0c */ /* 0x000fe2000bf66270 */
[----:B0----5:R-:W-:-:S12]  /*53530*/  @!P5 BRA `(.L_x_8) ;  /* 0x0000023c0048d947 */ /* 0x021fd80003800000 */
.L_x_16:
[----:B------:R-:W-:Y:S04]  /*53540*/  STL [R1+0x1e0c], R35 ;  /* 0x001e0c2301007387 */ /* 0x000fe80000100800 */
[----:B---3--:R-:W2:Y:S04]  /*53550*/  LDL R7, [R1+0x488] ;  /* 0x0004880001077983 */ /* 0x008ea80000100800 */
[----:B------:R-:W2:Y:S04]  /*53560*/  LDL R6, [R1+0x48c] ;  /* 0x00048c0001067983 */ /* 0x000ea80000100800 */
[----:B------:R0:W-:Y:S04]  /*53570*/  STL [R1+0x1e08], R34 ;  /* 0x001e082201007387 */ /* 0x0001e80000100800 */
[----:B0-----:R-:W2:Y:S04]  /*53580*/  LDL R34, [R1+0x1bc] ;  /* 0x0001bc0001227983 */ /* 0x001ea80000100800 */
        /* <DEDUP_REMOVED lines=52> */
[----:B------:R0:W-:Y:S04]  /*538d0*/  STL [R1+0x1d34], R84 ;  /* 0x001d345401007387 */ /* 0x0001e80000100800 */
[----:B0-----:R-:W3:Y:S01]  /*538e0*/  LDL R84, [R1+0x4a4] ;  /* 0x0004a40001547983 */ /* 0x001ee20000100800 */
[----:B------:R-:W-:-:S03]  /*538f0*/  PRMT R82, RZ, 0x7610, R82 ;  /* 0x00007610ff527816 */ /* 0x000fc60000000052 */
        /* <DEDUP_REMOVED lines=19> */
[----:B--2---:R-:W2:Y:S04]  /*53a30*/  @!P2 LDG.E.U16 R34, desc[UR16][R6.64] ;  /* 0x000000100622a981 */ /* 0x004ea8000c1e1500 */
        /* <DEDUP_REMOVED lines=13> */
[----:B-----5:R-:W-:Y:S04]  /*53b10*/  STL [R1+0x1cb0], R2 ;  /* 0x001cb00201007387 */ /* 0x020fe80000100800 */
        /* <DEDUP_REMOVED lines=79> */
[----:B------:R-:W0:Y:S03]  /*54010*/  S2R R35, SR_TID.X ;  /* 0x0000000000237919 */ /* 0x000e260000002100 */
        /* <DEDUP_REMOVED lines=8> */
[----:B0-----:R-:W-:-:S03]  /*540a0*/  SHF.R.U32.HI R35, RZ, 0x6, R35 ;  /* 0x00000006ff237819 */ /* 0x001fc60000011623 */
[----:B------:R-:W-:Y:S01]  /*540b0*/  STL [R1+0x1b08], R3 ;  /* 0x001b080301007387 */ /* 0x000fe20000100800 */
[----:B------:R-:W-:-:S03]  /*540c0*/  SGXT.U32 R35, R35, 0x1 ;  /* 0x000000012323781a */ /* 0x000fc60000000000 */
[----:B------:R-:W-:Y:S01]  /*540d0*/  STL [R1+0x1b10], R3 ;  /* 0x001b100301007387 */ /* 0x000fe20000100800 */
[----:B------:R-:W-:-:S03]  /*540e0*/  LOP3.LUT R35, R35, 0x6, RZ, 0xfc, !PT ;  /* 0x0000000623237812 */ /* 0x000fc600078efcff */
[----:B------:R-:W-:Y:S01]  /*540f0*/  STL [R1+0x1b18], R3 ;  /* 0x001b180301007387 */ /* 0x000fe20000100800 */
[----:B------:R-:W-:-:S03]  /*54100*/  ISETP.GE.AND P5, PT, R35, UR63, PT ;  /* 0x0000003f23007c0c */ /* 0x000fc6000bfa6270 */
        /* <DEDUP_REMOVED lines=34> */
[----:B------:R-:W4:Y:S04]  /*54330*/  LDL.LU R35, [R1+0x1e0c] ;  /* 0x001e0c0001237983 */ /* 0x000f280000300800 */
[----:B--2---:R0:W-:Y:S01]  /*54340*/  @!P2 STL [R1+0x1bc], R34 ;  /* 0x0001bc220100a387 */ /* 0x0041e20000100800 */
[----:B------:R-:W1:Y:S03]  /*54350*/  S2R R93, SR_TID.X ;  /* 0x00000000005d7919 */ /* 0x000e660000002100 */
[----:B0-----:R-:W2:Y:S04]  /*54360*/  LDL.LU R34, [R1+0x1e08] ;  /* 0x001e080001227983 */ /* 0x001ea80000300800 */
[----:B------:R-:W2:Y:S04]  /*54370*/  LDL R6, [R1+0x490] ;  /* 0x0004900001067983 */ /* 0x000ea80000100800 */
[----:B------:R-:W2:Y:S02]  /*54380*/  LDL R7, [R1+0x494] ;  /* 0x0004940001077983 */ /* 0x000ea40000100800 */
[----:B--2---:R-:W-:-:S04]  /*54390*/  @!P4 LOP3.LUT R7, R7, R6, RZ, 0x3c, !PT ;  /* 0x000000060707c212 */ /* 0x004fc800078e3cff */
[----:B------:R-:W-:-:S04]  /*543a0*/  @!P4 LOP3.LUT R6, R7, R6, RZ, 0x3c, !PT ;  /* 0x000000060706c212 */ /* 0x000fc800078e3cff */
[----:B------:R-:W-:-:S05]  /*543b0*/  @!P4 LOP3.LUT R7, R7, R6, RZ, 0x3c, !PT ;  /* 0x000000060707c212 */ /* 0x000fca00078e3cff */
[----:B------:R0:W2:Y:S04]  /*543c0*/  @!P4 LDG.E.U16 R82, desc[UR16][R6.64] ;  /* 0x000000100652c981 */ /* 0x0000a8000c1e1500 */
[----:B------:R-:W0:Y:S04]  /*543d0*/  LDL R6, [R1+0x498] ;  /* 0x0004980001067983 */ /* 0x000e280000100800 */
[----:B------:R-:W0:Y:S01]  /*543e0*/  LDL R7, [R1+0x49c] ;  /* 0x00049c0001077983 */ /* 0x000e220000100800 */
[----:B------:R-:W-:Y:S02]  /*543f0*/  PRMT R91, RZ, 0x7610, R91 ;  /* 0x00007610ff5b7816 */ /* 0x000fe4000000005b */
[----:B-1----:R-:W-:-:S04]  /*54400*/  SHF.R.U32.HI R93, RZ, 0x6, R93 ;  /* 0x00000006ff5d7819 */ /* 0x002fc8000001165d */
[----:B------:R-:W-:-:S04]  /*54410*/  SGXT.U32 R93, R93, 0x1 ;  /* 0x000000015d5d781a */ /* 0x000fc80000000000 */
[----:B------:R-:W-:-:S04]  /*54420*/  LOP3.LUT R93, R93, 0x8, RZ, 0xfc, !PT ;  /* 0x000000085d5d7812 */ /* 0x000fc800078efcff */
[----:B------:R-:W-:Y:S02]  /*54430*/  ISETP.GE.AND P2, PT, R93, UR63, PT ;  /* 0x0000003f5d007c0c */ /* 0x000fe4000bf46270 */
[----:B------:R-:W1:Y:S01]  /*54440*/  S2R R93, SR_TID.X ;  /* 0x00000000005d7919 */ /* 0x000e620000002100 */
[----:B0-----:R-:W-:-:S04]  /*54450*/  @!P3 LOP3.LUT R7, R7, R6, RZ, 0x3c, !PT ;  /* 0x000000060707b212 */ /* 0x001fc800078e3cff */
[----:B------:R-:W-:-:S04]  /*54460*/  @!P3 LOP3.LUT R6, R7, R6, RZ, 0x3c, !PT ;  /* 0x000000060706b212 */ /* 0x000fc800078e3cff */
[----:B------:R-:W-:-:S05]  /*54470*/  @!P3 LOP3.LUT R7, R7, R6, RZ, 0x3c, !PT ;  /* 0x000000060707b212 */ /* 0x000fca00078e3cff */
[----:B------:R-:W3:Y:S01]  /*54480*/  @!P3 LDG.E.U16 R91, desc[UR16][R6.64] ;  /* 0x00000010065bb981 */ /* 0x000ee2000c1e1500 */
[----:B-1----:R-:W-:-:S04]  /*54490*/  SHF.R.U32.HI R93, RZ, 0x6, R93 ;  /* 0x00000006ff5d7819 */ /* 0x002fc8000001165d */
[----:B------:R-:W-:-:S04]  /*544a0*/  SGXT.U32 R93, R93, 0x1 ;  /* 0x000000015d5d781a */ /* 0x000fc80000000000 */
[----:B------:R-:W-:Y:S01]  /*544b0*/  LOP3.LUT R93, R93, 0xa, RZ, 0xfc, !PT ;  /* 0x0000000a5d5d7812 */ /* 0x000fe200078efcff */
[----:B--2---:R0:W-:Y:S03]  /*544c0*/  STL [R1+0x1b8], R82 ;  /* 0x0001b85201007387 */ /* 0x0041e60000100800 */
[----:B------:R-:W-:Y:S02]  /*544d0*/  ISETP.GE.AND P4, PT, R93, UR63, PT ;  /* 0x0000003f5d007c0c */ /* 0x000fe4000bf86270 */
[----:B------:R-:W2:Y:S01]  /*544e0*/  LDL.LU R93, [R1+0x1e04] ;  /* 0x001e0400015d7983 */ /* 0x000ea20000300800 */
[----:B0-----:R-:W0:Y:S03]  /*544f0*/  S2R R82, SR_TID.X ;  /* 0x0000000000527919 */ /* 0x001e260000002100 */
[----:B---3--:R1:W-:Y:S04]  /*54500*/  STL [R1+0x1b4], R91 ;  /* 0x0001b45b01007387 */ /* 0x0083e80000100800 */
[----:B-1----:R-:W3:Y:S04]  /*54510*/  LDL.LU R91, [R1+0x1e00] ;  /* 0x001e0000015b7983 */ /* 0x002ee80000300800 */
[----:B------:R-:W2:Y:S01]  /*54520*/  LDL R7, [R1+0x4a0] ;  /* 0x0004a00001077983 */ /* 0x000ea20000100800 */
[----:B0-----:R-:W-:-:S04]  /*54530*/  SHF.R.U32.HI R6, RZ, 0x6, R82 ;  /* 0x00000006ff067819 */ /* 0x001fc80000011652 */
[----:B------:R-:W-:-:S04]  /*54540*/  SGXT.U32 R6, R6, 0x1 ;  /* 0x000000010606781a */ /* 0x000fc80000000000 */
[----:B------:R-:W-:Y:S02]  /*54550*/  LOP3.LUT R6, R6, 0xc, RZ, 0xfc, !PT ;  /* 0x0000000c06067812 */ /* 0x000fe400078efcff */
[----:B------:R-:W-:Y:S02]  /*54560*/  PRMT R66, RZ, 0x7610, R66 ;  /* 0x00007610ff427816 */ /* 0x000fe40000000042 */
[----:B------:R-:W-:Y:S01]  /*54570*/  ISETP.GE.AND P3, PT, R6, UR63, PT ;  /* 0x0000003f06007c0c */ /* 0x000fe2000bf66270 */
[----:B------:R-:W-:-:S05]  /*54580*/  @!P5 IMAD.MOV.U32 R6, RZ, RZ, R84 ;  /* 0x000000ffff06d224 */ /* 0x000fca00078e0054 */
[----:B--2---:R-:W2:Y:S04]  /*54590*/  @!P5 LDG.E.U16 R66, desc[UR16][R6.64] ;  /* 0x000000100642d981 */ /* 0x004ea8000c1e1500 */
[----:B--2---:R0:W-:Y:S04]  /*545a0*/  STL [R1+0x1b0], R66 ;  /* 0x0001b04201007387 */ /* 0x0041e80000100800 */
[----:B------:R-:W2:Y:S04]  /*545b0*/  LDL R6, [R1+0x4a8] ;  /* 0x0004a80001067983 */ /* 0x000ea80000100800 */
[----:B------:R-:W2:Y:S01]  /*545c0*/  LDL R7, [R1+0x4ac] ;  /* 0x0004ac0001077983 */ /* 0x000ea20000100800 */
[----:B------:R-:W-:-:S02]  /*545d0*/  PRMT R86, RZ, 0x7610, R86 ;  /* 0x00007610ff567816 */ /* 0x000fc40000000056 */
[----:B0-----:R-:W-:Y:S01]  /*545e0*/  SHF.R.U32.HI R66, RZ, 0x6, R82 ;  /* 0x00000006ff427819 */ /* 0x001fe20000011652 */
[----:B------:R-:W3:Y:S01]  /*545f0*/  LDL R84, [R1+0x4c8] ;  /* 0x0004c80001547983 */ /* 0x000ee20000100800 */
[----:B--2---:R-:W-:-:S04]  /*54600*/  @!P2 LOP3.LUT R7, R7, R6, RZ, 0x3c, !PT ;  /* 0x000000060707a212 */ /* 0x004fc800078e3cff */
[----:B------:R-:W-:-:S04]  /*54610*/  @!P2 LOP3.LUT R6, R7, R6, RZ, 0x3c, !PT ;  /* 0x000000060706a212 */ /* 0x000fc800078e3cff */
[----:B------:R-:W-:-:S05]  /*54620*/  @!P2 LOP3.LUT R7, R7, R6, RZ, 0x3c, !PT ;  /* 0x000000060707a212 */ /* 0x000fca00078e3cff */
[----:B------:R-:W2:Y:S01]  /*54630*/  @!P2 LDG.E.U16 R86, desc[UR16][R6.64] ;  /* 0x000000100656a981 */ /* 0x000ea2000c1e1500 */
[----:B------:R-:W-:-:S04]  /*54640*/  SGXT.U32 R66, R66, 0x1 ;  /* 0x000000014242781a */ /* 0x000fc80000000000 */
[----:B------:R-:W-:-:S04]  /*54650*/  LOP3.LUT R66, R66, 0xe, RZ, 0xfc, !PT ;  /* 0x0000000e42427812 */ /* 0x000fc800078efcff */
[----:B------:R-:W-:Y:S02]  /*54660*/  ISETP.GE.AND P5, PT, R66, UR63, PT ;  /* 0x0000003f42007c0c */ /* 0x000fe4000bfa6270 */
[----:B------:R-:W3:Y:S04]  /*54670*/  LDL R66, [R1+0x4cc] ;  /* 0x0004cc0001427983 */ /* 0x000ee80000100800 */
[----:B--2---:R0:W-:Y:S04]  /*54680*/  STL [R1+0x1ac], R86 ;  /* 0x0001ac5601007387 */ /* 0x0041e80000100800 */
[----:B0-----:R-:W2:Y:S04]  /*54690*/  LDL.LU R86, [R1+0x1dfc] ;  /* 0x001dfc0001567983 */ /* 0x001ea80000300800 */
[----:B------:R-:W2:Y:S04]  /*546a0*/  LDL R6, [R1+0x4b0] ;  /* 0x0004b00001067983 */ /* 0x000ea80000100800 */
[----:B------:R-:W2:Y:S01]  /*546b0*/  LDL R7, [R1+0x4b4] ;  /* 0x0004b40001077983 */ /* 0x000ea20000100800 */
[----:B------:R-:W-:-:S02]  /*546c0*/  PRMT R74, RZ, 0x7610, R74 ;  /* 0x00007610ff4a7816 */ /* 0x000fc4000000004a */
[----:B--2---:R-:W-:-:S04]  /*546d0*/  @!P4 LOP3.LUT R7, R7, R6, RZ, 0x3c, !PT ;  /* 0x000000060707c212 */ /* 0x004fc800078e3cff */
[----:B------:R-:W-:-:S04]  /*546e0*/  @!P4 LOP3.LUT R6, R7, R6, RZ, 0x3c, !PT ;  /* 0x000000060706c212 */ /* 0x000fc800078e3cff */
[----:B------:R-:W-:-:S05]  /*546f0*/  @!P4 LOP3.LUT R7, R7, R6, RZ, 0x3c, !PT ;  /* 0x000000060707c212 */ /* 0x000fca00078e3cff */
[----:B------:R0:W2:Y:S04]  /*54700*/  @!P4 LDG.E.U16 R74, desc[UR16][R6.64] ;  /* 0x00000010064ac981 */ /* 0x0000a8000c1e1500 */
[----:B------:R-:W0:Y:S04]  /*54710*/  LDL R6, [R1+0x4b8] ;  /* 0x0004b80001067983 */ /* 0x000e280000100800 */
[----:B------:R-:W0:Y:S01]  /*54720*/  LDL R7, [R1+0x4bc] ;  /* 0x0004bc0001077983 */ /* 0x000e220000100800 */
[----:B------:R-:W-:Y:S02]  /*54730*/  PRMT R78, RZ, 0x7610, R78 ;  /* 0x00007610ff4e7816 */ /* 0x000fe4000000004e */
[----:B------:R-:W-:-:S04]  /*54740*/  SHF.R.U32.HI R82, RZ, 0x6, R82 ;  /* 0x00000006ff527819 */ /* 0x000fc80000011652 */
        /* <DEDUP_REMOVED lines=11> */
[----:B--2---:R-:W-:Y:S03]  /*54800*/  STL [R1+0x1a8], R74 ;  /* 0x0001a84a01007387 */ /* 0x004fe60000100800 */
[----:B------:R-:W-:Y:S02]  /*54810*/  ISETP.GE.AND P4, PT, R82, UR63, PT ;  /* 0x0000003f52007c0c */ /* 0x000fe4000bf86270 */
[----:B------:R-:W2:Y:S04]  /*54820*/  LDL.LU R82, [R1+0x1df8] ;  /* 0x001df80001527983 */ /* 0x000ea80000300800 */
[----:B---3--:R0:W-:Y:S04]  /*54830*/  STL [R1+0x1a4], R78 ;  /* 0x0001a44e01007387 */ /* 0x0081e80000100800 */
[----:B0-----:R-:W3:Y:S04]  /*54840*/  LDL.LU R78, [R1+0x1df4] ;  /* 0x001df400014e7983 */ /* 0x001ee80000300800 */
[----:B------:R-:W2:Y:S04]  /*54850*/  LDL R6, [R1+0x4c0] ;  /* 0x0004c00001067983 */ /* 0x000ea80000100800 */
[----:B------:R-:W2:Y:S01]  /*54860*/  LDL R7, [R1+0x4c4] ;  /* 0x0004c40001077983 */ /* 0x000ea20000100800 */
[----:B------:R-:W-:Y:S01]  /*54870*/  PRMT R70, RZ, 0x7610, R70 ;  /* 0x00007610ff467816 */ /* 0x000fe20000000046 */
[----:B------:R-:W0:Y:S01]  /*54880*/  S2R R74, SR_TID.X ;  /* 0x00000000004a7919 */ /* 0x000e220000002100 */
[----:B--2---:R-:W-:-:S04]  /*54890*/  @!P5 LOP3.LUT R7, R7, R6, RZ, 0x3c, !PT ;  /* 0x000000060707d212 */ /* 0x004fc800078e3cff */
[----:B------:R-:W-:-:S04]  /*548a0*/  @!P5 LOP3.LUT R6, R7, R6, RZ, 0x3c, !PT ;  /* 0x000000060706d212 */ /* 0x000fc800078e3cff */
[----:B------:R-:W-:-:S05]  /*548b0*/  @!P5 LOP3.LUT R7, R7, R6, RZ, 0x3c, !PT ;  /* 0x000000060707d212 */ /* 0x000fca00078e3cff */
[----:B------:R1:W2:Y:S02]  /*548c0*/  @!P5 LDG.E.U16 R70, desc[UR16][R6.64] ;  /* 0x000000100646d981 */ /* 0x0002a4000c1e1500 */
[----:B-1----:R-:W1:Y:S01]  /*548d0*/  S2R R7, SR_TID.X ;  /* 0x0000000000077919 */ /* 0x002e620000002100 */
[----:B0-----:R-:W-:-:S04]  /*548e0*/  SHF.R.U32.HI R74, RZ, 0x6, R74 ;  /* 0x00000006ff4a7819 */ /* 0x001fc8000001164a */
[----:B------:R-:W-:Y:S01]  /*548f0*/  SGXT.U32 R74, R74, 0x1 ;  /* 0x000000014a4a781a */ /* 0x000fe20000000000 */
[----:B------:R-:W-:Y:S01]  /*54900*/  @!P2 IMAD.MOV.U32 R6, RZ, RZ, R66 ;  /* 0x000000ffff06a224 */ /* 0x000fe200078e0042 */
[----:B------:R-:W-:Y:S02]  /*54910*/  PRMT R58, RZ, 0x7610, R58 ;  /* 0x00007610ff3a7816 */ /* 0x000fe4000000003a */
[----:B------:R-:W-:-:S04]  /*54920*/  LOP3.LUT R74, R74, 0x14, RZ, 0xfc, !PT ;  /* 0x000000144a4a7812 */ /* 0x000fc800078efcff */
[----:B------:R-:W-:Y:S02]  /*54930*/  ISETP.GE.AND P3, PT, R74, UR63, PT ;  /* 0x0000003f4a007c0c */ /* 0x000fe4000bf66270 */
[----:B------:R-:W3:Y:S01]  /*54940*/  LDL.LU R74, [R1+0x1df0] ;  /* 0x001df000014a7983 */ /* 0x000ee20000300800 */
[----:B-1----:R-:W-:-:S04]  /*54950*/  SHF.R.U32.HI R7, RZ, 0x6, R7 ;  /* 0x00000006ff077819 */ /* 0x002fc80000011607 */
[----:B------:R-:W-:-:S04]  /*54960*/  SGXT.U32 R7, R7, 0x1 ;  /* 0x000000010707781a */ /* 0x000fc80000000000 */
[----:B------:R-:W-:-:S04]  /*54970*/  LOP3.LUT R7, R7, 0x16, RZ, 0xfc, !PT ;  /* 0x0000001607077812 */ /* 0x000fc800078efcff */
[----:B------:R-:W-:Y:S01]  /*54980*/  ISETP.GE.AND P5, PT, R7, UR63, PT ;  /* 0x0000003f07007c0c */ /* 0x000fe2000bfa6270 */
[----:B------:R-:W-:-:S05]  /*54990*/  @!P2 IMAD.MOV.U32 R7, RZ, RZ, R84 ;  /* 0x000000ffff07a224 */ /* 0x000fca00078e0054 */
[----:B------:R0:W3:Y:S04]  /*549a0*/  @!P2 LDG.E.U16 R58, desc[UR16][R6.64] ;  /* 0x00000010063aa981 */ /* 0x0000e8000c1e1500 */
[----:B--2---:R1:W-:Y:S04]  /*549b0*/  STL [R1+0x1a0], R70 ;  /* 0x0001a04601007387 */ /* 0x0043e80000100800 */
[----:B-1----:R-:W2:Y:S04]  /*549c0*/  LDL.LU R70, [R1+0x1dec] ;  /* 0x001dec0001467983 */ /* 0x002ea80000300800 */
[----:B------:R-:W0:Y:S04]  /*549d0*/  LDL R6, [R1+0x4d0] ;  /* 0x0004d00001067983 */ /* 0x000e280000100800 */
[----:B------:R-:W0:Y:S01]  /*549e0*/  LDL R7, [R1+0x4d4] ;  /* 0x0004d40001077983 */ /* 0x000e220000100800 */
[----:B------:R-:W-:Y:S01]  /*549f0*/  PRMT R62, RZ, 0x7610, R62 ;  /* 0x00007610ff3e7816 */ /* 0x000fe2000000003e */
[----:B------:R-:W1:Y:S02]  /*54a00*/  S2R R66, SR_TID.X ;  /* 0x0000000000427919 */ /* 0x000e640000002100 */
[----:B------:R-:W2:Y:S01]  /*54a10*/  LDL R84, [R1+0x4ec] ;  /* 0x0004ec0001547983 */ /* 0x000ea20000100800 */
[----:B0-----:R-:W-:-:S04]  /*54a20*/  @!P4 LOP3.LUT R7, R7, R6, RZ, 0x3c, !PT ;  /* 0x000000060707c212 */ /* 0x001fc800078e3cff */
[----:B------:R-:W-:-:S04]  /*54a30*/  @!P4 LOP3.LUT R6, R7, R6, RZ, 0x3c, !PT ;  /* 0x000000060706c212 */ /* 0x000fc800078e3cff */
[----:B------:R-:W-:-:S05]  /*54a40*/  @!P4 LOP3.LUT R7, R7, R6, RZ, 0x3c, !PT ;  /* 0x000000060707c212 */ /* 0x000fca00078e3cff */
[----:B------:R-:W2:Y:S01]  /*54a50*/  @!P4 LDG.E.U16 R62, desc[UR16][R6.64] ;  /* 0x00000010063ec981 */ /* 0x000ea2000c1e1500 */
[----:B-1----:R-:W-:-:S04]  /*54a60*/  SHF.R.U32.HI R66, RZ, 0x6, R66 ;  /* 0x00000006ff427819 */ /* 0x002fc80000011642 */
[----:B------:R-:W-:-:S04]  /*54a70*/  SGXT.U32 R66, R66, 0x1 ;  /* 0x000000014242781a */ /* 0x000fc80000000000 */
[----:B------:R-:W-:Y:S01]  /*54a80*/  LOP3.LUT R66, R66, 0x18, RZ, 0xfc, !PT ;  /* 0x0000001842427812 */ /* 0x000fe200078efcff */
[----:B---3--:R-:W-:Y:S03]  /*54a90*/  STL [R1+0x19c], R58 ;  /* 0x00019c3a01007387 */ /* 0x008fe60000100800 */
[----:B------:R-:W-:Y:S02]  /*54aa0*/  ISETP.GE.AND P2, PT, R66, UR63, PT ;  /* 0x0000003f42007c0c */ /* 0x000fe4000bf46270 */
[----:B------:R-:W3:Y:S04]  /*54ab0*/  LDL.LU R66, [R1+0x1de8] ;  /* 0x001de80001427983 */ /* 0x000ee80000300800 */
        /* <DEDUP_REMOVED lines=11> */
[----:B------:R-:W-:Y:S01]  /*54b70*/  PRMT R54, RZ, 0x7610, R54 ;  /* 0x00007610ff367816 */ /* 0x000fe20000000036 */
[----:B------:R-:W1:Y:S02]  /*54b80*/  S2R R58, SR_TID.X ;  /* 0x00000000003a7919 */ /* 0x000e640000002100 */
[----:B-1----:R-:W-:-:S04]  /*54b90*/  SHF.R.U32.HI R58, RZ, 0x6, R58 ;  /* 0x00000006ff3a7819 */ /* 0x002fc8000001163a */
[----:B------:R-:W-:Y:S02]  /*54ba0*/  SGXT.U32 R58, R58, 0x1 ;  /* 0x000000013a3a781a */ /* 0x000fe40000000000 */
[----:B0-----:R-:W-:-:S04]  /*54bb0*/  @!P5 LOP3.LUT R7, R7, R6, RZ, 0x3c, !PT ;  /* 0x000000060707d212 */ /* 0x001fc800078e3cff */
[----:B------:R-:W-:-:S04]  /*54bc0*/  @!P5 LOP3.LUT R6, R7, R6, RZ, 0x3c, !PT ;  /* 0x000000060706d212 */ /* 0x000fc800078e3cff */
[----:B------:R-:W-:-:S05]  /*54bd0*/  @!P5 LOP3.LUT R7, R7, R6, RZ, 0x3c, !PT ;  /* 0x000000060707d212 */ /* 0x000fca00078e3cff */
[----:B------:R-:W3:Y:S01]  /*54be0*/  @!P5 LDG.E.U16 R54, desc[UR16][R6.64] ;  /* 0x000000100636d981 */ /* 0x000ee2000c1e1500 */
[----:B------:R-:W-:-:S04]  /*54bf0*/  LOP3.LUT R58, R58, 0x1a, RZ, 0xfc, !PT ;  /* 0x0000001a3a3a7812 */ /* 0x000fc800078efcff */
[----:B------:R-:W-:Y:S02]  /*54c00*/  ISETP.GE.AND P4, PT, R58, UR63, PT ;  /* 0x0000003f3a007c0c */ /* 0x000fe4000bf86270 */
[----:B------:R-:W0:Y:S01]  /*54c10*/  S2R R58, SR_TID.X ;  /* 0x00000000003a7919 */ /* 0x000e220000002100 */
[----:B--2---:R-:W-:Y:S01]  /*54c20*/  STL [R1+0x194], R32 ;  /* 0x0001942001007387 */ /* 0x004fe20000100800 */
[----:B0-----:R-:W-:-:S04]  /*54c30*/  SHF.R.U32.HI R58, RZ, 0x6, R58 ;  /* 0x00000006ff3a7819 */ /* 0x001fc8000001163a */
[----:B------:R-:W-:-:S04]  /*54c40*/  SGXT.U32 R58, R58, 0x1 ;  /* 0x000000013a3a781a */ /* 0x000fc80000000000 */
[----:B------:R-:W-:-:S04]  /*54c50*/  LOP3.LUT R58, R58, 0x1c, RZ, 0xfc, !PT ;  /* 0x0000001c3a3a7812 */ /* 0x000fc800078efcff */
[----:B------:R-:W-:Y:S02]  /*54c60*/  ISETP.GE.AND P3, PT, R58, UR63, PT ;  /* 0x0000003f3a007c0c */ /* 0x000fe4000bf66270 */
[----:B------:R-:W2:Y:S04]  /*54c70*/  LDL.LU R58, [R1+0x1de0] ;  /* 0x001de000013a7983 */ /* 0x000ea80000300800 */
[----:B---3--:R0:W-:Y:S04]  /*54c80*/  STL [R1+0x190], R54 ;  /* 0x0001903601007387 */ /* 0x0081e80000100800 */
[----:B0-----:R-:W3:Y:S04]  /*54c90*/  LDL.LU R54, [R1+0x1ddc] ;  /* 0x001ddc0001367983 */ /* 0x001ee80000300800 */
[----:B------:R-:W2:Y:S01]  /*54ca0*/  LDL R7, [R1+0x4e8] ;  /* 0x0004e80001077983 */ /* 0x000ea20000100800 */
[----:B------:R-:W0:Y:S01]  /*54cb0*/  S2R R32, SR_TID.X ;  /* 0x0000000000207919 */ /* 0x000e220000002100 */
[----:B------:R-:W-:-:S02]  /*54cc0*/  PRMT R28, RZ, 0x7610, R28 ;  /* 0x00007610ff1c7816 */ /* 0x000fc4000000001c */
[----:B0-----:R-:W-:-:S04]  /*54cd0*/  SHF.R.U32.HI R6, RZ, 0x6, R32 ;  /* 0x00000006ff067819 */ /* 0x001fc80000011620 */
[----:B------:R-:W-:-:S04]  /*54ce0*/  SGXT.U32 R6, R6, 0x1 ;  /* 0x000000010606781a */ /* 0x000fc80000000000 */
[----:B------:R-:W-:-:S04]  /*54cf0*/  LOP3.LUT R6, R6, 0x1e, RZ, 0xfc, !PT ;  /* 0x0000001e06067812 */ /* 0x000fc800078efcff */
        /* <DEDUP_REMOVED lines=485> */
[----:B------:R-:W-:Y:S01]  /*56b50*/  @!P2 IMAD.MOV.U32 R6, RZ, RZ, R84 ;  /* 0x000000ffff06a224 */ /* 0x000fe200078e0054 */
[----:B------:R-:W-:Y:S01]  /*56b60*/  PRMT R44, RZ, 0x7610, R44 ;  /* 0x00007610ff2c7816 */ /* 0x000fe2000000002c */
[----:B------:R-:W3:Y:S04]  /*56b70*/  LDL R84, [R1+0x590] ;  /* 0x0005900001547983 */ /* 0x000ee80000100800 */
[----:B--2---:R0:W2:Y:S04]  /*56b80*/  @!P2 LDG.E.U16 R76, desc[UR16][R6.64] ;  /* 0x00000010064ca981 */ /* 0x0040a8000c1e1500 */
[----:B------:R-:W0:Y:S04]  /*56b90*/  LDL R6, [R1+0x580] ;  /* 0x0005800001067983 */ /* 0x000e280000100800 */
[----:B------:R-:W0:Y:S02]  /*56ba0*/  LDL R7, [R1+0x15f4] ;  /* 0x0015f40001077983 */ /* 0x000e240000100800 */
[----:B0-----:R-:W-:-:S04]  /*56bb0*/  @!P4 LOP3.LUT R7, R7, R6, RZ, 0x3c, !PT ;  /* 0x000000060707c212 */ /* 0x001fc800078e3cff */
[----:B------:R-:W-:-:S04]  /*56bc0*/  @!P4 LOP3.LUT R6, R7, R6, RZ, 0x3c, !PT ;  /* 0x000000060706c212 */ /* 0x000fc800078e3cff */
[----:B------:R-:W-:-:S05]  /*56bd0*/  @!P4 LOP3.LUT R7, R7, R6, RZ, 0x3c, !PT ;  /* 0x000000060707c212 */ /* 0x000fca00078e3cff */
[----:B------:R-:W3:Y:S04]  /*56be0*/  @!P4 LDG.E.U16 R44, desc[UR16][R6.64] ;  /* 0x00000010062cc981 */ /* 0x000ee8000c1e1500 */
[----:B--2---:R0:W-:Y:S04]  /*56bf0*/  STL [R1+0xfc], R76 ;  /* 0x0000fc4c01007387 */ /* 0x0041e80000100800 */
[----:B0-----:R-:W2:Y:S04]  /*56c00*/  LDL R76, [R1+0x15e4] ;  /* 0x0015e400014c7983 */ /* 0x001ea80000100800 */
[----:B---3--:R0:W-:Y:S04]  /*56c10*/  STL [R1+0xf8], R44 ;  /* 0x0000f82c01007387 */ /* 0x0081e80000100800 */
[----:B0-----:R-:W3:Y:S04]  /*56c20*/  LDL.LU R44, [R1+0x1d48] ;  /* 0x001d4800012c7983 */ /* 0x001ee80000300800 */
        /* <DEDUP_REMOVED lines=59> */
[----:B------:R-:W1:Y:S01]  /*56fe0*/  S2R R84, SR_TID.X ;  /* 0x0000000000547919 */ /* 0x000e620000002100 */
[----:B0-----:R-:W-:-:S04]  /*56ff0*/  @!P3 LOP3.LUT R7, R7, R6, RZ, 0x3c, !PT ;  /* 0x000000060707b212 */ /* 0x001fc800078e3cff */
[----:B------:R-:W-:-:S04]  /*57000*/  @!P3 LOP3.LUT R6, R7, R6, RZ, 0x3c, !PT ;  /* 0x000000060706b212 */ /* 0x000fc800078e3cff */
[----:B------:R-:W-:-:S05]  /*57010*/  @!P3 LOP3.LUT R7, R7, R6, RZ, 0x3c, !PT ;  /* 0x000000060707b212 */ /* 0x000fca00078e3cff */
[----:B------:R-:W2:Y:S01]  /*57020*/  @!P3 LDG.E.U16 R80, desc[UR16][R6.64] ;  /* 0x000000100650b981 */ /* 0x000ea2000c1e1500 */
[----:B-1----:R-:W-:-:S04]  /*57030*/  SHF.R.U32.HI R84, RZ, 0x6, R84 ;  /* 0x00000006ff547819 */ /* 0x002fc80000011654 */
[----:B------:R-:W-:-:S04]  /*57040*/  SGXT.U32 R84, R84, 0x1 ;  /* 0x000000015454781a */ /* 0x000fc80000000000 */
[----:B------:R-:W-:Y:S01]  /*57050*/  LOP3.LUT R84, R84, 0x72, RZ, 0xfc, !PT ;  /* 0x0000007254547812 */ /* 0x000fe200078efcff */
[----:B---3--:R0:W-:Y:S03]  /*57060*/  STL [R1+0xe8], R60 ;  /* 0x0000e83c01007387 */ /* 0x0081e60000100800 */
[----:B------:R-:W-:Y:S01]  /*57070*/  ISETP.GE.AND P4, PT, R84, UR63, PT ;  /* 0x0000003f54007c0c */ /* 0x000fe2000bf86270 */
[----:B0-----:R-:W3:Y:S04]  /*57080*/  LDL R60, [R1+0x15d0] ;  /* 0x0015d000013c7983 */ /* 0x001ee80000100800 */
        /* <DEDUP_REMOVED lines=41> */
[----:B------:R-:W-:-:S04]  /*57320*/  SGXT.U32 R68, R68, 0x1 ;  /* 0x000000014444781a */ /* 0x000fc80000000000 */
[----:B------:R-:W-:-:S04]  /*57330*/  LOP3.LUT R68, R68, 0x78, RZ, 0xfc, !PT ;  /* 0x0000007844447812 */ /* 0x000fc800078efcff */
[----:B------:R-:W-:Y:S02]  /*57340*/  ISETP.GE.AND P2, PT, R68, UR63, PT ;  /* 0x0000003f44007c0c */ /* 0x000fe4000bf46270 */
[----:B------:R-:W3:Y:S01]  /*57350*/  LDL.LU R68, [R1+0x1d24] ;  /* 0x001d240001447983 */ /* 0x000ee20000300800 */
[----:B-1----:R-:W-:-:S03]  /*57360*/  SHF.R.U32.HI R6, RZ, 0x6, R7 ;  /* 0x00000006ff067819 */ /* 0x002fc60000011607 */
[----:B--2---:R0:W-:Y:S04]  /*57370*/  STL [R1+0xd8], R64 ;  /* 0x0000d84001007387 */ /* 0x0041e80000100800 */
[----:B0-----:R-:W2:Y:S04]  /*57380*/  LDL.LU R64, [R1+0x1d20] ;  /* 0x001d200001407983 */ /* 0x001ea80000300800 */
[----:B------:R-:W2:Y:S01]  /*57390*/  LDL R7, [R1+0x15c4] ;  /* 0x0015c40001077983 */ /* 0x000ea20000100800 */
[----:B------:R-:W-:-:S04]  /*573a0*/  SGXT.U32 R6, R6, 0x1 ;  /* 0x000000010606781a */ /* 0x000fc80000000000 */
[----:B------:R-:W-:Y:S02]  /*573b0*/  LOP3.LUT R6, R6, 0x7a, RZ, 0xfc, !PT ;  /* 0x0000007a06067812 */ /* 0x000fe400078efcff */
[----:B------:R-:W-:Y:S02]  /*573c0*/  PRMT R56, RZ, 0x7610, R56 ;  /* 0x00007610ff387816 */ /* 0x000fe40000000038 */
[----:B------:R-:W-:Y:S01]  /*573d0*/  ISETP.GE.AND P4, PT, R6, UR63, PT ;  /* 0x0000003f06007c0c */ /* 0x000fe2000bf86270 */
[----:B------:R-:W-:-:S05]  /*573e0*/  @!P3 IMAD.MOV.U32 R6, RZ, RZ, R60 ;  /* 0x000000ffff06b224 */ /* 0x000fca00078e003c */
[----:B--2---:R0:W2:Y:S04]  /*573f0*/  @!P3 LDG.E.U16 R56, desc[UR16][R6.64] ;  /* 0x000000100638b981 */ /* 0x0040a8000c1e1500 */
[----:B------:R-:W0:Y:S04]  /*57400*/  LDL R6, [R1+0x5a4] ;  /* 0x0005a40001067983 */ /* 0x000e280000100800 */
[----:B------:R-:W0:Y:S01]  /*57410*/  LDL R7, [R1+0x15cc] ;  /* 0x0015cc0001077983 */ /* 0x000e220000100800 */
[----:B------:R-:W-:Y:S01]  /*57420*/  PRMT R0, RZ, 0x7610, R0 ;  /* 0x00007610ff007816 */ /* 0x000fe20000000000 */
[----:B------:R-:W1:Y:S01]  /*57430*/  S2R R60, SR_TID.X ;  /* 0x00000000003c7919 */ /* 0x000e620000002100 */
[----:B0-----:R-:W-:-:S04]  /*57440*/  @!P5 LOP3.LUT R7, R7, R6, RZ, 0x3c, !PT ;  /* 0x000000060707d212 */ /* 0x001fc800078e3cff */
[----:B------:R-:W-:-:S04]  /*57450*/  @!P5 LOP3.LUT R6, R7, R6, RZ, 0x3c, !PT ;  /* 0x000000060706d212 */ /* 0x000fc800078e3cff */
[----:B------:R-:W-:-:S05]  /*57460*/  @!P5 LOP3.LUT R7, R7, R6, RZ, 0x3c, !PT ;  /* 0x000000060707d212 */ /* 0x000fca00078e3cff */
[----:B------:R-:W3:Y:S04]  /*57470*/  @!P5 LDG.E.U16 R0, desc[UR16][R6.64] ;  /* 0x000000100600d981 */ /* 0x000ee8000c1e1500 */
[----:B--2---:R1:W-:Y:S02]  /*57480*/  STL [R1+0xd4], R56 ;  /* 0x0000d43801007387 */ /* 0x0043e40000100800 */
[--C-:B-1----:R-:W-:Y:S02]  /*57490*/  SHF.R.U32.HI R56, RZ, 0x6, R60.reuse ;  /* 0x00000006ff387819 */ /* 0x102fe4000001163c */
[----:B------:R-:W-:Y:S02]  /*574a0*/  SHF.R.U32.HI R60, RZ, 0x6, R60 ;  /* 0x00000006ff3c7819 */ /* 0x000fe4000001163c */
[----:B------:R-:W-:-:S02]  /*574b0*/  SGXT.U32 R56, R56, 0x1 ;  /* 0x000000013838781a */ /* 0x000fc40000000000 */
[----:B------:R-:W-:Y:S02]  /*574c0*/  SGXT.U32 R60, R60, 0x1 ;  /* 0x000000013c3c781a */ /* 0x000fe40000000000 */
[----:B------:R-:W-:Y:S02]  /*574d0*/  LOP3.LUT R56, R56, 0x7e, RZ, 0xfc, !PT ;  /* 0x0000007e38387812 */ /* 0x000fe400078efcff */
[----:B------:R-:W-:Y:S02]  /*574e0*/  LOP3.LUT R60, R60, 0x7c, RZ, 0xfc, !PT ;  /* 0x0000007c3c3c7812 */ /* 0x000fe400078efcff */
[----:B------:R-:W-:Y:S02]  /*574f0*/  ISETP.GE.AND P3, PT, R56, UR63, PT ;  /* 0x0000003f38007c0c */ /* 0x000fe4000bf66270 */
[----:B------:R-:W-:Y:S02]  /*57500*/  ISETP.GE.AND P6, PT, R60, UR63, PT ;  /* 0x0000003f3c007c0c */ /* 0x000fe4000bfc6270 */
[----:B------:R-:W2:Y:S04]  /*57510*/  LDL.LU R60, [R1+0x1d1c] ;  /* 0x001d1c00013c7983 */ /* 0x000ea80000300800 */
[----:B------:R-:W2:Y:S04]  /*57520*/  LDL.LU R56, [R1+0x1d18] ;  /* 0x001d180001387983 */ /* 0x000ea80000300800 */
[----:B---3--:R0:W-:Y:S04]  /*57530*/  STL [R1+0xd0], R0 ;  /* 0x0000d00001007387 */ /* 0x0081e80000100800 */
[----:B------:R-:W3:Y:S04]  /*57540*/  LDL R6, [R1+0x15b8] ;  /* 0x0015b80001067983 */ /* 0x000ee80000100800 */
[----:B------:R-:W3:Y:S01]  /*57550*/  LDL R7, [R1+0x15c8] ;  /* 0x0015c80001077983 */ /* 0x000ee20000100800 */
[----:B------:R-:W-:Y:S01]  /*57560*/  PRMT R52, RZ, 0x7610, R52 ;  /* 0x00007610ff347816 */ /* 0x000fe20000000034 */
[----:B0-----:R-:W0:Y:S02]  /*57570*/  S2R R0, SR_TID.X ;  /* 0x0000000000007919 */ /* 0x001e240000002100 */
[----:B0-----:R-:W-:-:S05]  /*57580*/  LOP3.LUT R0, R0, 0x7f, RZ, 0xc0, !PT ;  /* 0x0000007f00007812 */ /* 0x001fca00078ec0ff */
        /* <DEDUP_REMOVED lines=14> */
[----:B---3--:R-:W-:-:S04]  /*57670*/  @!P2 LOP3.LUT R7, R7, R6, RZ, 0x3c, !PT ;  /* 0x000000060707a212 */ /* 0x008fc800078e3cff */
[----:B------:R-:W-:-:S04]  /*57680*/  @!P2 LOP3.LUT R6, R7, R6, RZ, 0x3c, !PT ;  /* 0x000000060706a212 */ /* 0x000fc800078e3cff */
[----:B------:R-:W-:-:S05]  /*57690*/  @!P2 LOP3.LUT R7, R7, R6, RZ, 0x3c, !PT ;  /* 0x000000060707a212 */ /* 0x000fca00078e3cff */
[----:B------:R-:W3:Y:S04]  /*576a0*/  @!P2 LDG.E.U16 R52, desc[UR16][R6.64] ;  /* 0x000000100634a981 */ /* 0x000ee8000c1e1500 */
        /* <DEDUP_REMOVED lines=115> */
[----:B------:R-:W2:Y:S04]  /*57de0*/  @!P4 LDG.E.U16 R48, desc[UR16][R6.64] ;  /* 0x000000100630c981 */ /* 0x000ea8000c1e1500 */
        /* <DEDUP_REMOVED lines=20> */
[----:B------:R-:W-:Y:S02]  /*57f30*/  ISETP.GE.AND P5, PT, R0, UR63, PT ;  /* 0x0000003f00007c0c */ /* 0x000fe4000bfa6270 */
[----:B------:R-:W-:Y:S01]  /*57f40*/  PRMT R49, RZ, 0x7610, R49 ;  /* 0x00007610ff317816 */ /* 0x000fe20000000031 */
[----:B------:R-:W-:Y:S10]  /*57f50*/  BAR.SYNC.DEFER_BLOCKING 0x0 ;  /* 0x0000000000007b1d */ /* 0x000ff40000010000 */
[----:B0-----:R-:W-:-:S04]  /*57f60*/  @!P5 LOP3.LUT R7, R7, R6, RZ, 0x3c, !PT ;  /* 0x000000060707d212 */ /* 0x001fc800078e3cff */
[----:B------:R-:W-:-:S04]  /*57f70*/  @!P5 LOP3.LUT R6, R7, R6, RZ, 0x3c, !PT ;  /* 0x000000060706d212 */ /* 0x000fc800078e3cff */
[----:B------:R-:W-:-:S05]  /*57f80*/  @!P5 LOP3.LUT R7, R7, R6, RZ, 0x3c, !PT ;  /* 0x000000060707d212 */ /* 0x000fca00078e3cff */
[----:B------:R-:W3:Y:S04]  /*57f90*/  @!P5 LDG.E.U16 R49, desc[UR16][R6.64] ;  /* 0x000000100631d981 */ /* 0x000ee8000c1e1500 */
[----:B--2---:R-:W-:Y:S04]  /*57fa0*/  STL [R1+0x1c94], R4 ;  /* 0x001c940401007387 */ /* 0x004fe80000100800 */
[----:B---3--:R0:W-:Y:S04]  /*57fb0*/  STL [R1+0xbc], R49 ;  /* 0x0000bc3101007387 */ /* 0x0081e80000100800 */
[----:B0-----:R-:W2:Y:S04]  /*57fc0*/  LDL.LU R49, [R1+0x1d08] ;  /* 0x001d080001317983 */ /* 0x001ea80000300800 */
[----:B------:R-:W3:Y:S04]  /*57fd0*/  LDL R6, [R1+0x614] ;  /* 0x0006140001067983 */ /* 0x000ee80000100800 */
[----:B------:R-:W3:Y:S01]  /*57fe0*/  LDL R7, [R1+0x618] ;  /* 0x0006180001077983 */ /* 0x000ee20000100800 */
[----:B------:R-:W-:-:S02]  /*57ff0*/  PRMT R51, RZ, 0x7610, R51 ;  /* 0x00007610ff337816 */ /* 0x000fc40000000033 */
[----:B---3--:R-:W-:-:S04]  /*58000*/  @!P5 LOP3.LUT R7, R7, R6, RZ, 0x3c, !PT ;  /* 0x000000060707d212 */ /* 0x008fc800078e3cff */
[----:B------:R-:W-:-:S04]  /*58010*/  @!P5 LOP3.LUT R6, R7, R6, RZ, 0x3c, !PT ;  /* 0x000000060706d212 */ /* 0x000fc800078e3cff */
[----:B------:R-:W-:-:S05]  /*58020*/  @!P5 LOP3.LUT R7, R7, R6, RZ, 0x3c, !PT ;  /* 0x000000060707d212 */ /* 0x000fca00078e3cff */
[----:B------:R-:W3:Y:S04]  /*58030*/  @!P5 LDG.E.U16 R51, desc[UR16][R6.64] ;  /* 0x000000100633d981 */ /* 0x000ee8000c1e1500 */
        /* <DEDUP_REMOVED lines=58> */
[----:B----4-:R-:W-:-:S02]  /*583e0*/  PRMT R35, RZ, 0x7610, R35 ;  /* 0x00007610ff237816 */ /* 0x010fc40000000023 */
[----:B--2---:R-:W-:-:S04]  /*583f0*/  @!P5 LOP3.LUT R7, R7, R6, RZ, 0x3c, !PT ;  /* 0x000000060707d212 */ /* 0x004fc800078e3cff */
[----:B------:R-:W-:-:S04]  /*58400*/  @!P5 LOP3.LUT R6, R7, R6, RZ, 0x3c, !PT ;  /* 0x000000060706d212 */ /* 0x000fc800078e3cff */
[----:B------:R-:W-:-:S05]  /*58410*/  @!P5 LOP3.LUT R7, R7, R6, RZ, 0x3c, !PT ;  /* 0x000000060707d212 */ /* 0x000fca00078e3cff */
[----:B------:R0:W2:Y:S04]  /*58420*/  @!P5 LDG.E.U16 R35, desc[UR16][R6.64] ;  /* 0x000000100623d981 */ /* 0x0000a8000c1e1500 */
[----:B------:R-:W0:Y:S04]  /*58430*/  LDL R6, [R1+0x1244] ;  /* 0x0012440001067983 */ /* 0x000e280000100800 */
[----:B------:R-:W0:Y:S01]  /*58440*/  LDL R7, [R1+0x1248] ;  /* 0x0012480001077983 */ /* 0x000e220000100800 */
[----:B------:R-:W-:Y:S02]  /*58450*/  PRMT R65, RZ, 0x7610, R65 ;  /* 0x00007610ff417816 */ /* 0x000fe40000000041 */
[----:B0-----:R-:W-:-:S04]  /*58460*/  @!P5 LOP3.LUT R7, R7, R6, RZ, 0x3c, !PT ;  /* 0x000000060707d212 */ /* 0x001fc800078e3cff */
[----:B------:R-:W-:-:S04]  /*58470*/  @!P5 LOP3.LUT R6, R7, R6, RZ, 0x3c, !PT ;  /* 0x000000060706d212 */ /* 0x000fc800078e3cff */
[----:B------:R-:W-:-:S05]  /*58480*/  @!P5 LOP3.LUT R7, R7, R6, RZ, 0x3c, !PT ;  /* 0x000000060707d212 */ /* 0x000fca00078e3cff */
[----:B------:R-:W4:Y:S04]  /*58490*/  @!P5 LDG.E.U16 R65, desc[UR16][R6.64] ;  /* 0x000000100641d981 */ /* 0x000f28000c1e1500 */
[----:B--2---:R0:W-:Y:S04]  /*584a0*/  STL [R1+0x9c], R35 ;  /* 0x00009c2301007387 */ /* 0x0041e80000100800 */
[----:B0-----:R-:W2:Y:S04]  /*584b0*/  LDL R35, [R1+0x1298] ;  /* 0x0012980001237983 */ /* 0x001ea80000100800 */
[----:B----4-:R0:W-:Y:S04]  /*584c0*/  STL [R1+0x98], R65 ;  /* 0x0000984101007387 */ /* 0x0101e80000100800 */
[----:B0-----:R-:W4:Y:S04]  /*584d0*/  LDL.LU R65, [R1+0x1ce8] ;  /* 0x001ce80001417983 */ /* 0x001f280000300800 */
        /* <DEDUP_REMOVED lines=33> */
[----:B------:R-:W2:Y:S01]  /*586f0*/  @!P5 LDG.E.U16 R73, desc[UR16][R6.64] ;  /* 0x000000100649d981 */ /* 0x000ea2000c1e1500 */
[----:B------:R-:W-:-:S03]  /*58700*/  PRMT R34, RZ, 0x7610, R34 ;  /* 0x00007610ff227816 */ /* 0x000fc60000000022 */
[----:B--2---:R0:W-:Y:S04]  /*58710*/  STL [R1+0x88], R73 ;  /* 0x0000884901007387 */ /* 0x0041e80000100800 */
[----:B0-----:R-:W2:Y:S04]  /*58720*/  LDL.LU R73, [R1+0x1cd8] ;  /* 0x001cd80001497983 */ /* 0x001ea80000300800 */
[----:B------:R-:W2:Y:S01]  /*58730*/  LDL R7, [R1+0x1294] ;  /* 0x0012940001077983 */ /* 0x000ea20000100800 */
[----:B------:R-:W-:Y:S01]  /*58740*/  @!P5 IMAD.MOV.U32 R6, RZ, RZ, R35 ;  /* 0x000000ffff06d224 */ /* 0x000fe200078e0023 */
[----:B------:R-:W-:-:S02]  /*58750*/  PRMT R75, RZ, 0x7610, R75 ;  /* 0x00007610ff4b7816 */ /* 0x000fc4000000004b */
        /* <DEDUP_REMOVED lines=42> */
[----:B------:R-:W-:Y:S02]  /*58a00*/  PRMT R85, RZ, 0x7610, R85 ;  /* 0x00007610ff557816 */ /* 0x000fe40000000055 */
[----:B--2---:R-:W-:-:S04]  /*58a10*/  @!P5 LOP3.LUT R7, R7, R6, RZ, 0x3c, !PT ;  /* 0x000000060707d212 */ /* 0x004fc800078e3cff */
[----:B------:R-:W-:-:S04]  /*58a20*/  @!P5 LOP3.LUT R6, R7, R6, RZ, 0x3c, !PT ;  /* 0x000000060706d212 */ /* 0x000fc800078e3cff */
[----:B------:R-:W-:-:S05]  /*58a30*/  @!P5 LOP3.LUT R7, R7, R6, RZ, 0x3c, !PT ;  /* 0x000000060707d212 */ /* 0x000fca00078e3cff */
[----:B------:R0:W2:Y:S02]  /*58a40*/  @!P5 LDG.E.U16 R83, desc[UR16][R6.64] ;  /* 0x000000100653d981 */ /* 0x0000a4000c1e1500 */
[----:B0-----:R-:W-:Y:S02]  /*58a50*/  @!P5 IMAD.MOV.U32 R6, RZ, RZ, R34 ;  /* 0x000000ffff06d224 */ /* 0x001fe400078e0022 */
[----:B------:R-:W-:-:S05]  /*58a60*/  @!P5 IMAD.MOV.U32 R7, RZ, RZ, R35 ;  /* 0x000000ffff07d224 */ /* 0x000fca00078e0023 */
[----:B------:R-:W3:Y:S04]  /*58a70*/  @!P5 LDG.E.U16 R85, desc[UR16][R6.64] ;  /* 0x000000100655d981 */ /* 0x000ee8000c1e1500 */
[----:B--2---:R0:W-:Y:S04]  /*58a80*/  STL [R1+0x70], R83 ;  /* 0x0000705301007387 */ /* 0x0041e80000100800 */
[----:B0-----:R-:W2:Y:S04]  /*58a90*/  LDL.LU R83, [R1+0x1cc4] ;  /* 0x001cc40001537983 */ /* 0x001ea80000300800 */
[----:B------:R-:W2:Y:S04]  /*58aa0*/  LDL R35, [R1+0x1344] ;  /* 0x0013440001237983 */ /* 0x000ea80000100800 */
[----:B------:R-:W2:Y:S04]  /*58ab0*/  LDL R34, [R1+0x1348] ;  /* 0x0013480001227983 */ /* 0x000ea80000100800 */
        /* <DEDUP_REMOVED lines=33> */
[----:B------:R0:W3:Y:S01]  /*58cd0*/  @!P5 LDG.E.U16 R93, desc[UR16][R6.64] ;  /* 0x00000010065dd981 */ /* 0x0000e2000c1e1500 */
[----:B------:R-:W-:-:S03]  /*58ce0*/  PRMT R91, RZ, 0x7610, R91 ;  /* 0x00007610ff5b7816 */ /* 0x000fc6000000005b */
[----:B--2---:R-:W-:Y:S01]  /*58cf0*/  STL [R1+0x1c84], R0 ;  /* 0x001c840001007387 */ /* 0x004fe20000100800 */
[----:B0-----:R-:W-:Y:S02]  /*58d00*/  @!P5 IMAD.MOV.U32 R6, RZ, RZ, R34 ;  /* 0x000000ffff06d224 */ /* 0x001fe400078e0022 */
[----:B------:R-:W-:-:S05]  /*58d10*/  @!P5 IMAD.MOV.U32 R7, RZ, RZ, R35 ;  /* 0x000000ffff07d224 */ /* 0x000fca00078e0023 */
[----:B------:R-:W2:Y:S04]  /*58d20*/  @!P5 LDG.E.U16 R91, desc[UR16][R6.64] ;  /* 0x00000010065bd981 */ /* 0x000ea8000c1e1500 */
[----:B---3--:R-:W-:Y:S04]  /*58d30*/  STL [R1+0x1c88], R93 ;  /* 0x001c885d01007387 */ /* 0x008fe80000100800 */
[----:B------:R-:W3:Y:S04]  /*58d40*/  LDL R6, [R1+0x1354] ;  /* 0x0013540001067983 */ /* 0x000ee80000100800 */
[----:B------:R-:W3:Y:S01]  /*58d50*/  LDL R7, [R1+0x1358] ;  /* 0x0013580001077983 */ /* 0x000ee20000100800 */
[----:B------:R-:W-:-:S03]  /*58d60*/  PRMT R86, RZ, 0x7610, R86 ;  /* 0x00007610ff567816 */ /* 0x000fc60000000056 */
[----:B------:R-:W4:Y:S04]  /*58d70*/  LDL R35, [R1+0x1394] ;  /* 0x0013940001237983 */ /* 0x000f280000100800 */
[----:B------:R-:W4:Y:S04]  /*58d80*/  LDL R34, [R1+0x1398] ;  /* 0x0013980001227983 */ /* 0x000f280000100800 */
[----:B--2---:R-:W-:Y:S01]  /*58d90*/  STL [R1+0x1c90], R91 ;  /* 0x001c905b01007387 */ /* 0x004fe20000100800 */
[----:B---3--:R-:W-:-:S04]  /*58da0*/  @!P5 LOP3.LUT R7, R7, R6, RZ, 0x3c, !PT ;  /* 0x000000060707d212 */ /* 0x008fc800078e3cff */
[----:B------:R-:W-:-:S04]  /*58db0*/  @!P5 LOP3.LUT R6, R7, R6, RZ, 0x3c, !PT ;  /* 0x000000060706d212 */ /* 0x000fc800078e3cff */
[----:B------:R-:W-:-:S05]  /*58dc0*/  @!P5 LOP3.LUT R7, R7, R6, RZ, 0x3c, !PT ;  /* 0x000000060707d212 */ /* 0x000fca00078e3cff */
[----:B------:R-:W2:Y:S04]  /*58dd0*/  @!P5 LDG.E.U16 R86, desc[UR16][R6.64] ;  /* 0x000000100656d981 */ /* 0x000ea8000c1e1500 */
[----:B------:R-:W3:Y:S04]  /*58de0*/  LDL R6, [R1+0x1364] ;  /* 0x0013640001067983 */ /* 0x000ee80000100800 */
[----:B------:R-:W3:Y:S01]  /*58df0*/  LDL R7, [R1+0x1368] ;  /* 0x0013680001077983 */ /* 0x000ee20000100800 */
[----:B------:R-:W-:-:S03]  /*58e00*/  PRMT R82, RZ, 0x7610, R82 ;  /* 0x00007610ff527816 */ /* 0x000fc60000000052 */
[----:B--2---:R0:W-:Y:S01]  /*58e10*/  STL [R1+0x1c98], R86 ;  /* 0x001c985601007387 */ /* 0x0041e20000100800 */
[----:B------:R-:W-:-:S03]  /*58e20*/  PRMT R78, RZ, 0x7610, R78 ;  /* 0x00007610ff4e7816 */ /* 0x000fc6000000004e */
[----:B0-----:R-:W2:Y:S01]  /*58e30*/  LDL R86, [R1+0x1388] ;  /* 0x0013880001567983 */ /* 0x001ea20000100800 */
[----:B---3--:R-:W-:-:S04]  /*58e40*/  @!P5 LOP3.LUT R7, R7, R6, RZ, 0x3c, !PT ;  /* 0x000000060707d212 */ /* 0x008fc800078e3cff */
[----:B------:R-:W-:-:S04]  /*58e50*/  @!P5 LOP3.LUT R6, R7, R6, RZ, 0x3c, !PT ;  /* 0x000000060706d212 */ /* 0x000fc800078e3cff */
[----:B------:R-:W-:-:S05]  /*58e60*/  @!P5 LOP3.LUT R7, R7, R6, RZ, 0x3c, !PT ;  /* 0x000000060707d212 */ /* 0x000fca00078e3cff */
[----:B------:R-:W3:Y:S04]  /*58e70*/  @!P5 LDG.E.U16 R82, desc[UR16][R6.64] ;  /* 0x000000100652d981 */ /* 0x000ee8000c1e1500 */
[----:B------:R-:W2:Y:S04]  /*58e80*/  LDL R6, [R1+0x1374] ;  /* 0x0013740001067983 */ /* 0x000ea80000100800 */
[----:B------:R-:W2:Y:S04]  /*58e90*/  LDL R7, [R1+0x1378] ;  /* 0x0013780001077983 */ /* 0x000ea80000100800 */
[----:B---3--:R-:W-:Y:S01]  /*58ea0*/  STL [R1+0x1c9c], R82 ;  /* 0x001c9c5201007387 */ /* 0x008fe20000100800 */
[----:B--2---:R-:W-:-:S04]  /*58eb0*/  @!P5 LOP3.LUT R7, R7, R6, RZ, 0x3c, !PT ;  /* 0x000000060707d212 */ /* 0x004fc800078e3cff */
[----:B------:R-:W-:-:S04]  /*58ec0*/  @!P5 LOP3.LUT R6, R7, R6, RZ, 0x3c, !PT ;  /* 0x000000060706d212 */ /* 0x000fc800078e3cff */
[----:B------:R-:W-:-:S05]  /*58ed0*/  @!P5 LOP3.LUT R7, R7, R6, RZ, 0x3c, !PT ;  /* 0x000000060707d212 */ /* 0x000fca00078e3cff */
[----:B------:R0:W2:Y:S04]  /*58ee0*/  @!P5 LDG.E.U16 R78, desc[UR16][R6.64] ;  /* 0x00000010064ed981 */ /* 0x0000a8000c1e1500 */
[----:B------:R-:W3:Y:S01]  /*58ef0*/  LDL R7, [R1+0x1384] ;  /* 0x0013840001077983 */ /* 0x000ee20000100800 */
[----:B------:R-:W-:Y:S01]  /*58f00*/  PRMT R74, RZ, 0x7610, R74 ;  /* 0x00007610ff4a7816 */ /* 0x000fe2000000004a */
[----:B0-----:R-:W-:Y:S01]  /*58f10*/  @!P5 IMAD.MOV.U32 R6, RZ, RZ, R86 ;  /* 0x000000ffff06d224 */ /* 0x001fe200078e0056 */
[----:B------:R-:W-:-:S04]  /*58f20*/  PRMT R70, RZ, 0x7610, R70 ;  /* 0x00007610ff467816 */ /* 0x000fc80000000046 */
[----:B---3--:R4:W3:Y:S04]  /*58f30*/  @!P5 LDG.E.U16 R74, desc[UR16][R6.64] ;  /* 0x00000010064ad981 */ /* 0x0088e8000c1e1500 */
[----:B--2---:R-:W-:Y:S01]  /*58f40*/  STL [R1+0x1ca0], R78 ;  /* 0x001ca04e01007387 */ /* 0x004fe20000100800 */
[----:B----4-:R-:W-:Y:S02]  /*58f50*/  @!P5 IMAD.MOV.U32 R6, RZ, RZ, R34 ;  /* 0x000000ffff06d224 */ /* 0x010fe400078e0022 */
        /* <DEDUP_REMOVED lines=17> */
[----:B--2---:R-:W-:Y:S01]  /*59070*/  STL [R1+0x1cac], R66 ;  /* 0x001cac4201007387 */ /* 0x004fe20000100800 */
[----:B---3--:R-:W-:-:S04]  /*59080*/  @!P5 LOP3.LUT R7, R7, R6, RZ, 0x3c, !PT ;  /* 0x000000060707d212 */ /* 0x008fc800078e3cff */
        /* <DEDUP_REMOVED lines=9> */
[----:B------:R0:W3:Y:S04]  /*59120*/  @!P5 LDG.E.U16 R58, desc[UR16][R6.64] ;  /* 0x00000010063ad981 */ /* 0x0000e8000c1e1500 */
[----:B------:R-:W0:Y:S04]  /*59130*/  LDL R6, [R1+0x13d4] ;  /* 0x0013d40001067983 */ /* 0x000e280000100800 */
[----:B------:R-:W0:Y:S01]  /*59140*/  LDL R7, [R1+0x13d8] ;  /* 0x0013d80001077983 */ /* 0x000e220000100800 */
[----:B------:R-:W-:Y:S02]  /*59150*/  PRMT R54, RZ, 0x7610, R54 ;  /* 0x00007610ff367816 */ /* 0x000fe40000000036 */
[----:B0-----:R-:W-:-:S04]  /*59160*/  @!P5 LOP3.LUT R7, R7, R6, RZ, 0x3c, !PT ;  /* 0x000000060707d212 */ /* 0x001fc800078e3cff */
[----:B------:R-:W-:-:S04]  /*59170*/  @!P5 LOP3.LUT R6, R7, R6, RZ, 0x3c, !PT ;  /* 0x000000060706d212 */ /* 0x000fc800078e3cff */
[----:B------:R-:W-:-:S05]  /*59180*/  @!P5 LOP3.LUT R7, R7, R6, RZ, 0x3c, !PT ;  /* 0x000000060707d212 */ /* 0x000fca00078e3cff */
[----:B------:R4:W2:Y:S04]  /*59190*/  @!P5 LDG.E.U16 R54, desc[UR16][R6.64] ;  /* 0x000000100636d981 */ /* 0x0008a8000c1e1500 */
[----:B------:R-:W2:Y:S01]  /*591a0*/  LDL R7, [R1+0x13e4] ;  /* 0x0013e40001077983 */ /* 0x000ea20000100800 */
[----:B------:R-:W-:Y:S01]  /*591b0*/  PRMT R50, RZ, 0x7610, R50 ;  /* 0x00007610ff327816 */ /* 0x000fe20000000032 */
[----:B----4-:R-:W-:Y:S01]  /*591c0*/  @!P5 IMAD.MOV.U32 R6, RZ, RZ, R86 ;  /* 0x000000ffff06d224 */ /* 0x010fe200078e0056 */
[----:B------:R-:W-:Y:S01]  /*591d0*/  PRMT R32, RZ, 0x7610, R32 ;  /* 0x00007610ff207816 */ /* 0x000fe20000000020 */
[----:B------:R-:W4:Y:S04]  /*591e0*/  LDL R86, [R1+0x1448] ;  /* 0x0014480001567983 */ /* 0x000f280000100800 */
[----:B--2---:R0:W2:Y:S02]  /*591f0*/  @!P5 LDG.E.U16 R50, desc[UR16][R6.64] ;  /* 0x000000100632d981 */ /* 0x0040a4000c1e1500 */
[----:B0-----:R-:W-:-:S02]  /*59200*/  @!P5 IMAD.MOV.U32 R6, RZ, RZ, R34 ;  /* 0x000000ffff06d224 */ /* 0x001fc400078e0022 */
[----:B------:R-:W-:Y:S01]  /*59210*/  @!P5 IMAD.MOV.U32 R7, RZ, RZ, R35 ;  /* 0x000000ffff07d224 */ /* 0x000fe200078e0023 */
[----:B------:R-:W-:Y:S01]  /*59220*/  PRMT R31, RZ, 0x7610, R31 ;  /* 0x00007610ff1f7816 */ /* 0x000fe2000000001f */
[----:B------:R-:W2:Y:S04]  /*59230*/  LDL R35, [R1+0x1454] ;  /* 0x0014540001237983 */ /* 0x000ea80000100800 */
[----:B------:R0:W2:Y:S01]  /*59240*/  @!P5 LDG.E.U16 R32, desc[UR16][R6.64] ;  /* 0x000000100620d981 */ /* 0x0000a2000c1e1500 */
[----:B------:R-:W-:Y:S02]  /*59250*/  PRMT R30, RZ, 0x7610, R30 ;  /* 0x00007610ff1e7816 */ /* 0x000fe4000000001e */
[----:B------:R-:W-:Y:S01]  /*59260*/  PRMT R29, RZ, 0x7610, R29 ;  /* 0x00007610ff1d7816 */ /* 0x000fe2000000001d */
[----:B------:R-:W2:Y:S04]  /*59270*/  LDL R34, [R1+0x1458] ;  /* 0x0014580001227983 */ /* 0x000ea80000100800 */
[----:B------:R-:W0:Y:S04]  /*59280*/  LDL R6, [R1+0x1404] ;  /* 0x0014040001067983 */ /* 0x000e280000100800 */
[----:B------:R-:W0:Y:S02]  /*59290*/  LDL R7, [R1+0x1408] ;  /* 0x0014080001077983 */ /* 0x000e240000100800 */
[----:B0-----:R-:W-:-:S04]  /*592a0*/  @!P5 LOP3.LUT R7, R7, R6, RZ, 0x3c, !PT ;  /* 0x000000060707d212 */ /* 0x001fc800078e3cff */
[----:B------:R-:W-:-:S04]  /*592b0*/  @!P5 LOP3.LUT R6, R7, R6, RZ, 0x3c, !PT ;  /* 0x000000060706d212 */ /* 0x000fc800078e3cff */
[----:B------:R-:W-:-:S05]  /*592c0*/  @!P5 LOP3.LUT R7, R7, R6, RZ, 0x3c, !PT ;  /* 0x000000060707d212 */ /* 0x000fca00078e3cff */
[----:B------:R0:W2:Y:S04]  /*592d0*/  @!P5 LDG.E.U16 R31, desc[UR16][R6.64] ;  /* 0x00000010061fd981 */ /* 0x0000a8000c1e1500 */
        /* <DEDUP_REMOVED lines=56> */
[----:B--2---:R0:W2:Y:S04]  /*59660*/  @!P5 LDG.E.U16 R22, desc[UR16][R6.64] ;  /* 0x000000100616d981 */ /* 0x0040a8000c1e1500 */
[----:B------:R-:W0:Y:S04]  /*59670*/  LDL R6, [R1+0x14a4] ;  /* 0x0014a40001067983 */ /* 0x000e280000100800 */
[----:B------:R-:W0:Y:S01]  /*59680*/  LDL R7, [R1+0x14a8] ;  /* 0x0014a80001077983 */ /* 0x000e220000100800 */
[----:B------:R-:W-:-:S02]  /*59690*/  PRMT R20, RZ, 0x7610, R20 ;  /* 0x00007610ff147816 */ /* 0x000fc40000000014 */
[----:B0-----:R-:W-:-:S04]  /*596a0*/  @!P5 LOP3.LUT R7, R7, R6, RZ, 0x3c, !PT ;  /* 0x000000060707d212 */ /* 0x001fc800078e3cff */
[----:B------:R-:W-:-:S04]  /*596b0*/  @!P5 LOP3.LUT R6, R7, R6, RZ, 0x3c, !PT ;  /* 0x000000060706d212 */ /* 0x000fc800078e3cff */
[----:B------:R-:W-:-:S05]  /*596c0*/  @!P5 LOP3.LUT R7, R7, R6, RZ, 0x3c, !PT ;  /* 0x000000060707d212 */ /* 0x000fca00078e3cff */
[----:B------:R0:W2:Y:S02]  /*596d0*/  @!P5 LDG.E.U16 R21, desc[UR16][R6.64] ;  /* 0x000000100615d981 */ /* 0x0000a4000c1e1500 */
[----:B0-----:R-:W-:Y:S02]  /*596e0*/  @!P5 IMAD.MOV.U32 R6, RZ, RZ, R34 ;  /* 0x000000ffff06d224 */ /* 0x001fe400078e0022 */
[----:B------:R-:W-:Y:S01]  /*596f0*/  @!P5 IMAD.MOV.U32 R7, RZ, RZ, R35 ;  /* 0x000000ffff07d224 */ /* 0x000fe200078e0023 */
[----:B------:R-:W-:Y:S01]  /*59700*/  PRMT R19, RZ, 0x7610, R19 ;  /* 0x00007610ff137816 */ /* 0x000fe20000000013 */
[----:B------:R-:W2:Y:S04]  /*59710*/  LDL R35, [R1+0x1514] ;  /* 0x0015140001237983 */ /* 0x000ea80000100800 */
[----:B------:R0:W2:Y:S01]  /*59720*/  @!P5 LDG.E.U16 R20, desc[UR16][R6.64] ;  /* 0x000000100614d981 */ /* 0x0000a2000c1e1500 */
[----:B------:R-:W-:-:S02]  /*59730*/  PRMT R18, RZ, 0x7610, R18 ;  /* 0x00007610ff127816 */ /* 0x000fc40000000012 */
        /* <DEDUP_REMOVED lines=15> */
[----:B----4-:R-:W-:Y:S01]  /*59830*/  @!P5 IMAD.MOV.U32 R6, RZ, RZ, R86 ;  /* 0x000000ffff06d224 */ /* 0x010fe200078e0056 */
[----:B------:R-:W-:Y:S02]  /*59840*/  PRMT R16, RZ, 0x7610, R16 ;  /* 0x00007610ff107816 */ /* 0x000fe40000000010 */
[----:B------:R-:W-:Y:S01]  /*59850*/  PRMT R15, RZ, 0x7610, R15 ;  /* 0x00007610ff0f7816 */ /* 0x000fe2000000000f */
[----:B------:R-:W4:Y:S04]  /*59860*/  LDL R86, [R1+0x1538] ;  /* 0x0015380001567983 */ /* 0x000f280000100800 */
[----:B--2---:R0:W2:Y:S04]  /*59870*/  @!P5 LDG.E.U16 R17, desc[UR16][R6.64] ;  /* 0x000000100611d981 */ /* 0x0040a8000c1e1500 */
        /* <DEDUP_REMOVED lines=26> */
[----:B------:R4:W3:Y:S04]  /*59a20*/  @!P5 LDG.E.U16 R13, desc[UR16][R6.64] ;  /* 0x00000010060dd981 */ /* 0x0008e8000c1e1500 */
[----:B------:R-:W3:Y:S01]  /*59a30*/  LDL R7, [R1+0x1534] ;  /* 0x0015340001077983 */ /* 0x000ee20000100800 */
[----:B----4-:R-:W-:Y:S01]  /*59a40*/  @!P5 IMAD.MOV.U32 R6, RZ, RZ, R86 ;  /* 0x000000ffff06d224 */ /* 0x010fe200078e0056 */
[----:B------:R-:W-:Y:S02]  /*59a50*/  PRMT R10, RZ, 0x7610, R10 ;  /* 0x00007610ff0a7816 */ /* 0x000fe4000000000a */
[----:B------:R-:W-:Y:S01]  /*59a60*/  PRMT R8, RZ, 0x7610, R8 ;  /* 0x00007610ff087816 */ /* 0x000fe20000000008 */
[----:B------:R-:W4:Y:S05]  /*59a70*/  LDL R86, [R1+0x1598] ;  /* 0x0015980001567983 */ /* 0x000f2a0000100800 */
[----:B--2---:R-:W2:Y:S04]  /*59a80*/  @!P5 LDG.E.U16 R8, desc[UR16][R34.64] ;  /* 0x000000102208d981 */ /* 0x004ea8000c1e1500 */
[----:B------:R-:W2:Y:S04]  /*59a90*/  LDL R34, [R1+0x1584] ;  /* 0x0015840001227983 */ /* 0x000ea80000100800 */
[----:B------:R-:W2:Y:S04]  /*59aa0*/  LDL R35, [R1+0x1588] ;  /* 0x0015880001237983 */ /* 0x000ea80000100800 */
[----:B---3--:R0:W3:Y:S04]  /*59ab0*/  @!P5 LDG.E.U16 R12, desc[UR16][R6.64] ;  /* 0x00000010060cd981 */ /* 0x0080e8000c1e1500 */
        /* <DEDUP_REMOVED lines=11> */
[----:B------:R0:W3:Y:S04]  /*59b70*/  @!P5 LDG.E.U16 R10, desc[UR16][R6.64] ;  /* 0x00000010060ad981 */ /* 0x0000e8000c1e1500 */
[----:B------:R-:W0:Y:S04]  /*59b80*/  LDL R6, [R1+0x1564] ;  /* 0x0015640001067983 */ /* 0x000e280000100800 */
[----:B------:R-:W0:Y:S01]  /*59b90*/  LDL R7, [R1+0x1568] ;  /* 0x0015680001077983 */ /* 0x000e220000100800 */
[----:B------:R-:W-:Y:S02]  /*59ba0*/  PRMT R9, RZ, 0x7610, R9 ;  /* 0x00007610ff097816 */ /* 0x000fe40000000009 */
[----:B--2---:R-:W-:-:S04]  /*59bb0*/  @!P5 LOP3.LUT R35, R35, R34, RZ, 0x3c, !PT ;  /* 0x000000222323d212 */ /* 0x004fc800078e3cff */
[----:B------:R-:W-:-:S04]  /*59bc0*/  @!P5 LOP3.LUT R34, R35, R34, RZ, 0x3c, !PT ;  /* 0x000000222322d212 */ /* 0x000fc800078e3cff */
[----:B------:R-:W-:Y:S02]  /*59bd0*/  @!P5 LOP3.LUT R35, R35, R34, RZ, 0x3c, !PT ;  /* 0x000000222323d212 */ /* 0x000fe400078e3cff */
[----:B0-----:R-:W-:-:S04]  /*59be0*/  @!P5 LOP3.LUT R7, R7, R6, RZ, 0x3c, !PT ;  /* 0x000000060707d212 */ /* 0x001fc800078e3cff */
[----:B------:R-:W-:-:S04]  /*59bf0*/  @!P5 LOP3.LUT R6, R7, R6, RZ, 0x3c, !PT ;  /* 0x000000060706d212 */ /* 0x000fc800078e3cff */
[----:B------:R-:W-:-:S05]  /*59c00*/  @!P5 LOP3.LUT R7, R7, R6, RZ, 0x3c, !PT ;  /* 0x000000060707d212 */ /* 0x000fca00078e3cff */
[----:B------:R0:W2:Y:S02]  /*59c10*/  @!P5 LDG.E.U16 R9, desc[UR16][R6.64] ;  /* 0x000000100609d981 */ /* 0x0000a4000c1e1500 */
[----:B0-----:R-:W-:-:S06]  /*59c20*/  PRMT R7, RZ, 0x7610, R7 ;  /* 0x00007610ff077816 */ /* 0x001fcc0000000007 */
        /* <DEDUP_REMOVED lines=29> */
[----:B------:R0:W3:Y:S04]  /*59e00*/  @!P5 LDG.E.U16 R91, desc[UR16][R34.64] ;  /* 0x00000010225bd981 */ /* 0x0000e8000c1e1500 */
[----:B------:R-:W0:Y:S04]  /*59e10*/  LDL R34, [R1+0x11b8] ;  /* 0x0011b80001227983 */ /* 0x000e280000100800 */
[----:B------:R-:W0:Y:S02]  /*59e20*/  LDL R35, [R1+0x11bc] ;  /* 0x0011bc0001237983 */ /* 0x000e240000100800 */
[----:B0-----:R-:W-:-:S04]  /*59e30*/  @!P5 LOP3.LUT R35, R35, R34, RZ, 0x3c, !PT ;  /* 0x000000222323d212 */ /* 0x001fc800078e3cff */
[----:B------:R-:W-:-:S04]  /*59e40*/  @!P5 LOP3.LUT R34, R35, R34, RZ, 0x3c, !PT ;  /* 0x000000222322d212 */ /* 0x000fc800078e3cff */
[----:B------:R-:W-:-:S05]  /*59e50*/  @!P5 LOP3.LUT R35, R35, R34, RZ, 0x3c, !PT ;  /* 0x000000222323d212 */ /* 0x000fca00078e3cff */
[----:B------:R-:W2:Y:S04]  /*59e60*/  @!P5 LDG.E.U16 R89, desc[UR16][R34.64] ;  /* 0x000000102259d981 */ /* 0x000ea8000c1e1500 */
[----:B---3--:R0:W-:Y:S04]  /*59e70*/  STL [R1+0x5c], R91 ;  /* 0x00005c5b01007387 */ /* 0x0081e80000100800 */
[----:B0-----:R-:W3:Y:S04]  /*59e80*/  LDL R91, [R1+0x121c] ;  /* 0x00121c00015b7983 */ /* 0x001ee80000100800 */
[----:B--2---:R0:W-:Y:S04]  /*59e90*/  STL [R1+0x58], R89 ;  /* 0x0000585901007387 */ /* 0x0041e80000100800 */
[----:B0-----:R-:W2:Y:S04]  /*59ea0*/  LDL.LU R89, [R1+0x1cb4] ;  /* 0x001cb40001597983 */ /* 0x001ea80000300800 */
[----:B------:R-:W2:Y:S01]  /*59eb0*/  LDL R35, [R1+0x11d0] ;  /* 0x0011d00001237983 */ /* 0x000ea20000100800 */
[----:B------:R-:W-:Y:S01]  /*59ec0*/  PRMT R2, RZ, 0x7610, R2 ;  /* 0x00007610ff027816 */ /* 0x000fe20000000002 */
[----:B----4-:R-:W-:-:S02]  /*59ed0*/  @!P5 IMAD.MOV.U32 R34, RZ, RZ, R86 ;  /* 0x000000ffff22d224 */ /* 0x010fc400078e0056 */
[----:B------:R-:W4:Y:S04]  /*59ee0*/  LDL R86, [R1+0x1230] ;  /* 0x0012300001567983 */ /* 0x000f280000100800 */
[----:B--2---:R-:W2:Y:S04]  /*59ef0*/  @!P5 LDG.E.U16 R2, desc[UR16][R34.64] ;  /* 0x000000102202d981 */ /* 0x004ea8000c1e1500 */
        /* <DEDUP_REMOVED lines=9> */
[----:B------:R-:W3:Y:S01]  /*59f90*/  LDL R35, [R1+0x1200] ;  /* 0x0012000001237983 */ /* 0x000ee20000100800 */
[----:B------:R-:W-:Y:S01]  /*59fa0*/  PRMT R78, RZ, 0x7610, R78 ;  /* 0x00007610ff4e7816 */ /* 0x000fe2000000004e */
[----:B0-----:R-:W-:Y:S02]  /*59fb0*/  @!P5 IMAD.MOV.U32 R34, RZ, RZ, R93 ;  /* 0x000000ffff22d224 */ /* 0x001fe400078e005d */
[----:B--2---:R0:W-:Y:S01]  /*59fc0*/  STL [R1+0x50], R82 ;  /* 0x0000505201007387 */ /* 0x0041e20000100800 */
[----:B------:R-:W-:-:S03]  /*59fd0*/  PRMT R74, RZ, 0x7610, R74 ;  /* 0x00007610ff4a7816 */ /* 0x000fc6000000004a */
[----:B------:R-:W2:Y:S04]  /*59fe0*/  LDL R93, [R1+0x124c] ;  /* 0x00124c00015d7983 */ /* 0x000ea80000100800 */
[----:B---3--:R1:W3:Y:S04]  /*59ff0*/  @!P5 LDG.E.U16 R78, desc[UR16][R34.64] ;  /* 0x00000010224ed981 */ /* 0x0082e8000c1e1500 */
[----:B0-----:R-:W2:Y:S04]  /*5a000*/  LDL R82, [R1+0x1240] ;  /* 0x0012400001527983 */ /* 0x001ea80000100800 */
[----:B------:R-:W2:Y:S01]  /*5a010*/  LDL R35, [R1+0x1218] ;  /* 0x0012180001237983 */ /* 0x000ea20000100800 */
[----:B-1----:R-:W-:-:S03]  /*5a020*/  @!P5 IMAD.MOV.U32 R34, RZ, RZ, R91 ;  /* 0x000000ffff22d224 */ /* 0x002fc600078e005b */
[----:B---3--:R0:W-:Y:S01]  /*5a030*/  STL [R1+0x4c], R78 ;  /* 0x00004c4e01007387 */ /* 0x0081e20000100800 */
[----:B------:R-:W-:-:S03]  /*5a040*/  PRMT R38, RZ, 0x7610, R38 ;  /* 0x00007610ff267816 */ /* 0x000fc60000000026 */
[----:B------:R-:W3:Y:S04]  /*5a050*/  LDL R91, [R1+0x125c] ;  /* 0x00125c00015b7983 */ /* 0x000ee80000100800 */
[----:B--2---:R4:W2:Y:S04]  /*5a060*/  @!P5 LDG.E.U16 R74, desc[UR16][R34.64] ;  /* 0x00000010224ad981 */ /* 0x0048a8000c1e1500 */
[----:B0-----:R-:W3:Y:S04]  /*5a070*/  LDL R78, [R1+0x1250] ;  /* 0x00125000014e7983 */ /* 0x001ee80000100800 */
[----:B------:R-:W3:Y:S01]  /*5a080*/  LDL R35, [R1+0x122c] ;  /* 0x00122c0001237983 */ /* 0x000ee20000100800 */
[----:B----4-:R-:W-:-:S03]  /*5a090*/  @!P5 IMAD.MOV.U32 R34, RZ, RZ, R86 ;  /* 0x000000ffff22d224 */ /* 0x010fc600078e0056 */
[----:B--2---:R0:W-:Y:S01]  /*5a0a0*/  STL [R1+0x48], R74 ;  /* 0x0000484a01007387 */ /* 0x0041e20000100800 */
[----:B------:R-:W-:Y:S02]  /*5a0b0*/  PRMT R41, RZ, 0x7610, R41 ;  /* 0x00007610ff297816 */ /* 0x000fe40000000029 */
[----:B------:R-:W-:Y:S01]  /*5a0c0*/  PRMT R36, RZ, 0x7610, R36 ;  /* 0x00007610ff247816 */ /* 0x000fe20000000024 */
[----:B------:R-:W2:Y:S04]  /*5a0d0*/  LDL R86, [R1+0x126c] ;  /* 0x00126c0001567983 */ /* 0x000ea80000100800 */
[----:B---3--:R1:W3:Y:S04]  /*5a0e0*/  @!P5 LDG.E.U16 R38, desc[UR16][R34.64] ;  /* 0x000000102226d981 */ /* 0x0082e8000c1e1500 */
[----:B0-----:R-:W4:Y:S04]  /*5a0f0*/  LDL R74, [R1+0x1260] ;  /* 0x00126000014a7983 */ /* 0x001f280000100800 */
[----:B------:R-:W2:Y:S01]  /*5a100*/  LDL R35, [R1+0x123c] ;  /* 0x00123c0001237983 */ /* 0x000ea20000100800 */
[----:B-1----:R-:W-:Y:S01]  /*5a110*/  @!P5 IMAD.MOV.U32 R34, RZ, RZ, R82 ;  /* 0x000000ffff22d224 */ /* 0x002fe200078e0052 */
[----:B------:R-:W-:-:S04]  /*5a120*/  PRMT R37, RZ, 0x7610, R37 ;  /* 0x00007610ff257816 */ /* 0x000fc80000000025 */
[----:B--2---:R0:W2:Y:S02]  /*5a130*/  @!P5 LDG.E.U16 R41, desc[UR16][R34.64] ;  /* 0x000000102229d981 */ /* 0x0040a4000c1e1500 */
[----:B0-----:R-:W-:Y:S02]  /*5a140*/  @!P5 IMAD.MOV.U32 R34, RZ, RZ, R78 ;  /* 0x000000ffff22d224 */ /* 0x001fe400078e004e */
[----:B------:R-:W-:-:S05]  /*5a150*/  @!P5 IMAD.MOV.U32 R35, RZ, RZ, R93 ;  /* 0x000000ffff23d224 */ /* 0x000fca00078e005d */
[----:B------:R4:W2:Y:S02]  /*5a160*/  @!P5 LDG.E.U16 R36, desc[UR16][R34.64] ;  /* 0x000000102224d981 */ /* 0x0008a4000c1e1500 */
[----:B----4-:R-:W-:Y:S02]  /*5a170*/  @!P5 IMAD.MOV.U32 R34, RZ, RZ, R74 ;  /* 0x000000ffff22d224 */ /* 0x010fe400078e004a */
[----:B------:R-:W-:-:S05]  /*5a180*/  @!P5 IMAD.MOV.U32 R35, RZ, RZ, R91 ;  /* 0x000000ffff23d224 */ /* 0x000fca00078e005b */
[----:B------:R-:W4:Y:S04]  /*5a190*/  @!P5 LDG.E.U16 R37, desc[UR16][R34.64] ;  /* 0x000000102225d981 */ /* 0x000f28000c1e1500 */
[----:B---3--:R0:W-:Y:S04]  /*5a1a0*/  STL [R1+0x44], R38 ;  /* 0x0000442601007387 */ /* 0x0081e80000100800 */
[----:B------:R-:W3:Y:S04]  /*5a1b0*/  LDL R82, [R1+0x127c] ;  /* 0x00127c0001527983 */ /* 0x000ee80000100800 */
[----:B0-----:R-:W3:Y:S04]  /*5a1c0*/  LDL R38, [R1+0x1270] ;  /* 0x0012700001267983 */ /* 0x001ee80000100800 */
[----:B--2---:R0:W-:Y:S04]  /*5a1d0*/  STL [R1+0x40], R41 ;  /* 0x0000402901007387 */ /* 0x0041e80000100800 */
[----:B------:R-:W2:Y:S04]  /*5a1e0*/  LDL R78, [R1+0x128c] ;  /* 0x00128c00014e7983 */ /* 0x000ea80000100800 */
[----:B0-----:R-:W2:Y:S04]  /*5a1f0*/  LDL R41, [R1+0x1280] ;  /* 0x0012800001297983 */ /* 0x001ea80000100800 */
[----:B------:R0:W-:Y:S04]  /*5a200*/  STL [R1+0x3c], R36 ;  /* 0x00003c2401007387 */ /* 0x0001e80000100800 */
[----:B------:R-:W2:Y:S04]  /*5a210*/  LDL R74, [R1+0x129c] ;  /* 0x00129c00014a7983 */ /* 0x000ea80000100800 */
[----:B0-----:R-:W2:Y:S04]  /*5a220*/  LDL R36, [R1+0x1290] ;  /* 0x0012900001247983 */ /* 0x001ea80000100800 */
[----:B----4-:R0:W-:Y:S04]  /*5a230*/  STL [R1+0x38], R37 ;  /* 0x0000382501007387 */ /* 0x0101e80000100800 */
[----:B0-----:R-:W4:Y:S01]  /*5a240*/  LDL R37, [R1+0x12a0] ;  /* 0x0012a00001257983 */ /* 0x001f220000100800 */
[----:B------:R-:W-:Y:S01]  /*5a250*/  PRMT R4, RZ, 0x7610, R4 ;  /* 0x00007610ff047816 */ /* 0x000fe20000000004 */
[----:B------:R-:W-:-:S02]  /*5a260*/  @!P5 IMAD.MOV.U32 R35, RZ, RZ, R86 ;  /* 0x000000ffff23d224 */ /* 0x000fc400078e0056 */
[----:B---3--:R-:W-:Y:S01]  /*5a270*/  @!P5 IMAD.MOV.U32 R34, RZ, RZ, R38 ;  /* 0x000000ffff22d224 */ /* 0x008fe200078e0026 */
[----:B------:R-:W-:Y:S01]  /*5a280*/  PRMT R40, RZ, 0x7610, R40 ;  /* 0x00007610ff287816 */ /* 0x000fe20000000028 */
[----:B------:R-:W3:Y:S04]  /*5a290*/  LDL R38, [R1+0x12ac] ;  /* 0x0012ac0001267983 */ /* 0x000ee80000100800 */
[----:B------:R0:W3:Y:S01]  /*5a2a0*/  @!P5 LDG.E.U16 R4, desc[UR16][R34.64] ;  /* 0x000000102204d981 */ /* 0x0000e2000c1e1500 */
[----:B------:R-:W-:Y:S01]  /*5a2b0*/  PRMT R0, RZ, 0x7610, R0 ;  /* 0x00007610ff007816 */ /* 0x000fe20000000000 */
[----:B0-----:R-:W-:Y:S01]  /*5a2c0*/  @!P5 IMAD.MOV.U32 R35, RZ, RZ, R82 ;  /* 0x000000ffff23d224 */ /* 0x001fe200078e0052 */
[----:B------:R-:W-:Y:S01]  /*5a2d0*/  PRMT R39, RZ, 0x7610, R39 ;  /* 0x00007610ff277816 */ /* 0x000fe20000000027 */
[----:B--2---:R-:W-:-:S05]  /*5a2e0*/  @!P5 IMAD.MOV.U32 R34, RZ, RZ, R41 ;  /* 0x000000ffff22d224 */ /* 0x004fca00078e0029 */
[----:B------:R0:W2:Y:S02]  /*5a2f0*/  @!P5 LDG.E.U16 R40, desc[UR16][R34.64] ;  /* 0x000000102228d981 */ /* 0x0000a4000c1e1500 */
[----:B0-----:R-:W-:Y:S02]  /*5a300*/  @!P5 IMAD.MOV.U32 R35, RZ, RZ, R78 ;  /* 0x000000ffff23d224 */ /* 0x001fe400078e004e */
[----:B------:R-:W-:-:S05]  /*5a310*/  @!P5 IMAD.MOV.U32 R34, RZ, RZ, R36 ;  /* 0x000000ffff22d224 */ /* 0x000fca00078e0024 */
[----:B------:R0:W2:Y:S02]  /*5a320*/  @!P5 LDG.E.U16 R0, desc[UR16][R34.64] ;  /* 0x000000102200d981 */ /* 0x0000a4000c1e1500 */
[----:B0-----:R-:W-:Y:S02]  /*5a330*/  @!P5 IMAD.MOV.U32 R35, RZ, RZ, R74 ;  /* 0x000000ffff23d224 */ /* 0x001fe400078e004a */
[----:B----4-:R-:W-:-:S05]  /*5a340*/  @!P5 IMAD.MOV.U32 R34, RZ, RZ, R37 ;  /* 0x000000ffff22d224 */ /* 0x010fca00078e0025 */
        /* <DEDUP_REMOVED lines=14> */
[----:B------:R-:W4:Y:S01]  /*5a430*/  LDL R38, [R1+0x12ec] ;  /* 0x0012ec0001267983 */ /* 0x000f220000100800 */
[----:B---3--:R-:W-:-:S03]  /*5a440*/  @!P5 IMAD.MOV.U32 R34, RZ, RZ, R4 ;  /* 0x000000ffff22d224 */ /* 0x008fc600078e0004 */
[----:B------:R-:W3:Y:S01]  /*5a450*/  LDL R4, [R1+0x12f0] ;  /* 0x0012f00001047983 */ /* 0x000ee20000100800 */
[----:B------:R-:W-:-:S03]  /*5a460*/  PRMT R66, RZ, 0x7610, R66 ;  /* 0x00007610ff427816 */ /* 0x000fc60000000042 */
[----:B------:R0:W3:Y:S01]  /*5a470*/  @!P5 LDG.E.U16 R70, desc[UR16][R34.64] ;  /* 0x000000102246d981 */ /* 0x0000e2000c1e1500 */
[----:B------:R-:W-:Y:S01]  /*5a480*/  PRMT R47, RZ, 0x7610, R47 ;  /* 0x00007610ff2f7816 */ /* 0x000fe2000000002f */
[----:B0-----:R-:W-:Y:S02]  /*5a490*/  @!P5 IMAD.MOV.U32 R35, RZ, RZ, R41 ;  /* 0x000000ffff23d224 */ /* 0x001fe400078e0029 */
[----:B------:R-:W3:Y:S01]  /*5a4a0*/  LDL R41, [R1+0x12fc] ;  /* 0x0012fc0001297983 */ /* 0x000ee20000100800 */
[----:B--2---:R-:W-:-:S03]  /*5a4b0*/  @!P5 IMAD.MOV.U32 R34, RZ, RZ, R40 ;  /* 0x000000ffff22d224 */ /* 0x004fc600078e0028 */
[----:B------:R-:W2:Y:S04]  /*5a4c0*/  LDL R40, [R1+0x1300] ;  /* 0x0013000001287983 */ /* 0x000ea80000100800 */
[----:B------:R0:W2:Y:S02]  /*5a4d0*/  @!P5 LDG.E.U16 R66, desc[UR16][R34.64] ;  /* 0x000000102242d981 */ /* 0x0000a4000c1e1500 */
[----:B0-----:R-:W-:Y:S02]  /*5a4e0*/  @!P5 IMAD.MOV.U32 R35, RZ, RZ, R36 ;  /* 0x000000ffff23d224 */ /* 0x001fe400078e0024 */
[----:B------:R-:W-:Y:S01]  /*5a4f0*/  @!P5 IMAD.MOV.U32 R34, RZ, RZ, R0 ;  /* 0x000000ffff22d224 */ /* 0x000fe200078e0000 */
[----:B------:R-:W2:Y:S04]  /*5a500*/  LDL R36, [R1+0x130c] ;  /* 0x00130c0001247983 */ /* 0x000ea80000100800 */
[----:B------:R-:W2:Y:S04]  /*5a510*/  LDL R0, [R1+0x1310] ;  /* 0x0013100001007983 */ /* 0x000ea80000100800 */
[----:B------:R0:W2:Y:S02]  /*5a520*/  @!P5 LDG.E.U16 R47, desc[UR16][R34.64] ;  /* 0x00000010222fd981 */ /* 0x0000a4000c1e1500 */
[----:B0-----:R-:W-:-:S02]  /*5a530*/  @!P5 IMAD.MOV.U32 R34, RZ, RZ, R37 ;  /* 0x000000ffff22d224 */ /* 0x001fc400078e0025 */
[----:B----4-:R-:W-:Y:S01]  /*5a540*/  @!P5 IMAD.MOV.U32 R35, RZ, RZ, R39 ;  /* 0x000000ffff23d224 */ /* 0x010fe200078e0027 */
[----:B------:R-:W4:Y:S04]  /*5a550*/  LDL R37, [R1+0x1320] ;  /* 0x0013200001257983 */ /* 0x000f280000100800 */
[----:B------:R-:W4:Y:S01]  /*5a560*/  LDL R39, [R1+0x131c] ;  /* 0x00131c0001277983 */ /* 0x000f220000100800 */
[----:B------:R-:W-:Y:S02]  /*5a570*/  PRMT R46, RZ, 0x7610, R46 ;  /* 0x00007610ff2e7816 */ /* 0x000fe4000000002e */
[----:B------:R-:W-:-:S04]  /*5a580*/  PRMT R45, RZ, 0x7610, R45 ;  /* 0x00007610ff2d7816 */ /* 0x000fc8000000002d */
[----:B------:R3:W4:Y:S01]  /*5a590*/  @!P5 LDG.E.U16 R46, desc[UR16][R34.64] ;  /* 0x00000010222ed981 */ /* 0x000722000c1e1500 */
[----:B------:R-:W-:Y:S01]  /*5a5a0*/  PRMT R44, RZ, 0x7610, R44 ;  /* 0x00007610ff2c7816 */ /* 0x000fe2000000002c */
[----:B---3--:R-:W-:Y:S02]  /*5a5b0*/  @!P5 IMAD.MOV.U32 R34, RZ, RZ, R4 ;  /* 0x000000ffff22d224 */ /* 0x008fe400078e0004 */
[----:B------:R-:W-:Y:S01]  /*5a5c0*/  @!P5 IMAD.MOV.U32 R35, RZ, RZ, R38 ;  /* 0x000000ffff23d224 */ /* 0x000fe200078e0026 */
[----:B------:R-:W3:Y:S04]  /*5a5d0*/  LDL R4, [R1+0x1330] ;  /* 0x0013300001047983 */ /* 0x000ee80000100800 */
[----:B------:R-:W3:Y:S04]  /*5a5e0*/  LDL R38, [R1+0x132c] ;  /* 0x00132c0001267983 */ /* 0x000ee80000100800 */
[----:B------:R0:W3:Y:S01]  /*5a5f0*/  @!P5 LDG.E.U16 R45, desc[UR16][R34.64] ;  /* 0x00000010222dd981 */ /* 0x0000e2000c1e1500 */
[----:B------:R-:W-:Y:S01]  /*5a600*/  PRMT R43, RZ, 0x7610, R43 ;  /* 0x00007610ff2b7816 */ /* 0x000fe2000000002b */
[----:B0-----:R-:W-:-:S02]  /*5a610*/  @!P5 IMAD.MOV.U32 R35, RZ, RZ, R41 ;  /* 0x000000ffff23d224 */ /* 0x001fc400078e0029 */
[----:B------:R-:W3:Y:S01]  /*5a620*/  LDL R41, [R1+0x133c] ;  /* 0x00133c0001297983 */ /* 0x000ee20000100800 */
[----:B--2---:R-:W-:-:S03]  /*5a630*/  @!P5 IMAD.MOV.U32 R34, RZ, RZ, R40 ;  /* 0x000000ffff22d224 */ /* 0x004fc600078e0028 */
[----:B------:R-:W2:Y:S04]  /*5a640*/  LDL R40, [R1+0x1340] ;  /* 0x0013400001287983 */ /* 0x000ea80000100800 */
[----:B------:R0:W2:Y:S02]  /*5a650*/  @!P5 LDG.E.U16 R44, desc[UR16][R34.64] ;  /* 0x00000010222cd981 */ /* 0x0000a4000c1e1500 */
[----:B0-----:R-:W-:Y:S02]  /*5a660*/  @!P5 IMAD.MOV.U32 R35, RZ, RZ, R36 ;  /* 0x000000ffff23d224 */ /* 0x001fe400078e0024 */
[----:B------:R-:W2:Y:S01]  /*5a670*/  LDL R36, [R1+0x134c] ;  /* 0x00134c0001247983 */ /* 0x000ea20000100800 */
[----:B------:R-:W-:-:S03]  /*5a680*/  @!P5 IMAD.MOV.U32 R34, RZ, RZ, R0 ;  /* 0x000000ffff22d224 */ /* 0x000fc600078e0000 */
[----:B------:R-:W2:Y:S04]  /*5a690*/  LDL R0, [R1+0x1350] ;  /* 0x0013500001007983 */ /* 0x000ea80000100800 */
[----:B------:R4:W2:Y:S04]  /*5a6a0*/  @!P5 LDG.E.U16 R43, desc[UR16][R34.64] ;  /* 0x00000010222bd981 */ /* 0x0008a8000c1e1500 */
[----:B------:R-:W-:Y:S01]  /*5a6b0*/  STL [R1+0x24], R70 ;  /* 0x0000244601007387 */ /* 0x000fe20000100800 */
[----:B----4-:R-:W-:-:S03]  /*5a6c0*/  @!P5 IMAD.MOV.U32 R34, RZ, RZ, R37 ;  /* 0x000000ffff22d224 */ /* 0x010fc600078e0025 */
[----:B------:R-:W4:Y:S01]  /*5a6d0*/  LDL R37, [R1+0x1360] ;  /* 0x0013600001257983 */ /* 0x000f220000100800 */
[----:B------:R-:W-:-:S03]  /*5a6e0*/  @!P5 IMAD.MOV.U32 R35, RZ, RZ, R39 ;  /* 0x000000ffff23d224 */ /* 0x000fc600078e0027 */
[----:B------:R-:W4:Y:S01]  /*5a6f0*/  LDL R39, [R1+0x135c] ;  /* 0x00135c0001277983 */ /* 0x000f220000100800 */
[----:B------:R-:W-:Y:S02]  /*5a700*/  PRMT R42, RZ, 0x7610, R42 ;  /* 0x00007610ff2a7816 */ /* 0x000fe4000000002a */
[----:B------:R-:W-:-:S04]  /*5a710*/  PRMT R3, RZ, 0x7610, R3 ;  /* 0x00007610ff037816 */ /* 0x000fc80000000003 */
[----:B------:R3:W4:Y:S01]  /*5a720*/  @!P5 LDG.E.U16 R42, desc[UR16][R34.64] ;  /* 0x00000010222ad981 */ /* 0x000722000c1e1500 */
[----:B------:R-:W-:Y:S01]  /*5a730*/  PRMT R92, RZ, 0x7610, R92 ;  /* 0x00007610ff5c7816 */ /* 0x000fe2000000005c */
[----:B---3--:R-:W-:Y:S02]  /*5a740*/  @!P5 IMAD.MOV.U32 R34, RZ, RZ, R4 ;  /* 0x000000ffff22d224 */ /* 0x008fe400078e0004 */
[----:B------:R-:W-:-:S05]  /*5a750*/  @!P5 IMAD.MOV.U32 R35, RZ, RZ, R38 ;  /* 0x000000ffff23d224 */ /* 0x000fca00078e0026 */
[----:B------:R0:W3:Y:S01]  /*5a760*/  @!P5 LDG.E.U16 R3, desc[UR16][R34.64] ;  /* 0x000000102203d981 */ /* 0x0000e2000c1e1500 */
[----:B------:R-:W-:Y:S01]  /*5a770*/  PRMT R90, RZ, 0x7610, R90 ;  /* 0x00007610ff5a7816 */ /* 0x000fe2000000005a */
[----:B0-----:R-:W-:Y:S01]  /*5a780*/  @!P5 IMAD.MOV.U32 R35, RZ, RZ, R41 ;  /* 0x000000ffff23d224 */ /* 0x001fe200078e0029 */
[----:B------:R-:W-:Y:S01]  /*5a790*/  PRMT R84, RZ, 0x7610, R84 ;  /* 0x00007610ff547816 */ /* 0x000fe20000000054 */
[----:B------:R-:W-:Y:S04]  /*5a7a0*/  STL [R1+0x20], R66 ;  /* 0x0000204201007387 */ /* 0x000fe80000100800 */
[----:B------:R-:W3:Y:S04]  /*5a7b0*/  LDL R38, [R1+0x136c] ;  /* 0x00136c0001267983 */ /* 0x000ee80000100800 */
[----:B------:R-:W3:Y:S01]  /*5a7c0*/  LDL R4, [R1+0x1370] ;  /* 0x0013700001047983 */ /* 0x000ee20000100800 */
[----:B--2---:R-:W-:-:S05]  /*5a7d0*/  @!P5 IMAD.MOV.U32 R34, RZ, RZ, R40 ;  /* 0x000000ffff22d224 */ /* 0x004fca00078e0028 */
[----:B------:R0:W2:Y:S02]  /*5a7e0*/  @!P5 LDG.E.U16 R92, desc[UR16][R34.64] ;  /* 0x00000010225cd981 */ /* 0x0000a4000c1e1500 */
[----:B0-----:R-:W-:Y:S02]  /*5a7f0*/  @!P5 IMAD.MOV.U32 R35, RZ, RZ, R36 ;  /* 0x000000ffff23d224 */ /* 0x001fe400078e0024 */
[----:B------:R-:W-:-:S05]  /*5a800*/  @!P5 IMAD.MOV.U32 R34, RZ, RZ, R0 ;  /* 0x000000ffff22d224 */ /* 0x000fca00078e0000 */
[----:B------:R4:W2:Y:S02]  /*5a810*/  @!P5 LDG.E.U16 R90, desc[UR16][R34.64] ;  /* 0x00000010225ad981 */ /* 0x0008a4000c1e1500 */
[----:B----4-:R-:W-:Y:S02]  /*5a820*/  @!P5 IMAD.MOV.U32 R34, RZ, RZ, R37 ;  /* 0x000000ffff22d224 */ /* 0x010fe400078e0025 */
[----:B------:R-:W-:-:S05]  /*5a830*/  @!P5 IMAD.MOV.U32 R35, RZ, RZ, R39 ;  /* 0x000000ffff23d224 */ /* 0x000fca00078e0027 */
[----:B------:R0:W4:Y:S04]  /*5a840*/  @!P5 LDG.E.U16 R84, desc[UR16][R34.64] ;  /* 0x000000102254d981 */ /* 0x000128000c1e1500 */
[----:B---3--:R-:W-:Y:S04]  /*5a850*/  STL [R1+0x1c30], R3 ;  /* 0x001c300301007387 */ /* 0x008fe80000100800 */
[----:B------:R-:W-:Y:S04]  /*5a860*/  STL [R1+0x1c], R47 ;  /* 0x00001c2f01007387 */ /* 0x000fe80000100800 */
[----:B------:R1:W-:Y:S04]  /*5a870*/  STL [R1+0x8], R42 ;  /* 0x0000082a01007387 */ /* 0x0003e80000100800 */
[----:B------:R-:W3:Y:S04]  /*5a880*/  LDL R41, [R1+0x1380] ;  /* 0x0013800001297983 */ /* 0x000ee80000100800 */
[----:B-1----:R-:W3:Y:S04]  /*5a890*/  LDL R42, [R1+0x137c] ;  /* 0x00137c00012a7983 */ /* 0x002ee80000100800 */
[----:B------:R-:W-:Y:S01]  /*5a8a0*/  STL [R1+0x18], R46 ;  /* 0x0000182e01007387 */ /* 0x000fe20000100800 */
[----:B0-----:R-:W-:Y:S01]  /*5a8b0*/  @!P5 IMAD.MOV.U32 R35, RZ, RZ, R38 ;  /* 0x000000ffff23d224 */ /* 0x001fe200078e0026 */
[----:B------:R-:W-:Y:S01]  /*5a8c0*/  PRMT R80, RZ, 0x7610, R80 ;  /* 0x00007610ff507816 */ /* 0x000fe20000000050 */
[----:B------:R-:W-:-:S05]  /*5a8d0*/  @!P5 IMAD.MOV.U32 R34, RZ, RZ, R4 ;  /* 0x000000ffff22d224 */ /* 0x000fca00078e0004 */
[----:B------:R3:W3:Y:S04]  /*5a8e0*/  @!P5 LDG.E.U16 R80, desc[UR16][R34.64] ;  /* 0x000000102250d981 */ /* 0x0006e8000c1e1500 */
[----:B--2---:R-:W-:Y:S04]  /*5a8f0*/  STL [R1+0x1c34], R92 ;  /* 0x001c345c01007387 */ /* 0x004fe80000100800 */
[----:B------:R-:W2:Y:S04]  /*5a900*/  LDL R40, [R1+0x138c] ;  /* 0x00138c0001287983 */ /* 0x000ea80000100800 */
[----:B------:R-:W-:Y:S04]  /*5a910*/  STL [R1+0x14], R45 ;  /* 0x0000142d01007387 */ /* 0x000fe80000100800 */
[----:B------:R-:W2:Y:S04]  /*5a920*/  LDL R0, [R1+0x1390] ;  /* 0x0013900001007983 */ /* 0x000ea80000100800 */
[----:B------:R-:W2:Y:S04]  /*5a930*/  LDL R36, [R1+0x13a0] ;  /* 0x0013a00001247983 */ /* 0x000ea80000100800 */
[----:B------:R-:W-:Y:S04]  /*5a940*/  STL [R1+0x1c38], R90 ;  /* 0x001c385a01007387 */ /* 0x000fe80000100800 */
[----:B------:R0:W-:Y:S04]  /*5a950*/  STL [R1+0x10], R44 ;  /* 0x0000102c01007387 */ /* 0x0001e80000100800 */
[----:B------:R-:W2:Y:S04]  /*5a960*/  LDL R37, [R1+0x139c] ;  /* 0x00139c0001257983 */ /* 0x000ea80000100800 */
[----:B----4-:R-:W-:Y:S04]  /*5a970*/  STL [R1+0x1c3c], R84 ;  /* 0x001c3c5401007387 */ /* 0x010fe80000100800 */
[----:B------:R1:W-:Y:S04]  /*5a980*/  STL [R1+0xc], R43 ;  /* 0x00000c2b01007387 */ /* 0x0003e80000100800 */
[----:B------:R-:W4:Y:S04]  /*5a990*/  LDL R39, [R1+0x13ac] ;  /* 0x0013ac0001277983 */ /* 0x000f280000100800 */
[----:B------:R-:W4:Y:S01]  /*5a9a0*/  LDL R38, [R1+0x13b0] ;  /* 0x0013b00001267983 */ /* 0x000f220000100800 */
[----:B------:R-:W-:-:S02]  /*5a9b0*/  PRMT R76, RZ, 0x7610, R76 ;  /* 0x00007610ff4c7816 */ /* 0x000fc4000000004c */
[----:B------:R-:W-:Y:S01]  /*5a9c0*/  PRMT R72, RZ, 0x7610, R72 ;  /* 0x00007610ff487816 */ /* 0x000fe20000000048 */
[----:B------:R-:W4:Y:S01]  /*5a9d0*/  LDL R3, [R1+0x13c0] ;  /* 0x0013c00001037983 */ /* 0x000f220000100800 */
[----:B------:R-:W-:Y:S02]  /*5a9e0*/  PRMT R68, RZ, 0x7610, R68 ;  /* 0x00007610ff447816 */ /* 0x000fe40000000044 */
[----:B------:R-:W-:Y:S01]  /*5a9f0*/  PRMT R64, RZ, 0x7610, R64 ;  /* 0x00007610ff407816 */ /* 0x000fe20000000040 */
[----:B------:R-:W4:Y:S01]  /*5aa00*/  LDL R4, [R1+0x13bc] ;  /* 0x0013bc0001047983 */ /* 0x000f220000100800 */
[----:B---3--:R-:W-:Y:S02]  /*5aa10*/  @!P5 IMAD.MOV.U32 R34, RZ, RZ, R41 ;  /* 0x000000ffff22d224 */ /* 0x008fe400078e0029 */
[----:B------:R-:W-:-:S05]  /*5aa20*/  @!P5 IMAD.MOV.U32 R35, RZ, RZ, R42 ;  /* 0x000000ffff23d224 */ /* 0x000fca00078e002a */
[----:B------:R2:W3:Y:S04]  /*5aa30*/  @!P5 LDG.E.U16 R76, desc[UR16][R34.64] ;  /* 0x00000010224cd981 */ /* 0x0004e8000c1e1500 */
[----:B------:R-:W-:Y:S04]  /*5aa40*/  STL [R1+0x1c40], R80 ;  /* 0x001c405001007387 */ /* 0x000fe80000100800 */
[----:B0-----:R-:W3:Y:S04]  /*5aa50*/  LDL R44, [R1+0x13cc] ;  /* 0x0013cc00012c7983 */ /* 0x001ee80000100800 */
[----:B------:R-:W3:Y:S01]  /*5aa60*/  LDL R41, [R1+0x13d0] ;  /* 0x0013d00001297983 */ /* 0x000ee20000100800 */
[----:B--2---:R-:W-:-:S02]  /*5aa70*/  @!P5 IMAD.MOV.U32 R35, RZ, RZ, R40 ;  /* 0x000000ffff23d224 */ /* 0x004fc400078e0028 */
[----:B------:R-:W-:-:S05]  /*5aa80*/  @!P5 IMAD.MOV.U32 R34, RZ, RZ, R0 ;  /* 0x000000ffff22d224 */ /* 0x000fca00078e0000 */
[----:B------:R0:W2:Y:S02]  /*5aa90*/  @!P5 LDG.E.U16 R72, desc[UR16][R34.64] ;  /* 0x000000102248d981 */ /* 0x0000a4000c1e1500 */
[----:B0-----:R-:W-:Y:S02]  /*5aaa0*/  @!P5 IMAD.MOV.U32 R34, RZ, RZ, R36 ;  /* 0x000000ffff22d224 */ /* 0x001fe400078e0024 */
[----:B------:R-:W-:-:S05]  /*5aab0*/  @!P5 IMAD.MOV.U32 R35, RZ, RZ, R37 ;  /* 0x000000ffff23d224 */ /* 0x000fca00078e0025 */
[----:B------:R4:W2:Y:S02]  /*5aac0*/  @!P5 LDG.E.U16 R68, desc[UR16][R34.64] ;  /* 0x000000102244d981 */ /* 0x0008a4000c1e1500 */
[----:B----4-:R-:W-:Y:S02]  /*5aad0*/  @!P5 IMAD.MOV.U32 R35, RZ, RZ, R39 ;  /* 0x000000ffff23d224 */ /* 0x010fe400078e0027 */
[----:B------:R-:W-:-:S05]  /*5aae0*/  @!P5 IMAD.MOV.U32 R34, RZ, RZ, R38 ;  /* 0x000000ffff22d224 */ /* 0x000fca00078e0026 */
[----:B------:R0:W4:Y:S02]  /*5aaf0*/  @!P5 LDG.E.U16 R64, desc[UR16][R34.64] ;  /* 0x000000102240d981 */ /* 0x000124000c1e1500 */
[----:B0-----:R-:W-:Y:S02]  /*5ab00*/  @!P5 IMAD.MOV.U32 R34, RZ, RZ, R3 ;  /* 0x000000ffff22d224 */ /* 0x001fe400078e0003 */
[----:B---3--:R-:W-:Y:S04]  /*5ab10*/  STL [R1+0x1c44], R76 ;  /* 0x001c444c01007387 */ /* 0x008fe80000100800 */
[----:B------:R-:W3:Y:S04]  /*5ab20*/  LDL R40, [R1+0x13dc] ;  /* 0x0013dc0001287983 */ /* 0x000ee80000100800 */
[----:B------:R-:W3:Y:S01]  /*5ab30*/  LDL R0, [R1+0x13e0] ;  /* 0x0013e00001007983 */ /* 0x000ee20000100800 */
[----:B------:R-:W-:Y:S01]  /*5ab40*/  PRMT R60, RZ, 0x7610, R60 ;  /* 0x00007610ff3c7816 */ /* 0x000fe2000000003c */
[----:B------:R-:W-:Y:S01]  /*5ab50*/  @!P5 IMAD.MOV.U32 R35, RZ, RZ, R4 ;  /* 0x000000ffff23d224 */ /* 0x000fe200078e0004 */
[----:B------:R-:W-:-:S04]  /*5ab60*/  PRMT R56, RZ, 0x7610, R56 ;  /* 0x00007610ff387816 */ /* 0x000fc80000000038 */
[----:B------:R0:W3:Y:S02]  /*5ab70*/  @!P5 LDG.E.U16 R60, desc[UR16][R34.64] ;  /* 0x00000010223cd981 */ /* 0x0000e4000c1e1500 */
[----:B0-----:R-:W-:Y:S02]  /*5ab80*/  @!P5 IMAD.MOV.U32 R34, RZ, RZ, R41 ;  /* 0x000000ffff22d224 */ /* 0x001fe400078e0029 */
[----:B------:R-:W-:-:S05]  /*5ab90*/  @!P5 IMAD.MOV.U32 R35, RZ, RZ, R44 ;  /* 0x000000ffff23d224 */ /* 0x000fca00078e002c */
[----:B------:R3:W3:Y:S04]  /*5aba0*/  @!P5 LDG.E.U16 R56, desc[UR16][R34.64] ;  /* 0x000000102238d981 */ /* 0x0006e8000c1e1500 */
[----:B--2---:R-:W-:Y:S04]  /*5abb0*/  STL [R1+0x1c48], R72 ;  /* 0x001c484801007387 */ /* 0x004fe80000100800 */
[----:B-1----:R-:W2:Y:S04]  /*5abc0*/  LDL R43, [R1+0x13ec] ;  /* 0x0013ec00012b7983 */ /* 0x002ea80000100800 */
[----:B------:R-:W2:Y:S04]  /*5abd0*/  LDL R42, [R1+0x13f0] ;  /* 0x0013f000012a7983 */ /* 0x000ea80000100800 */
[----:B------:R-:W2:Y:S04]  /*5abe0*/  LDL R37, [R1+0x13fc] ;  /* 0x0013fc0001257983 */ /* 0x000ea80000100800 */
[----:B------:R-:W2:Y:S04]  /*5abf0*/  LDL R36, [R1+0x1400] ;  /* 0x0014000001247983 */ /* 0x000ea80000100800 */
[----:B------:R-:W-:Y:S04]  /*5ac00*/  STL [R1+0x1c4c], R68 ;  /* 0x001c4c4401007387 */ /* 0x000fe80000100800 */
[----:B----4-:R-:W-:Y:S04]  /*5ac10*/  STL [R1+0x1c50], R64 ;  /* 0x001c504001007387 */ /* 0x010fe80000100800 */
[----:B------:R-:W4:Y:S04]  /*5ac20*/  LDL R39, [R1+0x140c] ;  /* 0x00140c0001277983 */ /* 0x000f280000100800 */
[----:B------:R-:W4:Y:S01]  /*5ac30*/  LDL R3, [R1+0x1410] ;  /* 0x0014100001037983 */ /* 0x000f220000100800 */
[----:B------:R-:W-:-:S02]  /*5ac40*/  PRMT R52, RZ, 0x7610, R52 ;  /* 0x00007610ff347816 */ /* 0x000fc40000000034 */
[----:B------:R-:W-:Y:S01]  /*5ac50*/  PRMT R48, RZ, 0x7610, R48 ;  /* 0x00007610ff307816 */ /* 0x000fe20000000030 */
[----:B------:R-:W4:Y:S01]  /*5ac60*/  LDL R38, [R1+0x141c] ;  /* 0x00141c0001267983 */ /* 0x000f220000100800 */
[----:B------:R-:W-:-:S03]  /*5ac70*/  PRMT R33, RZ, 0x7610, R33 ;  /* 0x00007610ff217816 */ /* 0x000fc60000000021 */
[----:B------:R-:W4:Y:S01]  /*5ac80*/  LDL R4, [R1+0x1420] ;  /* 0x0014200001047983 */ /* 0x000f220000100800 */
[----:B---3--:R-:W-:Y:S02]  /*5ac90*/  @!P5 IMAD.MOV.U32 R35, RZ, RZ, R40 ;  /* 0x000000ffff23d224 */ /* 0x008fe400078e0028 */
[----:B------:R-:W-:-:S05]  /*5aca0*/  @!P5 IMAD.MOV.U32 R34, RZ, RZ, R0 ;  /* 0x000000ffff22d224 */ /* 0x000fca00078e0000 */
[----:B------:R2:W3:Y:S04]  /*5acb0*/  @!P5 LDG.E.U16 R52, desc[UR16][R34.64] ;  /* 0x000000102234d981 */ /* 0x0004e8000c1e1500 */
[----:B------:R-:W-:Y:S04]  /*5acc0*/  STL [R1+0x1c54], R60 ;  /* 0x001c543c01007387 */ /* 0x000fe80000100800 */
[----:B------:R-:W3:Y:S04]  /*5acd0*/  LDL R41, [R1+0x1430] ;  /* 0x0014300001297983 */ /* 0x000ee80000100800 */
[----:B------:R-:W-:Y:S04]  /*5ace0*/  STL [R1+0x1c58], R56 ;  /* 0x001c583801007387 */ /* 0x000fe80000100800 */
[----:B------:R-:W3:Y:S04]  /*5acf0*/  LDL R46, [R1+0x142c] ;  /* 0x00142c00012e7983 */ /* 0x000ee80000100800 */
[----:B------:R-:W3:Y:S04]  /*5ad00*/  LDL R40, [R1+0x143c] ;  /* 0x00143c0001287983 */ /* 0x000ee80000100800 */
[----:B------:R-:W3:Y:S01]  /*5ad10*/  LDL R0, [R1+0x1440] ;  /* 0x0014400001007983 */ /* 0x000ee20000100800 */
[----:B--2---:R-:W-:-:S02]  /*5ad20*/  @!P5 IMAD.MOV.U32 R35, RZ, RZ, R43 ;  /* 0x000000ffff23d224 */ /* 0x004fc400078e002b */
[----:B------:R-:W-:-:S05]  /*5ad30*/  @!P5 IMAD.MOV.U32 R34, RZ, RZ, R42 ;  /* 0x000000ffff22d224 */ /* 0x000fca00078e002a */
[----:B------:R0:W2:Y:S04]  /*5ad40*/  @!P5 LDG.E.U16 R48, desc[UR16][R34.64] ;  /* 0x000000102230d981 */ /* 0x0000a8000c1e1500 */
[----:B------:R4:W2:Y:S01]  /*5ad50*/  @!P5 LDG.E.U16 R33, desc[UR16][R36.64] ;  /* 0x000000102421d981 */ /* 0x0008a2000c1e1500 */
[----:B0-----:R-:W-:Y:S01]  /*5ad60*/  PRMT R34, RZ, 0x7610, R34 ;  /* 0x00007610ff227816 */ /* 0x001fe20000000022 */
[----:B----4-:R-:W-:Y:S02]  /*5ad70*/  @!P5 IMAD.MOV.U32 R37, RZ, RZ, R39 ;  /* 0x000000ffff25d224 */ /* 0x010fe400078e0027 */
[----:B------:R-:W-:-:S05]  /*5ad80*/  @!P5 IMAD.MOV.U32 R36, RZ, RZ, R3 ;  /* 0x000000ffff24d224 */ /* 0x000fca00078e0003 */
[----:B------:R0:W4:Y:S04]  /*5ad90*/  @!P5 LDG.E.U16 R34, desc[UR16][R36.64] ;  /* 0x000000102422d981 */ /* 0x000128000c1e1500 */
[----:B---3--:R-:W-:Y:S01]  /*5ada0*/  STL [R1+0x1c5c], R52 ;  /* 0x001c5c3401007387 */ /* 0x008fe20000100800 */
[----:B------:R-:W-:Y:S01]  /*5adb0*/  PRMT R35, RZ, 0x7610, R35 ;  /* 0x00007610ff237816 */ /* 0x000fe20000000023 */
[----:B------:R-:W-:Y:S02]  /*5adc0*/  @!P5 IMAD.MOV.U32 R39, RZ, RZ, R38 ;  /* 0x000000ffff27d224 */ /* 0x000fe400078e0026 */
[----:B------:R-:W-:Y:S01]  /*5add0*/  @!P5 IMAD.MOV.U32 R38, RZ, RZ, R4 ;  /* 0x000000ffff26d224 */ /* 0x000fe200078e0004 */
[----:B0-----:R-:W-:-:S04]  /*5ade0*/  PRMT R36, RZ, 0x7610, R36 ;  /* 0x00007610ff247816 */ /* 0x001fc80000000024 */
[----:B------:R0:W3:Y:S02]  /*5adf0*/  @!P5 LDG.E.U16 R35, desc[UR16][R38.64] ;  /* 0x000000102623d981 */ /* 0x0000e4000c1e1500 */
[----:B0-----:R-:W-:Y:S02]  /*5ae00*/  @!P5 IMAD.MOV.U32 R38, RZ, RZ, R41 ;  /* 0x000000ffff26d224 */ /* 0x001fe400078e0029 */
[----:B------:R-:W-:-:S05]  /*5ae10*/  @!P5 IMAD.MOV.U32 R39, RZ, RZ, R46 ;  /* 0x000000ffff27d224 */ /* 0x000fca00078e002e */
[----:B------:R0:W3:Y:S04]  /*5ae20*/  @!P5 LDG.E.U16 R36, desc[UR16][R38.64] ;  /* 0x000000102624d981 */ /* 0x0000e8000c1e1500 */
[----:B--2---:R1:W-:Y:S04]  /*5ae30*/  STL [R1+0x1c60], R48 ;  /* 0x001c603001007387 */ /* 0x0043e80000100800 */
[----:B------:R-:W2:Y:S04]  /*5ae40*/  LDL R45, [R1+0x1450] ;  /* 0x00145000012d7983 */ /* 0x000ea80000100800 */
[----:B------:R-:W2:Y:S04]  /*5ae50*/  LDL R43, [R1+0x145c] ;  /* 0x00145c00012b7983 */ /* 0x000ea80000100800 */
[----:B-1----:R-:W2:Y:S04]  /*5ae60*/  LDL R48, [R1+0x144c] ;  /* 0x00144c0001307983 */ /* 0x002ea80000100800 */
[----:B------:R-:W2:Y:S04]  /*5ae70*/  LDL R42, [R1+0x1460] ;  /* 0x00146000012a7983 */ /* 0x000ea80000100800 */
[----:B------:R1:W-:Y:S04]  /*5ae80*/  STL [R1+0x1c64], R33 ;  /* 0x001c642101007387 */ /* 0x0003e80000100800 */
[----:B------:R-:W2:Y:S04]  /*5ae90*/  LDL R3, [R1+0x1470] ;  /* 0x0014700001037983 */ /* 0x000ea80000100800 */
[----:B----4-:R-:W-:Y:S04]  /*5aea0*/  STL [R1+0x1c68], R34 ;  /* 0x001c682201007387 */ /* 0x010fe80000100800 */
[----:B------:R-:W4:Y:S01]  /*5aeb0*/  LDL R44, [R1+0x146c] ;  /* 0x00146c00012c7983 */ /* 0x000f220000100800 */
[----:B------:R-:W-:Y:S01]  /*5aec0*/  PRMT R37, RZ, 0x7610, R37 ;  /* 0x00007610ff257816 */ /* 0x000fe20000000025 */
[----:B------:R-:W-:-:S02]  /*5aed0*/  @!P5 IMAD.MOV.U32 R41, RZ, RZ, R40 ;  /* 0x000000ffff29d224 */ /* 0x000fc400078e0028 */
[----:B------:R-:W-:Y:S01]  /*5aee0*/  @!P5 IMAD.MOV.U32 R40, RZ, RZ, R0 ;  /* 0x000000ffff28d224 */ /* 0x000fe200078e0000 */
[----:B0-----:R-:W-:Y:S01]  /*5aef0*/  PRMT R38, RZ, 0x7610, R38 ;  /* 0x00007610ff267816 */ /* 0x001fe20000000026 */
[----:B-1----:R-:W4:Y:S04]  /*5af00*/  LDL R33, [R1+0x147c] ;  /* 0x00147c0001217983 */ /* 0x002f280000100800 */
[----:B------:R2:W4:Y:S01]  /*5af10*/  @!P5 LDG.E.U16 R37, desc[UR16][R40.64] ;  /* 0x000000102825d981 */ /* 0x000522000c1e1500 */
[----:B------:R-:W-:-:S03]  /*5af20*/  PRMT R39, RZ, 0x7610, R39 ;  /* 0x00007610ff277816 */ /* 0x000fc60000000027 */
[----:B------:R-:W4:Y:S04]  /*5af30*/  LDL R4, [R1+0x1480] ;  /* 0x0014800001047983 */ /* 0x000f280000100800 */
[----:B---3--:R-:W-:Y:S04]  /*5af40*/  STL [R1+0x1c6c], R35 ;  /* 0x001c6c2301007387 */ /* 0x008fe80000100800 */
[----:B------:R0:W-:Y:S04]  /*5af50*/  STL [R1+0x1c70], R36 ;  /* 0x001c702401007387 */ /* 0x0001e80000100800 */
[----:B------:R-:W3:Y:S04]  /*5af60*/  LDL R47, [R1+0x1490] ;  /* 0x00149000012f7983 */ /* 0x000ee80000100800 */
[----:B------:R-:W3:Y:S04]  /*5af70*/  LDL R46, [R1+0x149c] ;  /* 0x00149c00012e7983 */ /* 0x000ee80000100800 */
[----:B------:R-:W3:Y:S04]  /*5af80*/  LDL R0, [R1+0x14a0] ;  /* 0x0014a00001007983 */ /* 0x000ee80000100800 */
[----:B------:R-:W3:Y:S01]  /*5af90*/  LDL R52, [R1+0x148c] ;  /* 0x00148c0001347983 */ /* 0x000ee20000100800 */
[----:B--2---:R-:W-:-:S02]  /*5afa0*/  @!P5 IMAD.MOV.U32 R40, RZ, RZ, R45 ;  /* 0x000000ffff28d224 */ /* 0x004fc400078e002d */
[----:B------:R-:W-:Y:S01]  /*5afb0*/  @!P5 IMAD.MOV.U32 R41, RZ, RZ, R48 ;  /* 0x000000ffff29d224 */ /* 0x000fe200078e0030 */
[----:B------:R1:W2:Y:S04]  /*5afc0*/  @!P5 LDG.E.U16 R39, desc[UR16][R42.64] ;  /* 0x000000102a27d981 */ /* 0x0002a8000c1e1500 */
[----:B------:R0:W2:Y:S01]  /*5afd0*/  @!P5 LDG.E.U16 R38, desc[UR16][R40.64] ;  /* 0x000000102826d981 */ /* 0x0000a2000c1e1500 */
[----:B-1----:R-:W-:Y:S01]  /*5afe0*/  @!P5 IMAD.MOV.U32 R42, RZ, RZ, R3 ;  /* 0x000000ffff2ad224 */ /* 0x002fe200078e0003 */
[----:B0-----:R-:W-:Y:S01]  /*5aff0*/  PRMT R40, RZ, 0x7610, R40 ;  /* 0x00007610ff287816 */ /* 0x001fe20000000028 */
[----:B----4-:R-:W-:-:S05]  /*5b000*/  @!P5 IMAD.MOV.U32 R43, RZ, RZ, R44 ;  /* 0x000000ffff2bd224 */ /* 0x010fca00078e002c */
[----:B------:R-:W4:Y:S04]  /*5b010*/  @!P5 LDG.E.U16 R40, desc[UR16][R42.64] ;  /* 0x000000102a28d981 */ /* 0x000f28000c1e1500 */
[----:B------:R-:W-:Y:S04]  /*5b020*/  STL [R1+0x1c74], R37 ;  /* 0x001c742501007387 */ /* 0x000fe80000100800 */
[----:B------:R-:W4:Y:S01]  /*5b030*/  LDL R36, [R1+0x14b0] ;  /* 0x0014b00001247983 */ /* 0x000f220000100800 */
[----:B------:R-:W-:Y:S02]  /*5b040*/  @!P5 IMAD.MOV.U32 R45, RZ, RZ, R33 ;  /* 0x000000ffff2dd224 */ /* 0x000fe400078e0021 */
[----:B------:R-:W-:Y:S01]  /*5b050*/  @!P5 IMAD.MOV.U32 R44, RZ, RZ, R4 ;  /* 0x000000ffff2cd224 */ /* 0x000fe200078e0004 */
[----:B------:R-:W-:-:S06]  /*5b060*/  PRMT R41, RZ, 0x7610, R41 ;  /* 0x00007610ff297816 */ /* 0x000fcc0000000029 */
[----:B------:R3:W4:Y:S02]  /*5b070*/  @!P5 LDG.E.U16 R41, desc[UR16][R44.64] ;  /* 0x000000102c29d981 */ /* 0x000724000c1e1500 */
[----:B---3--:R-:W-:Y:S02]  /*5b080*/  @!P5 IMAD.MOV.U32 R44, RZ, RZ, R47 ;  /* 0x000000ffff2cd224 */ /* 0x008fe400078e002f */
[----:B------:R-:W-:Y:S02]  /*5b090*/  @!P5 IMAD.MOV.U32 R47, RZ, RZ, R46 ;  /* 0x000000ffff2fd224 */ /* 0x000fe400078e002e */
[----:B------:R-:W-:Y:S01]  /*5b0a0*/  @!P5 IMAD.MOV.U32 R46, RZ, RZ, R0 ;  /* 0x000000ffff2ed224 */ /* 0x000fe200078e0000 */
[----:B--2---:R-:W-:Y:S04]  /*5b0b0*/  STL [R1+0x1c78], R38 ;  /* 0x001c782601007387 */ /* 0x004fe80000100800 */
[----:B------:R-:W2:Y:S04]  /*5b0c0*/  LDL R48, [R1+0x14ac] ;  /* 0x0014ac0001307983 */ /* 0x000ea80000100800 */
[----:B------:R-:W3:Y:S04]  /*5b0d0*/  LDL R35, [R1+0x14bc] ;  /* 0x0014bc0001237983 */ /* 0x000ee80000100800 */
[----:B------:R-:W3:Y:S04]  /*5b0e0*/  LDL R34, [R1+0x14c0] ;  /* 0x0014c00001227983 */ /* 0x000ee80000100800 */
[----:B------:R0:W-:Y:S04]  /*5b0f0*/  STL [R1+0x1c7c], R39 ;  /* 0x001c7c2701007387 */ /* 0x0001e80000100800 */
[----:B------:R-:W3:Y:S04]  /*5b100*/  LDL R3, [R1+0x14d0] ;  /* 0x0014d00001037983 */ /* 0x000ee80000100800 */
[----:B----4-:R1:W-:Y:S04]  /*5b110*/  STL [R1+0x1c80], R40 ;  /* 0x001c802801007387 */ /* 0x0103e80000100800 */
[----:B------:R-:W4:Y:S04]  /*5b120*/  LDL R33, [R1+0x14cc] ;  /* 0x0014cc0001217983 */ /* 0x000f280000100800 */
[----:B------:R-:W4:Y:S04]  /*5b130*/  LDL R4, [R1+0x14e0] ;  /* 0x0014e00001047983 */ /* 0x000f280000100800 */
[----:B0-----:R-:W4:Y:S04]  /*5b140*/  LDL R39, [R1+0x14dc] ;  /* 0x0014dc0001277983 */ /* 0x001f280000100800 */
[----:B------:R-:W4:Y:S04]  /*5b150*/  LDL R37, [R1+0x14f0] ;  /* 0x0014f00001257983 */ /* 0x000f280000100800 */
[----:B------:R-:W4:Y:S04]  /*5b160*/  LDL R38, [R1+0x14ec] ;  /* 0x0014ec0001267983 */ /* 0x000f280000100800 */
[----:B------:R-:W4:Y:S01]  /*5b170*/  LDL R0, [R1+0x1500] ;  /* 0x0015000001007983 */ /* 0x000f220000100800 */
[----:B------:R-:W-:Y:S01]  /*5b180*/  PRMT R43, RZ, 0x7610, R43 ;  /* 0x00007610ff2b7816 */ /* 0x000fe2000000002b */
[----:B------:R-:W-:Y:S01]  /*5b190*/  @!P5 IMAD.MOV.U32 R45, RZ, RZ, R52 ;  /* 0x000000ffff2dd224 */ /* 0x000fe200078e0034 */
[----:B------:R-:W-:Y:S01]  /*5b1a0*/  PRMT R42, RZ, 0x7610, R42 ;  /* 0x00007610ff2a7816 */ /* 0x000fe2000000002a */
[----:B-1----:R-:W4:Y:S04]  /*5b1b0*/  LDL R40, [R1+0x1510] ;  /* 0x0015100001287983 */ /* 0x002f280000100800 */
[----:B------:R0:W4:Y:S04]  /*5b1c0*/  @!P5 LDG.E.U16 R43, desc[UR16][R46.64] ;  /* 0x000000102e2bd981 */ /* 0x000128000c1e1500 */
[----:B------:R1:W4:Y:S01]  /*5b1d0*/  @!P5 LDG.E.U16 R42, desc[UR16][R44.64] ;  /* 0x000000102c2ad981 */ /* 0x000322000c1e1500 */
[----:B------:R-:W-:-:S02]  /*5b1e0*/  PRMT R49, RZ, 0x7610, R49 ;  /* 0x00007610ff317816 */ /* 0x000fc40000000031 */
[----:B------:R-:W-:Y:S01]  /*5b1f0*/  PRMT R51, RZ, 0x7610, R51 ;  /* 0x00007610ff337816 */ /* 0x000fe20000000033 */
[----:B------:R-:W4:Y:S01]  /*5b200*/  LDL R60, [R1+0x158c] ;  /* 0x00158c00013c7983 */ /* 0x000f220000100800 */
[----:B0-----:R-:W-:-:S03]  /*5b210*/  @!P5 IMAD.MOV.U32 R46, RZ, RZ, R36 ;  /* 0x000000ffff2ed224 */ /* 0x001fc600078e0024 */
[----:B------:R-:W4:Y:S01]  /*5b220*/  LDL R36, [R1+0x14fc] ;  /* 0x0014fc0001247983 */ /* 0x000f220000100800 */
[----:B-1----:R-:W-:Y:S02]  /*5b230*/  PRMT R44, RZ, 0x7610, R44 ;  /* 0x00007610ff2c7816 */ /* 0x002fe4000000002c */
[----:B------:R-:W-:Y:S01]  /*5b240*/  PRMT R45, RZ, 0x7610, R45 ;  /* 0x00007610ff2d7816 */ /* 0x000fe2000000002d */
[----:B------:R-:W4:Y:S01]  /*5b250*/  LDL R56, [R1+0x159c] ;  /* 0x00159c0001387983 */ /* 0x000f220000100800 */
[----:B------:R-:W-:Y:S02]  /*5b260*/  PRMT R53, RZ, 0x7610, R53 ;  /* 0x00007610ff357816 */ /* 0x000fe40000000035 */
[----:B------:R-:W-:Y:S01]  /*5b270*/  PRMT R55, RZ, 0x7610, R55 ;  /* 0x00007610ff377816 */ /* 0x000fe20000000037 */
[----:B------:R-:W4:Y:S01]  /*5b280*/  LDL R52, [R1+0x15a0] ;  /* 0x0015a00001347983 */ /* 0x000f220000100800 */
[----:B--2---:R-:W-:-:S03]  /*5b290*/  @!P5 IMAD.MOV.U32 R47, RZ, RZ, R48 ;  /* 0x000000ffff2fd224 */ /* 0x004fc600078e0030 */
[----:B------:R-:W2:Y:S04]  /*5b2a0*/  LDL R48, [R1+0x150c] ;  /* 0x00150c0001307983 */ /* 0x000ea80000100800 */
[----:B------:R3:W2:Y:S02]  /*5b2b0*/  @!P5 LDG.E.U16 R44, desc[UR16][R46.64] ;  /* 0x000000102e2cd981 */ /* 0x0006a4000c1e1500 */
[----:B---3--:R-:W-:Y:S02]  /*5b2c0*/  @!P5 IMAD.MOV.U32 R46, RZ, RZ, R34 ;  /* 0x000000ffff2ed224 */ /* 0x008fe400078e0022 */
[----:B------:R-:W-:Y:S01]  /*5b2d0*/  @!P5 IMAD.MOV.U32 R47, RZ, RZ, R35 ;  /* 0x000000ffff2fd224 */ /* 0x000fe200078e0023 */
[----:B------:R-:W3:Y:S04]  /*5b2e0*/  LDL R34, [R1+0x1520] ;  /* 0x0015200001227983 */ /* 0x000ee80000100800 */
[----:B------:R-:W3:Y:S04]  /*5b2f0*/  LDL R35, [R1+0x151c] ;  /* 0x00151c0001237983 */ /* 0x000ee80000100800 */
[----:B------:R0:W3:Y:S02]  /*5b300*/  @!P5 LDG.E.U16 R45, desc[UR16][R46.64] ;  /* 0x000000102e2dd981 */ /* 0x0000e4000c1e1500 */
[----:B0-----:R-:W-:-:S02]  /*5b310*/  @!P5 IMAD.MOV.U32 R46, RZ, RZ, R3 ;  /* 0x000000ffff2ed224 */ /* 0x001fc400078e0003 */
[----:B----4-:R-:W-:Y:S01]  /*5b320*/  @!P5 IMAD.MOV.U32 R47, RZ, RZ, R33 ;  /* 0x000000ffff2fd224 */ /* 0x010fe200078e0021 */
[----:B------:R-:W4:Y:S04]  /*5b330*/  LDL R3, [R1+0x1530] ;  /* 0x0015300001037983 */ /* 0x000f280000100800 */
[----:B------:R-:W4:Y:S04]  /*5b340*/  LDL R33, [R1+0x152c] ;  /* 0x00152c0001217983 */ /* 0x000f280000100800 */
[----:B------:R0:W4:Y:S02]  /*5b350*/  @!P5 LDG.E.U16 R49, desc[UR16][R46.64] ;  /* 0x000000102e31d981 */ /* 0x000124000c1e1500 */
[----:B0-----:R-:W-:-:S02]  /*5b360*/  @!P5 IMAD.MOV.U32 R46, RZ, RZ, R4 ;  /* 0x000000ffff2ed224 */ /* 0x001fc400078e0004 */
[----:B------:R-:W4:Y:S01]  /*5b370*/  LDL R4, [R1+0x1540] ;  /* 0x0015400001047983 */ /* 0x000f220000100800 */
[----:B------:R-:W-:-:S03]  /*5b380*/  @!P5 IMAD.MOV.U32 R47, RZ, RZ, R39 ;  /* 0x000000ffff2fd224 */ /* 0x000fc600078e0027 */
[----:B------:R-:W4:Y:S04]  /*5b390*/  LDL R39, [R1+0x153c] ;  /* 0x00153c0001277983 */ /* 0x000f280000100800 */
[----:B------:R0:W4:Y:S02]  /*5b3a0*/  @!P5 LDG.E.U16 R51, desc[UR16][R46.64] ;  /* 0x000000102e33d981 */ /* 0x000124000c1e1500 */
[----:B0-----:R-:W-:Y:S02]  /*5b3b0*/  @!P5 IMAD.MOV.U32 R46, RZ, RZ, R37 ;  /* 0x000000ffff2ed224 */ /* 0x001fe400078e0025 */
[----:B------:R-:W-:Y:S01]  /*5b3c0*/  @!P5 IMAD.MOV.U32 R47, RZ, RZ, R38 ;  /* 0x000000ffff2fd224 */ /* 0x000fe200078e0026 */
[----:B------:R-:W4:Y:S04]  /*5b3d0*/  LDL R37, [R1+0x1550] ;  /* 0x0015500001257983 */ /* 0x000f280000100800 */
[----:B------:R-:W4:Y:S04]  /*5b3e0*/  LDL R38, [R1+0x154c] ;  /* 0x00154c0001267983 */ /* 0x000f280000100800 */
[----:B------:R0:W4:Y:S02]  /*5b3f0*/  @!P5 LDG.E.U16 R53, desc[UR16][R46.64] ;  /* 0x000000102e35d981 */ /* 0x000124000c1e1500 */
[----:B0-----:R-:W-:-:S02]  /*5b400*/  @!P5 IMAD.MOV.U32 R46, RZ, RZ, R0 ;  /* 0x000000ffff2ed224 */ /* 0x001fc400078e0000 */
[----:B------:R-:W4:Y:S01]  /*5b410*/  LDL R0, [R1+0x1560] ;  /* 0x0015600001007983 */ /* 0x000f220000100800 */
[----:B------:R-:W-:Y:S01]  /*5b420*/  @!P5 IMAD.MOV.U32 R47, RZ, RZ, R36 ;  /* 0x000000ffff2fd224 */ /* 0x000fe200078e0024 */
[----:B------:R-:W-:Y:S02]  /*5b430*/  PRMT R57, RZ, 0x7610, R57 ;  /* 0x00007610ff397816 */ /* 0x000fe40000000039 */
[----:B------:R-:W4:Y:S04]  /*5b440*/  LDL R36, [R1+0x155c] ;  /* 0x00155c0001247983 */ /* 0x000f280000100800 */
[----:B------:R0:W4:Y:S01]  /*5b450*/  @!P5 LDG.E.U16 R55, desc[UR16][R46.64] ;  /* 0x000000102e37d981 */ /* 0x000122000c1e1500 */
[----:B------:R-:W-:Y:S01]  /*5b460*/  PRMT R59, RZ, 0x7610, R59 ;  /* 0x00007610ff3b7816 */ /* 0x000fe2000000003b */
[----:B0-----:R-:W-:Y:S01]  /*5b470*/  @!P5 IMAD.MOV.U32 R46, RZ, RZ, R40 ;  /* 0x000000ffff2ed224 */ /* 0x001fe200078e0028 */
[----:B------:R-:W-:Y:S01]  /*5b480*/  PRMT R61, RZ, 0x7610, R61 ;  /* 0x00007610ff3d7816 */ /* 0x000fe2000000003d */
[----:B------:R-:W4:Y:S01]  /*5b490*/  LDL R40, [R1+0x15b0] ;  /* 0x0015b00001287983 */ /* 0x000f220000100800 */
[----:B------:R-:W-:-:S02]  /*5b4a0*/  PRMT R63, RZ, 0x7610, R63 ;  /* 0x00007610ff3f7816 */ /* 0x000fc4000000003f */
[----:B------:R-:W-:Y:S01]  /*5b4b0*/  PRMT R65, RZ, 0x7610, R65 ;  /* 0x00007610ff417816 */ /* 0x000fe20000000041 */
[----:B--2---:R-:W-:Y:S02]  /*5b4c0*/  @!P5 IMAD.MOV.U32 R47, RZ, RZ, R48 ;  /* 0x000000ffff2fd224 */ /* 0x004fe400078e0030 */
[----:B------:R-:W2:Y:S04]  /*5b4d0*/  LDL R48, [R1+0x15ac] ;  /* 0x0015ac0001307983 */ /* 0x000ea80000100800 */
[----:B------:R3:W2:Y:S02]  /*5b4e0*/  @!P5 LDG.E.U16 R57, desc[UR16][R46.64] ;  /* 0x000000102e39d981 */ /* 0x0006a4000c1e1500 */
[----:B---3--:R-:W-:Y:S02]  /*5b4f0*/  @!P5 IMAD.MOV.U32 R46, RZ, RZ, R34 ;  /* 0x000000ffff2ed224 */ /* 0x008fe400078e0022 */
[----:B------:R-:W3:Y:S01]  /*5b500*/  LDL R34, [R1+0x1570] ;  /* 0x0015700001227983 */ /* 0x000ee20000100800 */
[----:B------:R-:W-:-:S03]  /*5b510*/  @!P5 IMAD.MOV.U32 R47, RZ, RZ, R35 ;  /* 0x000000ffff2fd224 */ /* 0x000fc600078e0023 */
[----:B------:R-:W2:Y:S04]  /*5b520*/  LDL R35, [R1+0x156c] ;  /* 0x00156c0001237983 */ /* 0x000ea80000100800 */
[----:B------:R4:W2:Y:S02]  /*5b530*/  @!P5 LDG.E.U16 R59, desc[UR16][R46.64] ;  /* 0x000000102e3bd981 */ /* 0x0008a4000c1e1500 */
[----:B----4-:R-:W-:Y:S02]  /*5b540*/  @!P5 IMAD.MOV.U32 R46, RZ, RZ, R3 ;  /* 0x000000ffff2ed224 */ /* 0x010fe400078e0003 */
[----:B------:R-:W4:Y:S01]  /*5b550*/  LDL R3, [R1+0x1580] ;  /* 0x0015800001037983 */ /* 0x000f220000100800 */
[----:B------:R-:W-:-:S03]  /*5b560*/  @!P5 IMAD.MOV.U32 R47, RZ, RZ, R33 ;  /* 0x000000ffff2fd224 */ /* 0x000fc600078e0021 */
[----:B------:R-:W4:Y:S04]  /*5b570*/  LDL R33, [R1+0x157c] ;  /* 0x00157c0001217983 */ /* 0x000f280000100800 */
[----:B------:R0:W4:Y:S02]  /*5b580*/  @!P5 LDG.E.U16 R61, desc[UR16][R46.64] ;  /* 0x000000102e3dd981 */ /* 0x000124000c1e1500 */
[----:B0-----:R-:W-:Y:S02]  /*5b590*/  @!P5 IMAD.MOV.U32 R46, RZ, RZ, R4 ;  /* 0x000000ffff2ed224 */ /* 0x001fe400078e0004 */
[----:B------:R-:W4:Y:S01]  /*5b5a0*/  LDL R4, [R1+0x1590] ;  /* 0x0015900001047983 */ /* 0x000f220000100800 */
[----:B------:R-:W-:-:S03]  /*5b5b0*/  @!P5 IMAD.MOV.U32 R47, RZ, RZ, R39 ;  /* 0x000000ffff2fd224 */ /* 0x000fc600078e0027 */
[----:B------:R-:W4:Y:S04]  /*5b5c0*/  LDL R39, [R1+0x5c4] ;  /* 0x0005c40001277983 */ /* 0x000f280000100800 */
[----:B------:R0:W4:Y:S02]  /*5b5d0*/  @!P5 LDG.E.U16 R63, desc[UR16][R46.64] ;  /* 0x000000102e3fd981 */ /* 0x000124000c1e1500 */
[----:B0-----:R-:W-:Y:S01]  /*5b5e0*/  @!P5 IMAD.MOV.U32 R46, RZ, RZ, R37 ;  /* 0x000000ffff2ed224 */ /* 0x001fe200078e0025 */
[----:B------:R-:W-:Y:S01]  /*5b5f0*/  PRMT R67, RZ, 0x7610, R67 ;  /* 0x00007610ff437816 */ /* 0x000fe20000000043 */
[----:B------:R-:W4:Y:S01]  /*5b600*/  LDL R37, [R1+0x11a8] ;  /* 0x0011a80001257983 */ /* 0x000f220000100800 */
[----:B------:R-:W-:-:S03]  /*5b610*/  @!P5 IMAD.MOV.U32 R47, RZ, RZ, R38 ;  /* 0x000000ffff2fd224 */ /* 0x000fc600078e0026 */
[----:B------:R-:W4:Y:S04]  /*5b620*/  LDL R38, [R1+0x5c8] ;  /* 0x0005c80001267983 */ /* 0x000f280000100800 */
[----:B------:R0:W4:Y:S02]  /*5b630*/  @!P5 LDG.E.U16 R65, desc[UR16][R46.64] ;  /* 0x000000102e41d981 */ /* 0x000124000c1e1500 */
[----:B0-----:R-:W-:Y:S02]  /*5b640*/  @!P5 IMAD.MOV.U32 R46, RZ, RZ, R0 ;  /* 0x000000ffff2ed224 */ /* 0x001fe400078e0000 */
[----:B------:R-:W4:Y:S01]  /*5b650*/  LDL R0, [R1+0x11ac] ;  /* 0x0011ac0001007983 */ /* 0x000f220000100800 */
[----:B------:R-:W-:Y:S01]  /*5b660*/  @!P5 IMAD.MOV.U32 R47, RZ, RZ, R36 ;  /* 0x000000ffff2fd224 */ /* 0x000fe200078e0024 */
[----:B------:R-:W-:-:S02]  /*5b670*/  PRMT R69, RZ, 0x7610, R69 ;  /* 0x00007610ff457816 */ /* 0x000fc40000000045 */
[----:B------:R-:W4:Y:S04]  /*5b680*/  LDL R36, [R1+0x11c0] ;  /* 0x0011c00001247983 */ /* 0x000f280000100800 */
[----:B------:R3:W4:Y:S01]  /*5b690*/  @!P5 LDG.E.U16 R67, desc[UR16][R46.64] ;  /* 0x000000102e43d981 */ /* 0x000722000c1e1500 */
[----:B------:R-:W-:Y:S02]  /*5b6a0*/  PRMT R71, RZ, 0x7610, R71 ;  /* 0x00007610ff477816 */ /* 0x000fe40000000047 */
[----:B------:R-:W-:Y:S02]  /*5b6b0*/  PRMT R73, RZ, 0x7610, R73 ;  /* 0x00007610ff497816 */ /* 0x000fe40000000049 */
[----:B------:R-:W-:Y:S02]  /*5b6c0*/  PRMT R75, RZ, 0x7610, R75 ;  /* 0x00007610ff4b7816 */ /* 0x000fe4000000004b */
[----:B------:R-:W-:-:S02]  /*5b6d0*/  PRMT R77, RZ, 0x7610, R77 ;  /* 0x00007610ff4d7816 */ /* 0x000fc4000000004d */
[----:B------:R-:W-:Y:S01]  /*5b6e0*/  PRMT R79, RZ, 0x7610, R79 ;  /* 0x00007610ff4f7816 */ /* 0x000fe2000000004f */
[----:B---3--:R-:W-:Y:S02]  /*5b6f0*/  @!P5 IMAD.MOV.U32 R46, RZ, RZ, R34 ;  /* 0x000000ffff2ed224 */ /* 0x008fe400078e0022 */
[----:B------:R-:W3:Y:S01]  /*5b700*/  LDL R34, [R1+0x11d8] ;  /* 0x0011d80001227983 */ /* 0x000ee20000100800 */
[----:B--2---:R-:W-:-:S03]  /*5b710*/  @!P5 IMAD.MOV.U32 R47, RZ, RZ, R35 ;  /* 0x000000ffff2fd224 */ /* 0x004fc600078e0023 */
[----:B------:R-:W2:Y:S04]  /*5b720*/  LDL R35, [R1+0x11c4] ;  /* 0x0011c40001237983 */ /* 0x000ea80000100800 */
[----:B------:R4:W3:Y:S02]  /*5b730*/  @!P5 LDG.E.U16 R69, desc[UR16][R46.64] ;  /* 0x000000102e45d981 */ /* 0x0008e4000c1e1500 */
[----:B----4-:R-:W-:Y:S02]  /*5b740*/  @!P5 IMAD.MOV.U32 R46, RZ, RZ, R3 ;  /* 0x000000ffff2ed224 */ /* 0x010fe400078e0003 */
[----:B------:R-:W4:Y:S01]  /*5b750*/  LDL R3, [R1+0x11f4] ;  /* 0x0011f40001037983 */ /* 0x000f220000100800 */
[----:B------:R-:W-:-:S03]  /*5b760*/  @!P5 IMAD.MOV.U32 R47, RZ, RZ, R33 ;  /* 0x000000ffff2fd224 */ /* 0x000fc600078e0021 */
[----:B------:R-:W4:Y:S04]  /*5b770*/  LDL R33, [R1+0x11dc] ;  /* 0x0011dc0001217983 */ /* 0x000f280000100800 */
[----:B------:R0:W4:Y:S02]  /*5b780*/  @!P5 LDG.E.U16 R71, desc[UR16][R46.64] ;  /* 0x000000102e47d981 */ /* 0x000124000c1e1500 */
[----:B0-----:R-:W-:Y:S02]  /*5b790*/  @!P5 IMAD.MOV.U32 R46, RZ, RZ, R4 ;  /* 0x000000ffff2ed224 */ /* 0x001fe400078e0004 */
[----:B------:R-:W4:Y:S01]  /*5b7a0*/  LDL R4, [R1+0x11f0] ;  /* 0x0011f00001047983 */ /* 0x000f220000100800 */
[----:B------:R-:W-:-:S05]  /*5b7b0*/  @!P5 IMAD.MOV.U32 R47, RZ, RZ, R60 ;  /* 0x000000ffff2fd224 */ /* 0x000fca00078e003c */
[----:B------:R0:W4:Y:S02]  /*5b7c0*/  @!P5 LDG.E.U16 R73, desc[UR16][R46.64] ;  /* 0x000000102e49d981 */ /* 0x000124000c1e1500 */
[----:B0-----:R-:W-:Y:S02]  /*5b7d0*/  @!P5 IMAD.MOV.U32 R46, RZ, RZ, R52 ;  /* 0x000000ffff2ed224 */ /* 0x001fe400078e0034 */
        /* <DEDUP_REMOVED lines=9> */
[----:B------:R-:W4:Y:S01]  /*5b870*/  LDL R0, [R1+0x120c] ;  /* 0x00120c0001007983 */ /* 0x000f220000100800 */
[----:B------:R-:W-:Y:S01]  /*5b880*/  PRMT R81, RZ, 0x7610, R81 ;  /* 0x00007610ff517816 */ /* 0x000fe20000000051 */
[----:B------:R-:W-:Y:S01]  /*5b890*/  @!P5 IMAD.MOV.U32 R47, RZ, RZ, R37 ;  /* 0x000000ffff2fd224 */ /* 0x000fe200078e0025 */
[----:B------:R-:W-:Y:S01]  /*5b8a0*/  PRMT R83, RZ, 0x7610, R83 ;  /* 0x00007610ff537816 */ /* 0x000fe20000000053 */
[----:B------:R-:W4:Y:S04]  /*5b8b0*/  LDL R37, [R1+0x1208] ;  /* 0x0012080001257983 */ /* 0x000f280000100800 */
[----:B------:R0:W4:Y:S01]  /*5b8c0*/  @!P5 LDG.E.U16 R81, desc[UR16][R46.64] ;  /* 0x000000102e51d981 */ /* 0x000122000c1e1500 */
[----:B------:R-:W-:Y:S01]  /*5b8d0*/  PRMT R85, RZ, 0x7610, R85 ;  /* 0x00007610ff557816 */ /* 0x000fe20000000055 */
[----:B0-----:R-:W-:-:S02]  /*5b8e0*/  @!P5 IMAD.MOV.U32 R47, RZ, RZ, R36 ;  /* 0x000000ffff2fd224 */ /* 0x001fc400078e0024 */
[----:B------:R-:W4:Y:S01]  /*5b8f0*/  LDL R36, [R1+0x6e4] ;  /* 0x0006e40001247983 */ /* 0x000f220000100800 */
[----:B------:R-:W-:Y:S01]  /*5b900*/  PRMT R87, RZ, 0x7610, R87 ;  /* 0x00007610ff577816 */ /* 0x000fe20000000057 */
[----:B--2---:R-:W-:-:S05]  /*5b910*/  @!P5 IMAD.MOV.U32 R46, RZ, RZ, R35 ;  /* 0x000000ffff2ed224 */ /* 0x004fca00078e0023 */
[----:B------:R3:W2:Y:S02]  /*5b920*/  @!P5 LDG.E.U16 R83, desc[UR16][R46.64] ;  /* 0x000000102e53d981 */ /* 0x0006a4000c1e1500 */
[----:B---3--:R-:W-:Y:S02]  /*5b930*/  @!P5 IMAD.MOV.U32 R47, RZ, RZ, R34 ;  /* 0x000000ffff2fd224 */ /* 0x008fe400078e0022 */
[----:B----4-:R-:W-:-:S05]  /*5b940*/  @!P5 IMAD.MOV.U32 R46, RZ, RZ, R33 ;  /* 0x000000ffff2ed224 */ /* 0x010fca00078e0021 */
[----:B------:R0:W3:Y:S02]  /*5b950*/  @!P5 LDG.E.U16 R85, desc[UR16][R46.64] ;  /* 0x000000102e55d981 */ /* 0x0000e4000c1e1500 */
[----:B0-----:R-:W-:Y:S02]  /*5b960*/  @!P5 IMAD.MOV.U32 R47, RZ, RZ, R4 ;  /* 0x000000ffff2fd224 */ /* 0x001fe400078e0004 */
[----:B------:R-:W4:Y:S04]  /*5b970*/  LDL R4, [R1+0x1220] ;  /* 0x0012200001047983 */ /* 0x000f280000100800 */
[----:B------:R-:W2:Y:S04]  /*5b980*/  LDL.LU R35, [R1+0x1bc] ;  /* 0x0001bc0001237983 */ /* 0x000ea80000300800 */
        /* <DEDUP_REMOVED lines=9> */
[----:B------:R-:W3:Y:S01]  /*5ba20*/  LDL.LU R76, [R1+0x11c] ;  /* 0x00011c00014c7983 */ /* 0x000ee20000300800 */
[----:B------:R-:W-:-:S03]  /*5ba30*/  @!P5 IMAD.MOV.U32 R46, RZ, RZ, R3 ;  /* 0x000000ffff2ed224 */ /* 0x000fc600078e0003 */
        /* <DEDUP_REMOVED lines=11> */
[----:B------:R0:W3:Y:S04]  /*5baf0*/  @!P5 LDG.E.U16 R87, desc[UR16][R46.64] ;  /* 0x000000102e57d981 */ /* 0x0000e8000c1e1500 */
[----:B------:R-:W3:Y:S04]  /*5bb00*/  LDL.LU R91, [R1+0x158] ;  /* 0x00015800015b7983 */ /* 0x000ee80000300800 */
[----:B------:R-:W3:Y:S01]  /*5bb10*/  LDL.LU R93, [R1+0x148] ;  /* 0x00014800015d7983 */ /* 0x000ee20000300800 */
[----:B0-----:R-:W-:-:S03]  /*5bb20*/  @!P5 IMAD.MOV.U32 R46, RZ, RZ, R0 ;  /* 0x000000ffff2ed224 */ /* 0x001fc600078e0000 */
[----:B------:R-:W3:Y:S01]  /*5bb30*/  LDL.LU R0, [R1+0x138] ;  /* 0x0001380001007983 */ /* 0x000ee20000300800 */
[----:B------:R-:W-:Y:S01]  /*5bb40*/  PRMT R88, RZ, 0x7610, R88 ;  /* 0x00007610ff587816 */ /* 0x000fe20000000058 */
[----:B------:R-:W-:-:S05]  /*5bb50*/  @!P5 IMAD.MOV.U32 R47, RZ, RZ, R37 ;  /* 0x000000ffff2fd224 */ /* 0x000fca00078e0025 */
[----:B------:R0:W3:Y:S02]  /*5bb60*/  @!P5 LDG.E.U16 R88, desc[UR16][R46.64] ;  /* 0x000000102e58d981 */ /* 0x0000e4000c1e1500 */
[----:B0-----:R-:W-:Y:S01]  /*5bb70*/  @!P5 IMAD.MOV.U32 R47, RZ, RZ, R36 ;  /* 0x000000ffff2fd224 */ /* 0x001fe200078e0024 */
[----:B------:R-:W-:Y:S01]  /*5bb80*/  LOP3.LUT R36, R2, 0x20, RZ, 0x3c, !PT ;  /* 0x0000002002247812 */ /* 0x000fe200078e3cff */
[----:B----4-:R-:W-:Y:S02]  /*5bb90*/  @!P5 IMAD.MOV.U32 R46, RZ, RZ, R4 ;  /* 0x000000ffff2ed224 */ /* 0x010fe400078e0004 */
[----:B------:R-:W4:Y:S04]  /*5bba0*/  LDL.LU R4, [R1+0x128] ;  /* 0x0001280001047983 */ /* 0x000f280000300800 */
[----:B------:R-:W-:Y:S04]  /*5bbb0*/  STL [R1+0x17d0], R2 ;  /* 0x0017d00201007387 */ /* 0x000fe80000100800 */
[----:B------:R-:W4:Y:S04]  /*5bbc0*/  LDL.LU R40, [R1+0x118] ;  /* 0x0001180001287983 */ /* 0x000f280000300800 */
[----:B--2---:R-:W-:Y:S04]  /*5bbd0*/  STS.U16 [R2+UR5+0x44000], R35 ;  /* 0x0440002302007988 */ /* 0x004fe80008000405 */
        /* <DEDUP_REMOVED lines=9> */
[----:B------:R0:W-:Y:S04]  /*5bc70*/  STS.U16 [R2+UR5+0x47c00], R3 ;  /* 0x047c000302007988 */ /* 0x0001e80008000405 */
        /* <DEDUP_REMOVED lines=13> */
[----:B------:R0:W-:Y:S04]  /*5bd50*/  STS.U16 [R36+UR5+0x45900], R91 ;  /* 0x0459005b24007988 */ /* 0x0001e80008000405 */
[----:B------:R-:W3:Y:S04]  /*5bd60*/  LDL.LU R38, [R1+0xe8] ;  /* 0x0000e80001267983 */ /* 0x000ee80000300800 */
[----:B------:R-:W-:Y:S04]  /*5bd70*/  STS.U16 [R36+UR5+0x45d00], R93 ;  /* 0x045d005d24007988 */ /* 0x000fe80008000405 */
[----:B------:R-:W3:Y:S04]  /*5bd80*/  LDL.LU R37, [R1+0xd8] ;  /* 0x0000d80001257983 */ /* 0x000ee80000300800 */
[----:B------:R1:W-:Y:S04]  /*5bd90*/  STS.U16 [R36+UR5+0x46100], R0 ;  /* 0x0461000024007988 */ /* 0x0003e80008000405 */
[----:B0-----:R-:W3:Y:S04]  /*5bda0*/  LDL.LU R91, [R1+0xc8] ;  /* 0x0000c800015b7983 */ /* 0x001ee80000300800 */
[----:B-1----:R-:W3:Y:S01]  /*5bdb0*/  LDL.LU R0, [R1+0x1b4] ;  /* 0x0001b40001007983 */ /* 0x002ee20000300800 */
[----:B------:R-:W0:Y:S03]  /*5bdc0*/  S2R R33, SR_TID.X ;  /* 0x0000000000217919 */ /* 0x000e260000002100 */
        /* <DEDUP_REMOVED lines=21> */
[----:B----4-:R1:W-:Y:S04]  /*5bf20*/  STS.U16 [R36+UR5+0x46500], R4 ;  /* 0x0465000424007988 */ /* 0x0103e80008000405 */
[----:B------:R-:W-:Y:S04]  /*5bf30*/  STS.U16 [R36+UR5+0x46900], R40 ;  /* 0x0469002824007988 */ /* 0x000fe80008000405 */
[----:B-1----:R-:W4:Y:S04]  /*5bf40*/  LDL.LU R4, [R1+0x150] ;  /* 0x0001500001047983 */ /* 0x002f280000300800 */
[----:B--2---:R0:W-:Y:S02]  /*5bf50*/  STS.U16 [R36+UR5+0x46d00], R3 ;  /* 0x046d000324007988 */ /* 0x0041e40008000405 */
[----:B0-----:R-:W-:-:S02]  /*5bf60*/  LOP3.LUT R3, R33, 0x3f, RZ, 0xc0, !PT ;  /* 0x0000003f21037812 */ /* 0x001fc400078ec0ff */
[----:B------:R-:W-:-:S03]  /*5bf70*/  SHF.R.S32.HI R33, RZ, 0x6, R33 ;  /* 0x00000006ff217819 */ /* 0x000fc60000011421 */
[----:B------:R-:W-:Y:S01]  /*5bf80*/  IMAD.SHL.U32 R3, R3, 0x2, RZ ;  /* 0x0000000203037824 */ /* 0x000fe200078e00ff */
[----:B------:R-:W-:-:S04]  /*5bf90*/  SGXT R33, R33, 0x1 ;  /* 0x000000012121781a */ /* 0x000fc80000000200 */
[----:B------:R-:W-:-:S04]  /*5bfa0*/  LOP3.LUT R3, R3, 0x90, R33, 0x78, !PT ;  /* 0x0000009003037812 */ /* 0x000fc800078e7821 */
[----:B------:R-:W-:Y:S01]  /*5bfb0*/  LOP3.LUT R3, R3, 0x40, RZ, 0x3c, !PT ;  /* 0x0000004003037812 */ /* 0x000fe200078e3cff */
[----:B---3--:R-:W-:Y:S04]  /*5bfc0*/  STS.U16 [R36+UR5+0x47100], R39 ;  /* 0x0471002724007988 */ /* 0x008fe80008000405 */
[----:B------:R-:W-:Y:S04]  /*5bfd0*/  STS.U16 [R36+UR5+0x47500], R38 ;  /* 0x0475002624007988 */ /* 0x000fe80008000405 */
[----:B------:R-:W-:Y:S04]  /*5bfe0*/  STS.U16 [R36+UR5+0x47900], R37 ;  /* 0x0479002524007988 */ /* 0x000fe80008000405 */
[----:B------:R-:W-:Y:S04]  /*5bff0*/  STS.U16 [R36+UR5+0x47d00], R91 ;  /* 0x047d005b24007988 */ /* 0x000fe80008000405 */
[----:B------:R0:W-:Y:S04]  /*5c000*/  STS.U16 [R3+UR5+0x44200], R0 ;  /* 0x0442000003007988 */ /* 0x0001e80008000405 */
[----:B0-----:R-:W2:Y:S04]  /*5c010*/  LDL.LU R0, [R1+0x140] ;  /* 0x0001400001007983 */ /* 0x001ea80000300800 */
[----:B------:R-:W3:Y:S04]  /*5c020*/  LDL R91, [R1+0x17a4] ;  /* 0x0017a400015b7983 */ /* 0x000ee80000100800 */
        /* <DEDUP_REMOVED lines=16> */
[----:B---3--:R0:W-:Y:S04]  /*5c130*/  STS.U16 [R91+UR5+0x44300], R70 ;  /* 0x044300465b007988 */ /* 0x0081e80008000405 */
[----:B------:R1:W-:Y:S04]  /*5c140*/  STS.U16 [R91+UR5+0x44700], R74 ;  /* 0x0447004a5b007988 */ /* 0x0003e80008000405 */
[----:B------:R3:W-:Y:S04]  /*5c150*/  STS.U16 [R91+UR5+0x44b00], R78 ;  /* 0x044b004e5b007988 */ /* 0x0007e80008000405 */
[----:B0-----:R-:W2:Y:S04]  /*5c160*/  LDL.LU R70, [R1+0x120] ;  /* 0x0001200001467983 */ /* 0x001ea80000300800 */
[----:B------:R0:W-:Y:S04]  /*5c170*/  STS.U16 [R91+UR5+0x44f00], R82 ;  /* 0x044f00525b007988 */ /* 0x0001e80008000405 */
[----:B-1----:R-:W2:Y:S04]  /*5c180*/  LDL.LU R74, [R1+0x110] ;  /* 0x00011000014a7983 */ /* 0x002ea80000300800 */
[----:B------:R1:W-:Y:S04]  /*5c190*/  STS.U16 [R91+UR5+0x45300], R86 ;  /* 0x045300565b007988 */ /* 0x0003e80008000405 */
[----:B---3--:R-:W3:Y:S04]  /*5c1a0*/  LDL.LU R78, [R1+0x100] ;  /* 0x00010000014e7983 */ /* 0x008ee80000300800 */
[----:B------:R-:W-:Y:S04]  /*5c1b0*/  STS.U16 [R91+UR5+0x45700], R93 ;  /* 0x0457005d5b007988 */ /* 0x000fe80008000405 */
[----:B0-----:R-:W3:Y:S04]  /*5c1c0*/  LDL.LU R82, [R1+0xf0] ;  /* 0x0000f00001527983 */ /* 0x001ee80000300800 */
[----:B----4-:R0:W-:Y:S04]  /*5c1d0*/  STS.U16 [R91+UR5+0x45b00], R4 ;  /* 0x045b00045b007988 */ /* 0x0101e80008000405 */
[----:B-1----:R-:W4:Y:S04]  /*5c1e0*/  LDL.LU R86, [R1+0xe0] ;  /* 0x0000e00001567983 */ /* 0x002f280000300800 */
[----:B0-----:R-:W4:Y:S04]  /*5c1f0*/  LDL.LU R4, [R1+0xd0] ;  /* 0x0000d00001047983 */ /* 0x001f280000300800 */
[----:B--2---:R0:W-:Y:S04]  /*5c200*/  STS.U16 [R91+UR5+0x45f00], R0 ;  /* 0x045f00005b007988 */ /* 0x0041e80008000405 */
[----:B------:R-:W2:Y:S04]  /*5c210*/  LDL.LU R93, [R1+0xbc] ;  /* 0x0000bc00015d7983 */ /* 0x000ea80000300800 */
[----:B0-----:R-:W2:Y:S04]  /*5c220*/  LDL.LU R0, [R1+0xb8] ;  /* 0x0000b80001007983 */ /* 0x001ea80000300800 */
        /* <DEDUP_REMOVED lines=21> */
[----:B------:R0:W-:Y:S04]  /*5c380*/  STS.U16 [R91+UR5+0x46300], R66 ;  /* 0x046300425b007988 */ /* 0x0001e80008000405 */
[----:B0-----:R-:W2:Y:S04]  /*5c390*/  LDL.LU R66, [R1+0x1cac] ;  /* 0x001cac0001427983 */ /* 0x001ea80000300800 */
[----:B------:R0:W-:Y:S04]  /*5c3a0*/  STS.U16 [R91+UR5+0x46700], R70 ;  /* 0x046700465b007988 */ /* 0x0001e80008000405 */
[----:B------:R1:W-:Y:S04]  /*5c3b0*/  STS.U16 [R91+UR5+0x46b00], R74 ;  /* 0x046b004a5b007988 */ /* 0x0003e80008000405 */
[----:B0-----:R-:W2:Y:S04]  /*5c3c0*/  LDL.LU R70, [R1+0x1ca8] ;  /* 0x001ca80001467983 */ /* 0x001ea80000300800 */
[----:B---3--:R0:W-:Y:S04]  /*5c3d0*/  STS.U16 [R91+UR5+0x46f00], R78 ;  /* 0x046f004e5b007988 */ /* 0x0081e80008000405 */
[----:B-1----:R-:W3:Y:S04]  /*5c3e0*/  LDL.LU R74, [R1+0x1ca4] ;  /* 0x001ca400014a7983 */ /* 0x002ee80000300800 */
[----:B------:R1:W-:Y:S04]  /*5c3f0*/  STS.U16 [R91+UR5+0x47300], R82 ;  /* 0x047300525b007988 */ /* 0x0003e80008000405 */
[----:B0-----:R-:W2:Y:S04]  /*5c400*/  LDL.LU R78, [R1+0x1ca0] ;  /* 0x001ca000014e7983 */ /* 0x001ea80000300800 */
[----:B----4-:R0:W-:Y:S04]  /*5c410*/  STS.U16 [R91+UR5+0x47700], R86 ;  /* 0x047700565b007988 */ /* 0x0101e80008000405 */
[----:B-1----:R-:W4:Y:S04]  /*5c420*/  LDL.LU R82, [R1+0x1c9c] ;  /* 0x001c9c0001527983 */ /* 0x002f280000300800 */
[----:B------:R1:W-:Y:S04]  /*5c430*/  STS.U16 [R91+UR5+0x47b00], R4 ;  /* 0x047b00045b007988 */ /* 0x0003e80008000405 */
[----:B0-----:R-:W2:Y:S04]  /*5c440*/  LDL.LU R86, [R1+0x1c98] ;  /* 0x001c980001567983 */ /* 0x001ea80000300800 */
[----:B-1----:R-:W2:Y:S04]  /*5c450*/  LDL.LU R4, [R1+0x1c94] ;  /* 0x001c940001047983 */ /* 0x002ea80000300800 */
[----:B--2---:R0:W-:Y:S04]  /*5c460*/  STS.U16 [R91+UR5+0x47f00], R4 ;  /* 0x047f00045b007988 */ /* 0x0041e80008000405 */
[----:B0-----:R-:W2:Y:S04]  /*5c470*/  LDL.LU R91, [R1+0x1c90] ;  /* 0x001c9000015b7983 */ /* 0x001ea80000300800 */
[----:B------:R-:W2:Y:S04]  /*5c480*/  LDL.LU R4, [R1+0x1c8c] ;  /* 0x001c8c0001047983 */ /* 0x000ea80000300800 */
[----:B--2---:R0:W-:Y:S04]  /*5c490*/  STS.U16 [R4+UR5+0x20000], R93 ;  /* 0x0200005d04007988 */ /* 0x0041e80008000405 */
[----:B------:R1:W-:Y:S04]  /*5c4a0*/  STS.U16 [R4+UR5+0x20400], R0 ;  /* 0x0204000004007988 */ /* 0x0003e80008000405 */
[----:B0-----:R-:W2:Y:S04]  /*5c4b0*/  LDL.LU R93, [R1+0x1c88] ;  /* 0x001c8800015d7983 */ /* 0x001ea80000300800 */
[----:B-1----:R-:W2:Y:S04]  /*5c4c0*/  LDL.LU R0, [R1+0x1c84] ;  /* 0x001c840001007983 */ /* 0x002ea80000300800 */
[----:B------:R0:W-:Y:S04]  /*5c4d0*/  STS.U16 [R4+UR5+0x20800], R40 ;  /* 0x0208002804007988 */ /* 0x0001e80008000405 */
[----:B------:R1:W-:Y:S04]  /*5c4e0*/  STS.U16 [R4+UR5+0x20c00], R39 ;  /* 0x020c002704007988 */ /* 0x0003e80008000405 */
[----:B------:R3:W-:Y:S04]  /*5c4f0*/  STS.U16 [R4+UR5+0x21000], R38 ;  /* 0x0210002604007988 */ /* 0x0007e80008000405 */
[----:B0-----:R-:W2:Y:S04]  /*5c500*/  LDL.LU R40, [R1+0x60] ;  /* 0x0000600001287983 */ /* 0x001ea80000300800 */
[----:B-1----:R-:W2:Y:S04]  /*5c510*/  LDL.LU R39, [R1+0x5c] ;  /* 0x00005c0001277983 */ /* 0x002ea80000300800 */
[----:B------:R0:W-:Y:S04]  /*5c520*/  STS.U16 [R4+UR5+0x21400], R37 ;  /* 0x0214002504007988 */ /* 0x0001e80008000405 */
[----:B---3--:R-:W3:Y:S04]  /*5c530*/  LDL.LU R38, [R1+0x58] ;  /* 0x0000580001267983 */ /* 0x008ee80000300800 */
[----:B------:R1:W-:Y:S04]  /*5c540*/  STS.U16 [R4+UR5+0x21800], R36 ;  /* 0x0218002404007988 */ /* 0x0003e80008000405 */
[----:B0-----:R-:W3:Y:S04]  /*5c550*/  LDL.LU R37, [R1+0x54] ;  /* 0x0000540001257983 */ /* 0x001ee80000300800 */
[----:B------:R0:W-:Y:S04]  /*5c560*/  STS.U16 [R4+UR5+0x21c00], R35 ;  /* 0x021c002304007988 */ /* 0x0001e80008000405 */
[----:B-1----:R-:W3:Y:S04]  /*5c570*/  LDL.LU R36, [R1+0x50] ;  /* 0x0000500001247983 */ /* 0x002ee80000300800 */
        /* <DEDUP_REMOVED lines=30> */
[----:B-1----:R-:W3:Y:S04]  /*5c760*/  LDL.LU R3, [R1+0x10] ;  /* 0x0000100001037983 */ /* 0x002ee80000300800 */
[----:B------:R0:W-:Y:S04]  /*5c770*/  STS.U16 [R4+UR5+0x37400], R7 ;  /* 0x0374000704007988 */ /* 0x0001e80008000405 */
[----:B------:R-:W-:Y:S04]  /*5c780*/  STS.U16 [R4+UR5+0x37800], R6 ;  /* 0x0378000604007988 */ /* 0x000fe80008000405 */
[----:B------:R-:W-:Y:S04]  /*5c790*/  STS.U16 [R4+UR5+0x26400], R91 ;  /* 0x0264005b04007988 */ /* 0x000fe80008000405 */
[----:B0-----:R-:W3:Y:S04]  /*5c7a0*/  LDL.LU R7, [R1+0x8] ;  /* 0x0000080001077983 */ /* 0x001ee80000300800 */
[----:B------:R-:W-:Y:S04]  /*5c7b0*/  STS.U16 [R4+UR5+0x26800], R86 ;  /* 0x0268005604007988 */ /* 0x000fe80008000405 */
        /* <DEDUP_REMOVED lines=28> */
[----:B------:R-:W-:Y:S04]  /*5c980*/  STS.U16 [R4+UR5+0x35400], R15 ;  /* 0x0354000f04007988 */ /* 0x000fe80008000405 */
[----:B------:R-:W-:Y:S01]  /*5c990*/  STS.U16 [R4+UR5+0x35800], R14 ;  /* 0x0358000e04007988 */ /* 0x000fe20008000405 */
[----:B0-----:R-:W-:-:S03]  /*5c9a0*/  LOP3.LUT R0, R4, 0x10, RZ, 0x3c, !PT ;  /* 0x0000001004007812 */ /* 0x001fc600078e3cff */
[----:B------:R-:W-:Y:S04]  /*5c9b0*/  STS.U16 [R4+UR5+0x35c00], R13 ;  /* 0x035c000d04007988 */ /* 0x000fe80008000405 */
[----:B------:R-:W-:Y:S04]  /*5c9c0*/  STS.U16 [R4+UR5+0x36000], R12 ;  /* 0x0360000c04007988 */ /* 0x000fe80008000405 */
[----:B------:R-:W-:Y:S04]  /*5c9d0*/  STS.U16 [R4+UR5+0x36400], R11 ;  /* 0x0364000b04007988 */ /* 0x000fe80008000405 */
[----:B------:R-:W-:Y:S04]  /*5c9e0*/  STS.U16 [R4+UR5+0x36800], R10 ;  /* 0x0368000a04007988 */ /* 0x000fe80008000405 */
[----:B------:R-:W-:Y:S04]  /*5c9f0*/  STS.U16 [R4+UR5+0x36c00], R9 ;  /* 0x036c000904007988 */ /* 0x000fe80008000405 */
[----:B------:R-:W-:Y:S04]  /*5ca00*/  STS.U16 [R4+UR5+0x37000], R8 ;  /* 0x0370000804007988 */ /* 0x000fe80008000405 */
[----:B------:R-:W2:Y:S04]  /*5ca10*/  LDL.LU R6, [R1+0xc] ;  /* 0x00000c0001067983 */ /* 0x000ea80000300800 */
[----:B------:R-:W-:Y:S04]  /*5ca20*/  STS.U16 [R4+UR5+0x37c00], R5 ;  /* 0x037c000504007988 */ /* 0x000fe80008000405 */
[----:B------:R-:W-:Y:S04]  /*5ca30*/  STL [R1+0x17e8], R4 ;  /* 0x0017e80401007387 */ /* 0x000fe80000100800 */
[----:B------:R0:W-:Y:S04]  /*5ca40*/  STS.U16 [R0+UR5+0x20080], R40 ;  /* 0x0200802800007988 */ /* 0x0001e80008000405 */
[----:B------:R1:W-:Y:S04]  /*5ca50*/  STS.U16 [R0+UR5+0x20480], R39 ;  /* 0x0204802700007988 */ /* 0x0003e80008000405 */
[----:B---3--:R3:W-:Y:S04]  /*5ca60*/  STS.U16 [R0+UR5+0x20880], R38 ;  /* 0x0208802600007988 */ /* 0x0087e80008000405 */
[----:B0-----:R-:W4:Y:S04]  /*5ca70*/  LDL.LU R40, [R1+0x1c80] ;  /* 0x001c800001287983 */ /* 0x001f280000300800 */
[----:B-1----:R-:W4:Y:S04]  /*5ca80*/  LDL.LU R39, [R1+0x1c7c] ;  /* 0x001c7c0001277983 */ /* 0x002f280000300800 */
[----:B---3--:R-:W3:Y:S04]  /*5ca90*/  LDL.LU R38, [R1+0x1c78] ;  /* 0x001c780001267983 */ /* 0x008ee80000300800 */
[----:B------:R0:W-:Y:S04]  /*5caa0*/  STS.U16 [R0+UR5+0x20c80], R37 ;  /* 0x020c802500007988 */ /* 0x0001e80008000405 */
[----:B------:R1:W-:Y:S04]  /*5cab0*/  STS.U16 [R0+UR5+0x21080], R36 ;  /* 0x0210802400007988 */ /* 0x0003e80008000405 */
[----:B------:R1:W-:Y:S04]  /*5cac0*/  STS.U16 [R0+UR5+0x21480], R35 ;  /* 0x0214802300007988 */ /* 0x0003e80008000405 */
[----:B0-----:R-:W3:Y:S04]  /*5cad0*/  LDL.LU R37, [R1+0x1c74] ;  /* 0x001c740001257983 */ /* 0x001ee80000300800 */
[----:B-1----:R-:W3:Y:S04]  /*5cae0*/  LDL.LU R36, [R1+0x1c70] ;  /* 0x001c700001247983 */ /* 0x002ee80000300800 */
[----:B------:R-:W3:Y:S04]  /*5caf0*/  LDL.LU R35, [R1+0x1c6c] ;  /* 0x001c6c0001237983 */ /* 0x000ee80000300800 */
        /* <DEDUP_REMOVED lines=30> */
[----:B--2---:R0:W-:Y:S04]  /*5cce0*/  STS.U16 [R0+UR5+0x25480], R6 ;  /* 0x0254800600007988 */ /* 0x0041e80008000405 */
[----:B------:R1:W-:Y:S04]  /*5ccf0*/  STS.U16 [R0+UR5+0x25880], R7 ;  /* 0x0258800700007988 */ /* 0x0003e80008000405 */
[----:B0-----:R-:W2:Y:S04]  /*5cd00*/  LDL R6, [R1+0x5d0] ;  /* 0x0005d00001067983 */ /* 0x001ea80000100800 */
[----:B-1----:R-:W2:Y:S04]  /*5cd10*/  LDL R7, [R1+0x5cc] ;  /* 0x0005cc0001077983 */ /* 0x002ea80000100800 */
        /* <DEDUP_REMOVED lines=40> */
[----:B0-----:R-:W3:Y:S04]  /*5cfa0*/  LDL R3, [R1+0x169c] ;  /* 0x00169c0001037983 */ /* 0x001ee80000100800 */
[----:B------:R0:W-:Y:S04]  /*5cfb0*/  STS.U16 [R0+UR5+0x37c80], R77 ;  /* 0x037c804d00007988 */ /* 0x0001e80008000405 */
[----:B0-----:R-:W4:Y:S01]  /*5cfc0*/  LDL.LU R0, [R1+0x1c2c] ;  /* 0x001c2c0001007983 */ /* 0x001f220000300800 */
[----:B------:R-:W-:-:S06]  /*5cfd0*/  PRMT R89, RZ, 0x7610, R89 ;  /* 0x00007610ff597816 */ /* 0x000fcc0000000059 */
[----:B------:R-:W3:Y:S01]  /*5cfe0*/  @!P5 LDG.E.U16 R89, desc[UR16][R46.64] ;  /* 0x000000102e59d981 */ /* 0x000ee2000c1e1500 */
[----:B----4-:R-:W-:-:S06]  /*5cff0*/  PRMT R0, RZ, 0x7610, R0 ;  /* 0x00007610ff007816 */ /* 0x010fcc0000000000 */
[----:B--2---:R-:W2:Y:S04]  /*5d000*/  @!P5 LDG.E.U16 R0, desc[UR16][R6.64] ;  /* 0x000000100600d981 */ /* 0x004ea8000c1e1500 */
[----:B---3--:R-:W-:Y:S04]  /*5d010*/  STS.U16 [R3+UR5+0x20100], R79 ;  /* 0x0201004f03007988 */ /* 0x008fe80008000405 */
[----:B------:R-:W-:Y:S04]  /*5d020*/  STS.U16 [R3+UR5+0x20500], R81 ;  /* 0x0205005103007988 */ /* 0x000fe80008000405 */
[----:B------:R-:W-:Y:S04]  /*5d030*/  STS.U16 [R3+UR5+0x20900], R83 ;  /* 0x0209005303007988 */ /* 0x000fe80008000405 */
[----:B------:R-:W-:Y:S04]  /*5d040*/  STS.U16 [R3+UR5+0x20d00], R85 ;  /* 0x020d005503007988 */ /* 0x000fe80008000405 */
[----:B------:R-:W-:Y:S04]  /*5d050*/  STS.U16 [R3+UR5+0x21100], R87 ;  /* 0x0211005703007988 */ /* 0x000fe80008000405 */
[----:B------:R-:W-:Y:S04]  /*5d060*/  STS.U16 [R3+UR5+0x21500], R88 ;  /* 0x0215005803007988 */ /* 0x000fe80008000405 */
[----:B------:R0:W-:Y:S04]  /*5d070*/  STS.U16 [R3+UR5+0x21900], R89 ;  /* 0x0219005903007988 */ /* 0x0001e80008000405 */
[----:B0-----:R-:W3:Y:S04]  /*5d080*/  LDL.LU R3, [R1+0x1c28] ;  /* 0x001c280001037983 */ /* 0x001ee80000300800 */
[----:B--2---:R0:W-:Y:S04]  /*5d090*/  STL [R1+0x484], R0 ;  /* 0x0004840001007387 */ /* 0x0041e80000100800 */
[----:B0-----:R-:W2:Y:S04]  /*5d0a0*/  LDL.LU R0, [R1+0x1c24] ;  /* 0x001c240001007983 */ /* 0x001ea80000300800 */
[----:B------:R-:W4:Y:S04]  /*5d0b0*/  LDL R6, [R1+0x5d4] ;  /* 0x0005d40001067983 */ /* 0x000f280000100800 */
[----:B------:R-:W4:Y:S01]  /*5d0c0*/  LDL R7, [R1+0x5d8] ;  /* 0x0005d80001077983 */ /* 0x000f220000100800 */
[----:B---3--:R-:W-:-:S02]  /*5d0d0*/  PRMT R3, RZ, 0x7610, R3 ;  /* 0x00007610ff037816 */ /* 0x008fc40000000003 */
[----:B----4-:R-:W-:-:S04]  /*5d0e0*/  @!P5 LOP3.LUT R7, R7, R6, RZ, 0x3c, !PT ;  /* 0x000000060707d212 */ /* 0x010fc800078e3cff */
[----:B------:R-:W-:-:S04]  /*5d0f0*/  @!P5 LOP3.LUT R6, R7, R6, RZ, 0x3c, !PT ;  /* 0x000000060706d212 */ /* 0x000fc800078e3cff */
[----:B------:R-:W-:-:S05]  /*5d100*/  @!P5 LOP3.LUT R7, R7, R6, RZ, 0x3c, !PT ;  /* 0x000000060707d212 */ /* 0x000fca00078e3cff */
[----:B------:R-:W3:Y:S04]  /*5d110*/  @!P5 LDG.E.U16 R3, desc[UR16][R6.64] ;  /* 0x000000100603d981 */ /* 0x000ee8000c1e1500 */
[----:B---3--:R0:W-:Y:S04]  /*5d120*/  STL [R1+0x480], R3 ;  /* 0x0004800301007387 */ /* 0x0081e80000100800 */
[----:B0-----:R-:W3:Y:S04]  /*5d130*/  LDL.LU R3, [R1+0x1c20] ;  /* 0x001c200001037983 */ /* 0x001ee80000300800 */
[----:B------:R-:W4:Y:S04]  /*5d140*/  LDL R6, [R1+0x5fc] ;  /* 0x0005fc0001067983 */ /* 0x000f280000100800 */
[----:B------:R-:W4:Y:S01]  /*5d150*/  LDL R7, [R1+0x600] ;  /* 0x0006000001077983 */ /* 0x000f220000100800 */
[----:B--2---:R-:W-:-:S02]  /*5d160*/  PRMT R0, RZ, 0x7610, R0 ;  /* 0x00007610ff007816 */ /* 0x004fc40000000000 */
[----:B----4-:R-:W-:-:S04]  /*5d170*/  @!P5 LOP3.LUT R7, R7, R6, RZ, 0x3c, !PT ;  /* 0x000000060707d212 */ /* 0x010fc800078e3cff */
[----:B------:R-:W-:-:S04]  /*5d180*/  @!P5 LOP3.LUT R6, R7, R6, RZ, 0x3c, !PT ;  /* 0x000000060706d212 */ /* 0x000fc800078e3cff */
[----:B------:R-:W-:-:S05]  /*5d190*/  @!P5 LOP3.LUT R7, R7, R6, RZ, 0x3c, !PT ;  /* 0x000000060707d212 */ /* 0x000fca00078e3cff */
[----:B------:R-:W2:Y:S04]  /*5d1a0*/  @!P5 LDG.E.U16 R0, desc[UR16][R6.64] ;  /* 0x000000100600d981 */ /* 0x000ea8000c1e1500 */
        /* <DEDUP_REMOVED lines=2065> */
[----:B------:R-:W-:-:S02]  /*652c0*/  PRMT R45, RZ, 0x7610, R45 ;  /* 0x00007610ff2d7816 */ /* 0x000fc4000000002d */
[----:B----4-:R-:W-:-:S04]  /*652d0*/  @!P5 LOP3.LUT R7, R7, R6, RZ, 0x3c, !PT ;  /* 0x000000060707d212 */ /* 0x010fc800078e3cff */
[----:B------:R-:W-:-:S04]  /*652e0*/  @!P5 LOP3.LUT R6, R7, R6, RZ, 0x3c, !PT ;  /* 0x000000060706d212 */ /* 0x000fc800078e3cff */
[----:B------:R-:W-:-:S05]  /*652f0*/  @!P5 LOP3.LUT R7, R7, R6, RZ, 0x3c, !PT ;  /* 0x000000060707d212 */ /* 0x000fca00078e3cff */
[----:B------:R0:W4:Y:S04]  /*65300*/  @!P5 LDG.E.U16 R45, desc[UR16][R6.64] ;  /* 0x00000010062dd981 */ /* 0x000128000c1e1500 */
[----:B------:R-:W0:Y:S04]  /*65310*/  LDL R6, [R1+0xd40] ;  /* 0x000d400001067983 */ /* 0x000e280000100800 */
[----:B------:R-:W0:Y:S01]  /*65320*/  LDL R7, [R1+0xd44] ;  /* 0x000d440001077983 */ /* 0x000e220000100800 */
[----:B---3--:R-:W-:Y:S02]  /*65330*/  PRMT R3, RZ, 0x7610, R3 ;  /* 0x00007610ff037816 */ /* 0x008fe40000000003 */
[----:B0-----:R-:W-:-:S04]  /*65340*/  @!P5 LOP3.LUT R7, R7, R6, RZ, 0x3c, !PT ;  /* 0x000000060707d212 */ /* 0x001fc800078e3cff */
[----:B------:R-:W-:-:S04]  /*65350*/  @!P5 LOP3.LUT R6, R7, R6, RZ, 0x3c, !PT ;  /* 0x000000060706d212 */ /* 0x000fc800078e3cff */
[----:B------:R-:W-:-:S05]  /*65360*/  @!P5 LOP3.LUT R7, R7, R6, RZ, 0x3c, !PT ;  /* 0x000000060707d212 */ /* 0x000fca00078e3cff */
[----:B------:R-:W3:Y:S04]  /*65370*/  @!P5 LDG.E.U16 R3, desc[UR16][R6.64] ;  /* 0x000000100603d981 */ /* 0x000ee8000c1e1500 */
[----:B----4-:R0:W-:Y:S04]  /*65380*/  STL [R1+0xe4], R45 ;  /* 0x0000e42d01007387 */ /* 0x0101e80000100800 */
[----:B0-----:R-:W4:Y:S04]  /*65390*/  LDL R45, [R1+0xd6c] ;  /* 0x000d6c00012d7983 */ /* 0x001f280000100800 */
[----:B---3--:R0:W-:Y:S04]  /*653a0*/  STL [R1+0xe0], R3 ;  /* 0x0000e00301007387 */ /* 0x0081e80000100800 */
[----:B0-----:R-:W3:Y:S04]  /*653b0*/  LDL.LU R3, [R1+0x1884] ;  /* 0x0018840001037983 */ /* 0x001ee80000300800 */
[----:B------:R-:W3:Y:S04]  /*653c0*/  LDL R6, [R1+0xd48] ;  /* 0x000d480001067983 */ /* 0x000ee80000100800 */
[----:B------:R-:W3:Y:S01]  /*653d0*/  LDL R7, [R1+0xd4c] ;  /* 0x000d4c0001077983 */ /* 0x000ee20000100800 */
[----:B--2---:R-:W-:-:S02]  /*653e0*/  PRMT R0, RZ, 0x7610, R0 ;  /* 0x00007610ff007816 */ /* 0x004fc40000000000 */
[----:B---3--:R-:W-:-:S04]  /*653f0*/  @!P5 LOP3.LUT R7, R7, R6, RZ, 0x3c, !PT ;  /* 0x000000060707d212 */ /* 0x008fc800078e3cff */
[----:B------:R-:W-:-:S04]  /*65400*/  @!P5 LOP3.LUT R6, R7, R6, RZ, 0x3c, !PT ;  /* 0x000000060706d212 */ /* 0x000fc800078e3cff */
[----:B------:R-:W-:-:S05]  /*65410*/  @!P5 LOP3.LUT R7, R7, R6, RZ, 0x3c, !PT ;  /* 0x000000060707d212 */ /* 0x000fca00078e3cff */
[----:B------:R-:W2:Y:S04]  /*65420*/  @!P5 LDG.E.U16 R0, desc[UR16][R6.64] ;  /* 0x000000100600d981 */ /* 0x000ea8000c1e1500 */
[----:B--2---:R0:W-:Y:S04]  /*65430*/  STL [R1+0xdc], R0 ;  /* 0x0000dc0001007387 */ /* 0x0041e80000100800 */
        /* <DEDUP_REMOVED lines=25> */
[----:B------:R-:W3:Y:S01]  /*655d0*/  @!P5 LDG.E.U16 R3, desc[UR16][R6.64] ;  /* 0x000000100603d981 */ /* 0x000ee2000c1e1500 */
[----:B--2---:R-:W-:-:S03]  /*655e0*/  PRMT R0, RZ, 0x7610, R0 ;  /* 0x00007610ff007816 */ /* 0x004fc60000000000 */
[----:B---3--:R0:W-:Y:S04]  /*655f0*/  STL [R1+0xd0], R3 ;  /* 0x0000d00301007387 */ /* 0x0081e80000100800 */
[----:B0-----:R-:W2:Y:S04]  /*65600*/  LDL.LU R3, [R1+0x1874] ;  /* 0x0018740001037983 */ /* 0x001ea80000300800 */
[----:B------:R-:W3:Y:S01]  /*65610*/  LDL R7, [R1+0xd68] ;  /* 0x000d680001077983 */ /* 0x000ee20000100800 */
[----:B----4-:R-:W-:-:S03]  /*65620*/  @!P5 IMAD.MOV.U32 R6, RZ, RZ, R45 ;  /* 0x000000ffff06d224 */ /* 0x010fc600078e002d */
[----:B------:R-:W4:Y:S04]  /*65630*/  LDL R45, [R1+0xd94] ;  /* 0x000d9400012d7983 */ /* 0x000f280000100800 */
[----:B---3--:R-:W3:Y:S04]  /*65640*/  @!P5 LDG.E.U16 R0, desc[UR16][R6.64] ;  /* 0x000000100600d981 */ /* 0x008ee8000c1e1500 */
        /* <DEDUP_REMOVED lines=23> */
[----:B------:R-:W-:Y:S01]  /*657c0*/  @!P5 LOP3.LUT R7, R7, R6, RZ, 0x3c, !PT ;  /* 0x000000060707d212 */ /* 0x000fe200078e3cff */
[----:B---3--:R0:W-:Y:S04]  /*657d0*/  STL [R1+0xc4], R47 ;  /* 0x0000c42f01007387 */ /* 0x0081e80000100800 */
[----:B------:R1:W3:Y:S01]  /*657e0*/  @!P5 LDG.E.U16 R46, desc[UR16][R6.64] ;  /* 0x00000010062ed981 */ /* 0x0002e2000c1e1500 */
[----:B------:R-:W-:-:S03]  /*657f0*/  PRMT R0, RZ, 0x7610, R0 ;  /* 0x00007610ff007816 */ /* 0x000fc60000000000 */
[----:B0-----:R-:W2:Y:S04]  /*65800*/  LDL R47, [R1+0xda4] ;  /* 0x000da400012f7983 */ /* 0x001ea80000100800 */
[----:B------:R-:W1:Y:S04]  /*65810*/  LDL R6, [R1+0xd88] ;  /* 0x000d880001067983 */ /* 0x000e680000100800 */
[----:B------:R-:W1:Y:S02]  /*65820*/  LDL R7, [R1+0xd8c] ;  /* 0x000d8c0001077983 */ /* 0x000e640000100800 */
[----:B-1----:R-:W-:-:S04]  /*65830*/  @!P5 LOP3.LUT R7, R7, R6, RZ, 0x3c, !PT ;  /* 0x000000060707d212 */ /* 0x002fc800078e3cff */
        /* <DEDUP_REMOVED lines=40> */
[----:B------:R-:W-:Y:S02]  /*65ac0*/  PRMT R9, RZ, 0x7610, R9 ;  /* 0x00007610ff097816 */ /* 0x000fe40000000009 */
[----:B------:R-:W-:Y:S01]  /*65ad0*/  PRMT R11, RZ, 0x7610, R11 ;  /* 0x00007610ff0b7816 */ /* 0x000fe2000000000b */
[----:B------:R-:W2:Y:S04]  /*65ae0*/  LDL R45, [R1+0xdd0] ;  /* 0x000dd000012d7983 */ /* 0x000ea80000100800 */
[----:B---3--:R1:W3:Y:S04]  /*65af0*/  @!P5 LDG.E.U16 R17, desc[UR16][R6.64] ;  /* 0x000000100611d981 */ /* 0x0082e8000c1e1500 */
[----:B0-----:R-:W4:Y:S04]  /*65b00*/  LDL R42, [R1+0xdcc] ;  /* 0x000dcc00012a7983 */ /* 0x001f280000100800 */
[----:B------:R-:W2:Y:S01]  /*65b10*/  LDL R7, [R1+0xdb8] ;  /* 0x000db80001077983 */ /* 0x000ea20000100800 */
[----:B-1----:R-:W-:-:S05]  /*65b20*/  @!P5 IMAD.MOV.U32 R6, RZ, RZ, R44 ;  /* 0x000000ffff06d224 */ /* 0x002fca00078e002c */
        /* <DEDUP_REMOVED lines=15> */
[----:B0-----:R-:W2:Y:S01]  /*65c20*/  LDL R9, [R1+0xde4] ;  /* 0x000de40001097983 */ /* 0x001ea20000100800 */
[----:B------:R-:W-:-:S03]  /*65c30*/  PRMT R16, RZ, 0x7610, R16 ;  /* 0x00007610ff107816 */ /* 0x000fc60000000010 */
[----:B----4-:R0:W-:Y:S01]  /*65c40*/  STL [R1+0x9c], R11 ;  /* 0x00009c0b01007387 */ /* 0x0101e20000100800 */
[----:B------:R-:W-:-:S03]  /*65c50*/  @!P5 IMAD.MOV.U32 R7, RZ, RZ, R45 ;  /* 0x000000ffff07d224 */ /* 0x000fc600078e002d */
[----:B0-----:R-:W4:Y:S01]  /*65c60*/  LDL R11, [R1+0xdec] ;  /* 0x000dec00010b7983 */ /* 0x001f220000100800 */
[----:B---3--:R-:W-:Y:S01]  /*65c70*/  @!P5 IMAD.MOV.U32 R6, RZ, RZ, R17 ;  /* 0x000000ffff06d224 */ /* 0x008fe200078e0011 */
[----:B------:R-:W-:Y:S02]  /*65c80*/  PRMT R15, RZ, 0x7610, R15 ;  /* 0x00007610ff0f7816 */ /* 0x000fe4000000000f */
[----:B------:R-:W-:Y:S02]  /*65c90*/  PRMT R8, RZ, 0x7610, R8 ;  /* 0x00007610ff087816 */ /* 0x000fe40000000008 */
[----:B------:R-:W-:Y:S01]  /*65ca0*/  PRMT R12, RZ, 0x7610, R12 ;  /* 0x00007610ff0c7816 */ /* 0x000fe2000000000c */
[----:B------:R-:W3:Y:S04]  /*65cb0*/  LDL R17, [R1+0xdf0] ;  /* 0x000df00001117983 */ /* 0x000ee80000100800 */
[----:B------:R0:W3:Y:S02]  /*65cc0*/  @!P5 LDG.E.U16 R16, desc[UR16][R6.64] ;  /* 0x000000100610d981 */ /* 0x0000e4000c1e1500 */
[----:B0-----:R-:W-:-:S02]  /*65cd0*/  @!P5 IMAD.MOV.U32 R7, RZ, RZ, R44 ;  /* 0x000000ffff07d224 */ /* 0x001fc400078e002c */
        /* <DEDUP_REMOVED lines=20> */
[----:B------:R-:W4:Y:S04]  /*65e20*/  LDL R17, [R1+0xe10] ;  /* 0x000e100001117983 */ /* 0x000f280000100800 */
[----:B0-----:R-:W4:Y:S01]  /*65e30*/  LDL R12, [R1+0xe08] ;  /* 0x000e0800010c7983 */ /* 0x001f220000100800 */
[----:B---3--:R-:W-:-:S03]  /*65e40*/  @!P5 IMAD.MOV.U32 R6, RZ, RZ, R16 ;  /* 0x000000ffff06d224 */ /* 0x008fc600078e0010 */
[----:B------:R-:W3:Y:S04]  /*65e50*/  LDL R16, [R1+0xe14] ;  /* 0x000e140001107983 */ /* 0x000ee80000100800 */
[----:B------:R0:W3:Y:S02]  /*65e60*/  @!P5 LDG.E.U16 R41, desc[UR16][R6.64] ;  /* 0x000000100629d981 */ /* 0x0000e4000c1e1500 */
[----:B0-----:R-:W-:Y:S02]  /*65e70*/  @!P5 IMAD.MOV.U32 R7, RZ, RZ, R20 ;  /* 0x000000ffff07d224 */ /* 0x001fe400078e0014 */
[----:B------:R-:W3:Y:S01]  /*65e80*/  LDL R20, [R1+0xe18] ;  /* 0x000e180001147983 */ /* 0x000ee20000100800 */
[----:B--2---:R-:W-:-:S03]  /*65e90*/  @!P5 IMAD.MOV.U32 R6, RZ, RZ, R15 ;  /* 0x000000ffff06d224 */ /* 0x004fc600078e000f */
[----:B------:R-:W2:Y:S01]  /*65ea0*/  LDL R15, [R1+0xe1c] ;  /* 0x000e1c00010f7983 */ /* 0x000ea20000100800 */
[----:B------:R-:W-:Y:S02]  /*65eb0*/  PRMT R40, RZ, 0x7610, R40 ;  /* 0x00007610ff287816 */ /* 0x000fe40000000028 */
[----:B------:R-:W-:-:S04]  /*65ec0*/  PRMT R39, RZ, 0x7610, R39 ;  /* 0x00007610ff277816 */ /* 0x000fc80000000027 */
[----:B------:R0:W2:Y:S01]  /*65ed0*/  @!P5 LDG.E.U16 R40, desc[UR16][R6.64] ;  /* 0x000000100628d981 */ /* 0x0000a2000c1e1500 */
[----:B------:R-:W-:Y:S01]  /*65ee0*/  PRMT R38, RZ, 0x7610, R38 ;  /* 0x00007610ff267816 */ /* 0x000fe20000000026 */
[----:B0-----:R-:W-:Y:S02]  /*65ef0*/  @!P5 IMAD.MOV.U32 R6, RZ, RZ, R8 ;  /* 0x000000ffff06d224 */ /* 0x001fe400078e0008 */
[----:B------:R-:W-:Y:S01]  /*65f00*/  @!P5 IMAD.MOV.U32 R7, RZ, RZ, R9 ;  /* 0x000000ffff07d224 */ /* 0x000fe200078e0009 */
[----:B------:R-:W2:Y:S04]  /*65f10*/  LDL R8, [R1+0xe24] ;  /* 0x000e240001087983 */ /* 0x000ea80000100800 */
[----:B------:R-:W2:Y:S04]  /*65f20*/  LDL R9, [R1+0xe20] ;  /* 0x000e200001097983 */ /* 0x000ea80000100800 */
[----:B------:R0:W2:Y:S01]  /*65f30*/  @!P5 LDG.E.U16 R39, desc[UR16][R6.64] ;  /* 0x000000100627d981 */ /* 0x0000a2000c1e1500 */
[----:B------:R-:W-:Y:S01]  /*65f40*/  PRMT R37, RZ, 0x7610, R37 ;  /* 0x00007610ff257816 */ /* 0x000fe20000000025 */
[----:B0-----:R-:W-:-:S02]  /*65f50*/  @!P5 IMAD.MOV.U32 R6, RZ, RZ, R11 ;  /* 0x000000ffff06d224 */ /* 0x001fc400078e000b */
[----:B----4-:R-:W-:Y:S01]  /*65f60*/  @!P5 IMAD.MOV.U32 R7, RZ, RZ, R12 ;  /* 0x000000ffff07d224 */ /* 0x010fe200078e000c */
[----:B------:R-:W4:Y:S04]  /*65f70*/  LDL R11, [R1+0xe2c] ;  /* 0x000e2c00010b7983 */ /* 0x000f280000100800 */
[----:B------:R-:W4:Y:S04]  /*65f80*/  LDL R12, [R1+0xe28] ;  /* 0x000e2800010c7983 */ /* 0x000f280000100800 */
[----:B------:R3:W4:Y:S02]  /*65f90*/  @!P5 LDG.E.U16 R38, desc[UR16][R6.64] ;  /* 0x000000100626d981 */ /* 0x000724000c1e1500 */
[----:B---3--:R-:W-:-:S02]  /*65fa0*/  @!P5 IMAD.MOV.U32 R6, RZ, RZ, R16 ;  /* 0x000000ffff06d224 */ /* 0x008fc400078e0010 */
[----:B------:R-:W-:Y:S01]  /*65fb0*/  @!P5 IMAD.MOV.U32 R7, RZ, RZ, R17 ;  /* 0x000000ffff07d224 */ /* 0x000fe200078e0011 */
[----:B------:R-:W3:Y:S04]  /*65fc0*/  LDL R16, [R1+0xe34] ;  /* 0x000e340001107983 */ /* 0x000ee80000100800 */
[----:B------:R-:W3:Y:S04]  /*65fd0*/  LDL R17, [R1+0xe30] ;  /* 0x000e300001117983 */ /* 0x000ee80000100800 */
[----:B------:R0:W3:Y:S02]  /*65fe0*/  @!P5 LDG.E.U16 R37, desc[UR16][R6.64] ;  /* 0x000000100625d981 */ /* 0x0000e4000c1e1500 */
[----:B0-----:R-:W-:-:S02]  /*65ff0*/  @!P5 IMAD.MOV.U32 R7, RZ, RZ, R20 ;  /* 0x000000ffff07d224 */ /* 0x001fc400078e0014 */
        /* <DEDUP_REMOVED lines=11> */
[----:B------:R4:W2:Y:S04]  /*660b0*/  @!P5 LDG.E.U16 R35, desc[UR16][R6.64] ;  /* 0x000000100623d981 */ /* 0x0008a8000c1e1500 */
[----:B------:R-:W-:Y:S01]  /*660c0*/  STL [R1+0x88], R41 ;  /* 0x0000882901007387 */ /* 0x000fe20000100800 */
[----:B------:R-:W-:Y:S01]  /*660d0*/  PRMT R33, RZ, 0x7610, R33 ;  /* 0x00007610ff217816 */ /* 0x000fe20000000021 */
[----:B----4-:R-:W-:-:S02]  /*660e0*/  @!P5 IMAD.MOV.U32 R6, RZ, RZ, R11 ;  /* 0x000000ffff06d224 */ /* 0x010fc400078e000b */
[----:B------:R-:W-:Y:S01]  /*660f0*/  @!P5 IMAD.MOV.U32 R7, RZ, RZ, R12 ;  /* 0x000000ffff07d224 */ /* 0x000fe200078e000c */
[----:B------:R-:W4:Y:S04]  /*66100*/  LDL R11, [R1+0xe4c] ;  /* 0x000e4c00010b7983 */ /* 0x000f280000100800 */
[----:B------:R-:W4:Y:S04]  /*66110*/  LDL R12, [R1+0xe48] ;  /* 0x000e4800010c7983 */ /* 0x000f280000100800 */
[----:B------:R3:W4:Y:S04]  /*66120*/  @!P5 LDG.E.U16 R34, desc[UR16][R6.64] ;  /* 0x000000100622d981 */ /* 0x000728000c1e1500 */
[----:B------:R-:W-:Y:S01]  /*66130*/  STL [R1+0x84], R40 ;  /* 0x0000842801007387 */ /* 0x000fe20000100800 */
[----:B---3--:R-:W-:-:S02]  /*66140*/  @!P5 IMAD.MOV.U32 R6, RZ, RZ, R16 ;  /* 0x000000ffff06d224 */ /* 0x008fc400078e0010 */
[----:B------:R-:W-:Y:S01]  /*66150*/  @!P5 IMAD.MOV.U32 R7, RZ, RZ, R17 ;  /* 0x000000ffff07d224 */ /* 0x000fe200078e0011 */
[----:B------:R-:W3:Y:S04]  /*66160*/  LDL R16, [R1+0xe54] ;  /* 0x000e540001107983 */ /* 0x000ee80000100800 */
[----:B------:R-:W3:Y:S04]  /*66170*/  LDL R17, [R1+0xe50] ;  /* 0x000e500001117983 */ /* 0x000ee80000100800 */
[----:B------:R0:W3:Y:S04]  /*66180*/  @!P5 LDG.E.U16 R33, desc[UR16][R6.64] ;  /* 0x000000100621d981 */ /* 0x0000e8000c1e1500 */
[----:B------:R-:W-:Y:S01]  /*66190*/  STL [R1+0x80], R39 ;  /* 0x0000802701007387 */ /* 0x000fe20000100800 */
[----:B0-----:R-:W-:-:S03]  /*661a0*/  @!P5 IMAD.MOV.U32 R7, RZ, RZ, R20 ;  /* 0x000000ffff07d224 */ /* 0x001fc600078e0014 */
        /* <DEDUP_REMOVED lines=8> */
[----:B------:R-:W-:-:S05]  /*66230*/  @!P5 IMAD.MOV.U32 R7, RZ, RZ, R9 ;  /* 0x000000ffff07d224 */ /* 0x000fca00078e0009 */
[----:B------:R4:W2:Y:S01]  /*66240*/  @!P5 LDG.E.U16 R31, desc[UR16][R6.64] ;  /* 0x00000010061fd981 */ /* 0x0008a2000c1e1500 */
[----:B------:R-:W-:-:S03]  /*66250*/  PRMT R29, RZ, 0x7610, R29 ;  /* 0x00007610ff1d7816 */ /* 0x000fc6000000001d */
[----:B------:R-:W-:Y:S04]  /*66260*/  STL [R1+0x7c], R38 ;  /* 0x00007c2601007387 */ /* 0x000fe80000100800 */
[----:B------:R-:W2:Y:S04]  /*66270*/  LDL R9, [R1+0xe60] ;  /* 0x000e600001097983 */ /* 0x000ea80000100800 */
[----:B------:R-:W2:Y:S01]  /*66280*/  LDL R8, [R1+0xe64] ;  /* 0x000e640001087983 */ /* 0x000ea20000100800 */
[----:B----4-:R-:W-:Y:S02]  /*66290*/  @!P5 IMAD.MOV.U32 R6, RZ, RZ, R11 ;  /* 0x000000ffff06d224 */ /* 0x010fe400078e000b */
[----:B------:R-:W-:-:S05]  /*662a0*/  @!P5 IMAD.MOV.U32 R7, RZ, RZ, R12 ;  /* 0x000000ffff07d224 */ /* 0x000fca00078e000c */
[----:B------:R3:W4:Y:S01]  /*662b0*/  @!P5 LDG.E.U16 R30, desc[UR16][R6.64] ;  /* 0x00000010061ed981 */ /* 0x000722000c1e1500 */
[----:B------:R-:W-:Y:S01]  /*662c0*/  PRMT R10, RZ, 0x7610, R10 ;  /* 0x00007610ff0a7816 */ /* 0x000fe2000000000a */
[----:B---3--:R-:W-:Y:S02]  /*662d0*/  @!P5 IMAD.MOV.U32 R6, RZ, RZ, R16 ;  /* 0x000000ffff06d224 */ /* 0x008fe400078e0010 */
[----:B------:R-:W-:-:S05]  /*662e0*/  @!P5 IMAD.MOV.U32 R7, RZ, RZ, R17 ;  /* 0x000000ffff07d224 */ /* 0x000fca00078e0011 */
[----:B------:R0:W3:Y:S04]  /*662f0*/  @!P5 LDG.E.U16 R29, desc[UR16][R6.64] ;  /* 0x00000010061dd981 */ /* 0x0000e8000c1e1500 */
[----:B------:R-:W-:Y:S04]  /*66300*/  STL [R1+0x78], R37 ;  /* 0x0000782501007387 */ /* 0x000fe80000100800 */
[----:B------:R-:W3:Y:S04]  /*66310*/  LDL R11, [R1+0xe6c] ;  /* 0x000e6c00010b7983 */ /* 0x000ee80000100800 */
[----:B------:R-:W4:Y:S01]  /*66320*/  LDL R12, [R1+0xe68] ;  /* 0x000e6800010c7983 */ /* 0x000f220000100800 */
[----:B0-----:R-:W-:-:S02]  /*66330*/  @!P5 IMAD.MOV.U32 R7, RZ, RZ, R20 ;  /* 0x000000ffff07d224 */ /* 0x001fc400078e0014 */
[----:B--2---:R-:W-:-:S05]  /*66340*/  @!P5 IMAD.MOV.U32 R6, RZ, RZ, R15 ;  /* 0x000000ffff06d224 */ /* 0x004fca00078e000f */
[----:B------:R0:W2:Y:S04]  /*66350*/  @!P5 LDG.E.U16 R10, desc[UR16][R6.64] ;  /* 0x00000010060ad981 */ /* 0x0000a8000c1e1500 */
[----:B------:R-:W-:Y:S04]  /*66360*/  STL [R1+0x74], R36 ;  /* 0x0000742401007387 */ /* 0x000fe80000100800 */
[----:B------:R-:W4:Y:S04]  /*66370*/  LDL R17, [R1+0xe70] ;  /* 0x000e700001117983 */ /* 0x000f280000100800 */
[----:B------:R-:W4:Y:S01]  /*66380*/  LDL R16, [R1+0xe74] ;  /* 0x000e740001107983 */ /* 0x000f220000100800 */
[----:B------:R-:W-:-:S03]  /*66390*/  PRMT R13, RZ, 0x7610, R13 ;  /* 0x00007610ff0d7816 */ /* 0x000fc6000000000d */
[----:B------:R-:W-:Y:S04]  /*663a0*/  STL [R1+0x70], R35 ;  /* 0x0000702301007387 */ /* 0x000fe80000100800 */
[----:B------:R-:W4:Y:S04]  /*663b0*/  LDL R20, [R1+0xe78] ;  /* 0x000e780001147983 */ /* 0x000f280000100800 */
[----:B------:R-:W4:Y:S04]  /*663c0*/  LDL R15, [R1+0xe7c] ;  /* 0x000e7c00010f7983 */ /* 0x000f280000100800 */
[----:B------:R-:W-:Y:S01]  /*663d0*/  STL [R1+0x6c], R34 ;  /* 0x00006c2201007387 */ /* 0x000fe20000100800 */
[----:B0-----:R-:W-:-:S02]  /*663e0*/  @!P5 IMAD.MOV.U32 R7, RZ, RZ, R9 ;  /* 0x000000ffff07d224 */ /* 0x001fc400078e0009 */
[----:B------:R-:W-:Y:S01]  /*663f0*/  @!P5 IMAD.MOV.U32 R6, RZ, RZ, R8 ;  /* 0x000000ffff06d224 */ /* 0x000fe200078e0008 */
[----:B------:R-:W4:Y:S04]  /*66400*/  LDL R9, [R1+0xe80] ;  /* 0x000e800001097983 */ /* 0x000f280000100800 */
[----:B------:R-:W4:Y:S04]  /*66410*/  LDL R8, [R1+0xe84] ;  /* 0x000e840001087983 */ /* 0x000f280000100800 */
[----:B------:R3:W4:Y:S02]  /*66420*/  @!P5 LDG.E.U16 R13, desc[UR16][R6.64] ;  /* 0x00000010060dd981 */ /* 0x000724000c1e1500 */
[----:B---3--:R-:W-:-:S02]  /*66430*/  @!P5 IMAD.MOV.U32 R6, RZ, RZ, R11 ;  /* 0x000000ffff06d224 */ /* 0x008fc400078e000b */
[----:B--2---:R0:W-:Y:S04]  /*66440*/  STL [R1+0x54], R10 ;  /* 0x0000540a01007387 */ /* 0x0041e80000100800 */
[----:B0-----:R-:W2:Y:S04]  /*66450*/  LDL R10, [R1+0xe8c] ;  /* 0x000e8c00010a7983 */ /* 0x001ea80000100800 */
[----:B------:R-:W-:Y:S04]  /*66460*/  STL [R1+0x68], R33 ;  /* 0x0000682101007387 */ /* 0x000fe80000100800 */
[----:B------:R-:W3:Y:S01]  /*66470*/  LDL R11, [R1+0xe88] ;  /* 0x000e8800010b7983 */ /* 0x000ee20000100800 */
[----:B------:R-:W-:Y:S01]  /*66480*/  PRMT R28, RZ, 0x7610, R28 ;  /* 0x00007610ff1c7816 */ /* 0x000fe2000000001c */
[----:B----4-:R-:W-:Y:S01]  /*66490*/  @!P5 IMAD.MOV.U32 R7, RZ, RZ, R12 ;  /* 0x000000ffff07d224 */ /* 0x010fe200078e000c */
[----:B------:R-:W-:-:S04]  /*664a0*/  PRMT R27, RZ, 0x7610, R27 ;  /* 0x00007610ff1b7816 */ /* 0x000fc8000000001b */
[----:B------:R0:W4:Y:S01]  /*664b0*/  @!P5 LDG.E.U16 R28, desc[UR16][R6.64] ;  /* 0x00000010061cd981 */ /* 0x000122000c1e1500 */
[----:B------:R-:W-:Y:S01]  /*664c0*/  PRMT R26, RZ, 0x7610, R26 ;  /* 0x00007610ff1a7816 */ /* 0x000fe2000000001a */
[----:B0-----:R-:W-:Y:S02]  /*664d0*/  @!P5 IMAD.MOV.U32 R6, RZ, RZ, R16 ;  /* 0x000000ffff06d224 */ /* 0x001fe400078e0010 */
[----:B------:R-:W-:-:S05]  /*664e0*/  @!P5 IMAD.MOV.U32 R7, RZ, RZ, R17 ;  /* 0x000000ffff07d224 */ /* 0x000fca00078e0011 */
[----:B------:R0:W4:Y:S04]  /*664f0*/  @!P5 LDG.E.U16 R27, desc[UR16][R6.64] ;  /* 0x00000010061bd981 */ /* 0x000128000c1e1500 */
[----:B------:R1:W-:Y:S01]  /*66500*/  STL [R1+0x50], R13 ;  /* 0x0000500d01007387 */ /* 0x0003e20000100800 */
[----:B------:R-:W-:-:S03]  /*66510*/  PRMT R19, RZ, 0x7610, R19 ;  /* 0x00007610ff137816 */ /* 0x000fc60000000013 */
[----:B------:R-:W-:Y:S04]  /*66520*/  STL [R1+0x64], R32 ;  /* 0x0000642001007387 */ /* 0x000fe80000100800 */
[----:B------:R-:W4:Y:S01]  /*66530*/  LDL R12, [R1+0xe94] ;  /* 0x000e9400010c7983 */ /* 0x000f220000100800 */
[----:B0-----:R-:W-:Y:S02]  /*66540*/  @!P5 IMAD.MOV.U32 R6, RZ, RZ, R15 ;  /* 0x000000ffff06d224 */ /* 0x001fe400078e000f */
[----:B------:R-:W-:Y:S01]  /*66550*/  @!P5 IMAD.MOV.U32 R7, RZ, RZ, R20 ;  /* 0x000000ffff07d224 */ /* 0x000fe200078e0014 */
[----:B-1----:R-:W4:Y:S04]  /*66560*/  LDL R13, [R1+0xe90] ;  /* 0x000e9000010d7983 */ /* 0x002f280000100800 */
[----:B------:R0:W4:Y:S01]  /*66570*/  @!P5 LDG.E.U16 R26, desc[UR16][R6.64] ;  /* 0x00000010061ad981 */ /* 0x000122000c1e1500 */
[----:B------:R-:W-:Y:S01]  /*66580*/  PRMT R2, RZ, 0x7610, R2 ;  /* 0x00007610ff027816 */ /* 0x000fe20000000002 */
[----:B0-----:R-:W-:-:S02]  /*66590*/  @!P5 IMAD.MOV.U32 R6, RZ, RZ, R8 ;  /* 0x000000ffff06d224 */ /* 0x001fc400078e0008 */
[----:B------:R-:W-:-:S05]  /*665a0*/  @!P5 IMAD.MOV.U32 R7, RZ, RZ, R9 ;  /* 0x000000ffff07d224 */ /* 0x000fca00078e0009 */
[----:B------:R2:W4:Y:S02]  /*665b0*/  @!P5 LDG.E.U16 R19, desc[UR16][R6.64] ;  /* 0x000000100613d981 */ /* 0x000524000c1e1500 */
[----:B--2---:R-:W-:Y:S02]  /*665c0*/  @!P5 IMAD.MOV.U32 R6, RZ, RZ, R10 ;  /* 0x000000ffff06d224 */ /* 0x004fe400078e000a */
[----:B---3--:R-:W-:-:S05]  /*665d0*/  @!P5 IMAD.MOV.U32 R7, RZ, RZ, R11 ;  /* 0x000000ffff07d224 */ /* 0x008fca00078e000b */
[----:B------:R4:W2:Y:S04]  /*665e0*/  @!P5 LDG.E.U16 R2, desc[UR16][R6.64] ;  /* 0x000000100602d981 */ /* 0x0008a8000c1e1500 */
[----:B------:R-:W-:Y:S04]  /*665f0*/  STL [R1+0x60], R31 ;  /* 0x0000601f01007387 */ /* 0x000fe80000100800 */
[----:B------:R-:W3:Y:S04]  /*66600*/  LDL R17, [R1+0xe98] ;  /* 0x000e980001117983 */ /* 0x000ee80000100800 */
[----:B------:R-:W3:Y:S04]  /*66610*/  LDL R16, [R1+0xe9c] ;  /* 0x000e9c0001107983 */ /* 0x000ee80000100800 */
[----:B------:R-:W-:Y:S04]  /*66620*/  STL [R1+0x5c], R30 ;  /* 0x00005c1e01007387 */ /* 0x000fe80000100800 */
[----:B------:R-:W3:Y:S04]  /*66630*/  LDL R20, [R1+0xea0] ;  /* 0x000ea00001147983 */ /* 0x000ee80000100800 */
[----:B------:R-:W3:Y:S04]  /*66640*/  LDL R15, [R1+0xea4] ;  /* 0x000ea400010f7983 */ /* 0x000ee80000100800 */
[----:B------:R-:W-:Y:S04]  /*66650*/  STL [R1+0x58], R29 ;  /* 0x0000581d01007387 */ /* 0x000fe80000100800 */
[----:B------:R-:W3:Y:S04]  /*66660*/  LDL R9, [R1+0xea8] ;  /* 0x000ea80001097983 */ /* 0x000ee80000100800 */
[----:B------:R-:W3:Y:S01]  /*66670*/  LDL R8, [R1+0xeac] ;  /* 0x000eac0001087983 */ /* 0x000ee20000100800 */
[----:B------:R-:W-:-:S03]  /*66680*/  PRMT R18, RZ, 0x7610, R18 ;  /* 0x00007610ff127816 */ /* 0x000fc60000000012 */
[----:B------:R-:W3:Y:S04]  /*66690*/  LDL R11, [R1+0xeb0] ;  /* 0x000eb000010b7983 */ /* 0x000ee80000100800 */
[----:B------:R-:W3:Y:S01]  /*666a0*/  LDL R10, [R1+0xeb4] ;  /* 0x000eb400010a7983 */ /* 0x000ee20000100800 */
[----:B----4-:R-:W-:Y:S02]  /*666b0*/  @!P5 IMAD.MOV.U32 R6, RZ, RZ, R12 ;  /* 0x000000ffff06d224 */ /* 0x010fe400078e000c */
[----:B------:R-:W-:-:S05]  /*666c0*/  @!P5 IMAD.MOV.U32 R7, RZ, RZ, R13 ;  /* 0x000000ffff07d224 */ /* 0x000fca00078e000d */
[----:B------:R3:W4:Y:S04]  /*666d0*/  @!P5 LDG.E.U16 R18, desc[UR16][R6.64] ;  /* 0x000000100612d981 */ /* 0x000728000c1e1500 */
[----:B--2---:R-:W-:Y:S04]  /*666e0*/  STL [R1+0x17d4], R2 ;  /* 0x0017d40201007387 */ /* 0x004fe80000100800 */
[----:B------:R-:W2:Y:S04]  /*666f0*/  LDL R13, [R1+0xeb8] ;  /* 0x000eb800010d7983 */ /* 0x000ea80000100800 */
[----:B------:R-:W2:Y:S01]  /*66700*/  LDL R12, [R1+0xebc] ;  /* 0x000ebc00010c7983 */ /* 0x000ea20000100800 */
[----:B------:R-:W-:Y:S01]  /*66710*/  PRMT R25, RZ, 0x7610, R25 ;  /* 0x00007610ff197816 */ /* 0x000fe20000000019 */
[----:B---3--:R-:W-:-:S02]  /*66720*/  @!P5 IMAD.MOV.U32 R6, RZ, RZ, R16 ;  /* 0x000000ffff06d224 */ /* 0x008fc400078e0010 */
[----:B------:R-:W-:Y:S01]  /*66730*/  @!P5 IMAD.MOV.U32 R7, RZ, RZ, R17 ;  /* 0x000000ffff07d224 */ /* 0x000fe200078e0011 */
[----:B------:R-:W-:-:S04]  /*66740*/  PRMT R24, RZ, 0x7610, R24 ;  /* 0x00007610ff187816 */ /* 0x000fc80000000018 */
[----:B------:R0:W3:Y:S01]  /*66750*/  @!P5 LDG.E.U16 R25, desc[UR16][R6.64] ;  /* 0x000000100619d981 */ /* 0x0000e2000c1e1500 */
[----:B------:R-:W-:-:S03]  /*66760*/  PRMT R23, RZ, 0x7610, R23 ;  /* 0x00007610ff177816 */ /* 0x000fc60000000017 */
[----:B------:R1:W-:Y:S04]  /*66770*/  STL [R1+0x40], R19 ;  /* 0x0000401301007387 */ /* 0x0003e80000100800 */
[----:B------:R-:W3:Y:S01]  /*66780*/  LDL R17, [R1+0xec4] ;  /* 0x000ec40001117983 */ /* 0x000ee20000100800 */
[----:B0-----:R-:W-:Y:S02]  /*66790*/  @!P5 IMAD.MOV.U32 R6, RZ, RZ, R15 ;  /* 0x000000ffff06d224 */ /* 0x001fe400078e000f */
[----:B------:R-:W-:Y:S01]  /*667a0*/  @!P5 IMAD.MOV.U32 R7, RZ, RZ, R20 ;  /* 0x000000ffff07d224 */ /* 0x000fe200078e0014 */
[----:B-1----:R-:W3:Y:S04]  /*667b0*/  LDL R19, [R1+0xec0] ;  /* 0x000ec00001137983 */ /* 0x002ee80000100800 */
[----:B------:R0:W3:Y:S04]  /*667c0*/  @!P5 LDG.E.U16 R24, desc[UR16][R6.64] ;  /* 0x000000100618d981 */ /* 0x0000e8000c1e1500 */
[----:B------:R-:W-:Y:S01]  /*667d0*/  STL [R1+0x4c], R28 ;  /* 0x00004c1c01007387 */ /* 0x000fe20000100800 */
[----:B------:R-:W-:Y:S01]  /*667e0*/  PRMT R22, RZ, 0x7610, R22 ;  /* 0x00007610ff167816 */ /* 0x000fe20000000016 */
[----:B0-----:R-:W-:-:S02]  /*667f0*/  @!P5 IMAD.MOV.U32 R6, RZ, RZ, R8 ;  /* 0x000000ffff06d224 */ /* 0x001fc400078e0008 */
[----:B------:R-:W-:Y:S01]  /*66800*/  @!P5 IMAD.MOV.U32 R7, RZ, RZ, R9 ;  /* 0x000000ffff07d224 */ /* 0x000fe200078e0009 */
[----:B----4-:R0:W-:Y:S04]  /*66810*/  STL [R1+0x38], R18 ;  /* 0x0000381201007387 */ /* 0x0101e80000100800 */
[----:B------:R-:W4:Y:S04]  /*66820*/  LDL R16, [R1+0xecc] ;  /* 0x000ecc0001107983 */ /* 0x000f280000100800 */
[----:B------:R1:W4:Y:S01]  /*66830*/  @!P5 LDG.E.U16 R23, desc[UR16][R6.64] ;  /* 0x000000100617d981 */ /* 0x000322000c1e1500 */
[----:B------:R-:W-:-:S03]  /*66840*/  PRMT R3, RZ, 0x7610, R3 ;  /* 0x00007610ff037816 */ /* 0x000fc60000000003 */
[----:B0-----:R-:W4:Y:S01]  /*66850*/  LDL R18, [R1+0xec8] ;  /* 0x000ec80001127983 */ /* 0x001f220000100800 */
[----:B-1----:R-:W-:Y:S02]  /*66860*/  @!P5 IMAD.MOV.U32 R6, RZ, RZ, R10 ;  /* 0x000000ffff06d224 */ /* 0x002fe400078e000a */
[----:B------:R-:W-:Y:S01]  /*66870*/  @!P5 IMAD.MOV.U32 R7, RZ, RZ, R11 ;  /* 0x000000ffff07d224 */ /* 0x000fe200078e000b */
[----:B------:R-:W-:Y:S04]  /*66880*/  STL [R1+0x48], R27 ;  /* 0x0000481b01007387 */ /* 0x000fe80000100800 */
[----:B------:R-:W4:Y:S04]  /*66890*/  LDL R20, [R1+0xed0] ;  /* 0x000ed00001147983 */ /* 0x000f280000100800 */
[----:B------:R-:W4:Y:S04]  /*668a0*/  LDL R15, [R1+0xed4] ;  /* 0x000ed400010f7983 */ /* 0x000f280000100800 */
[----:B------:R2:W4:Y:S04]  /*668b0*/  @!P5 LDG.E.U16 R22, desc[UR16][R6.64] ;  /* 0x000000100616d981 */ /* 0x000528000c1e1500 */
[----:B------:R-:W-:Y:S04]  /*668c0*/  STL [R1+0x44], R26 ;  /* 0x0000441a01007387 */ /* 0x000fe80000100800 */
[----:B------:R-:W4:Y:S04]  /*668d0*/  LDL R9, [R1+0xed8] ;  /* 0x000ed80001097983 */ /* 0x000f280000100800 */
[----:B------:R-:W4:Y:S04]  /*668e0*/  LDL R8, [R1+0xedc] ;  /* 0x000edc0001087983 */ /* 0x000f280000100800 */
[----:B------:R-:W4:Y:S04]  /*668f0*/  LDL R11, [R1+0xee0] ;  /* 0x000ee000010b7983 */ /* 0x000f280000100800 */
[----:B------:R-:W4:Y:S01]  /*66900*/  LDL R10, [R1+0xee4] ;  /* 0x000ee400010a7983 */ /* 0x000f220000100800 */
[----:B--2---:R-:W-:-:S02]  /*66910*/  @!P5 IMAD.MOV.U32 R7, RZ, RZ, R13 ;  /* 0x000000ffff07d224 */ /* 0x004fc400078e000d */
[----:B------:R-:W-:Y:S01]  /*66920*/  @!P5 IMAD.MOV.U32 R6, RZ, RZ, R12 ;  /* 0x000000ffff06d224 */ /* 0x000fe200078e000c */
[----:B------:R-:W2:Y:S04]  /*66930*/  LDL R13, [R1+0xee8] ;  /* 0x000ee800010d7983 */ /* 0x000ea80000100800 */
[----:B------:R-:W2:Y:S04]  /*66940*/  LDL R12, [R1+0xeec] ;  /* 0x000eec00010c7983 */ /* 0x000ea80000100800 */
[----:B------:R3:W2:Y:S01]  /*66950*/  @!P5 LDG.E.U16 R3, desc[UR16][R6.64] ;  /* 0x000000100603d981 */ /* 0x0006a2000c1e1500 */
[----:B------:R-:W-:-:S02]  /*66960*/  PRMT R4, RZ, 0x7610, R4 ;  /* 0x00007610ff047816 */ /* 0x000fc40000000004 */
[----:B------:R-:W-:Y:S01]  /*66970*/  PRMT R21, RZ, 0x7610, R21 ;  /* 0x00007610ff157816 */ /* 0x000fe20000000015 */
[----:B---3--:R-:W-:Y:S02]  /*66980*/  @!P5 IMAD.MOV.U32 R6, RZ, RZ, R17 ;  /* 0x000000ffff06d224 */ /* 0x008fe400078e0011 */
[----:B------:R-:W-:-:S05]  /*66990*/  @!P5 IMAD.MOV.U32 R7, RZ, RZ, R19 ;  /* 0x000000ffff07d224 */ /* 0x000fca00078e0013 */
[----:B------:R4:W3:Y:S01]  /*669a0*/  @!P5 LDG.E.U16 R4, desc[UR16][R6.64] ;  /* 0x000000100604d981 */ /* 0x0008e2000c1e1500 */
[----:B------:R-:W-:Y:S01]  /*669b0*/  PRMT R14, RZ, 0x7610, R14 ;  /* 0x00007610ff0e7816 */ /* 0x000fe2000000000e */
[----:B----4-:R-:W-:Y:S02]  /*669c0*/  @!P5 IMAD.MOV.U32 R6, RZ, RZ, R16 ;  /* 0x000000ffff06d224 */ /* 0x010fe400078e0010 */
[----:B------:R-:W-:-:S05]  /*669d0*/  @!P5 IMAD.MOV.U32 R7, RZ, RZ, R18 ;  /* 0x000000ffff07d224 */ /* 0x000fca00078e0012 */
[----:B------:R0:W4:Y:S02]  /*669e0*/  @!P5 LDG.E.U16 R21, desc[UR16][R6.64] ;  /* 0x000000100615d981 */ /* 0x000124000c1e1500 */
[----:B0-----:R-:W-:Y:S02]  /*669f0*/  @!P5 IMAD.MOV.U32 R6, RZ, RZ, R15 ;  /* 0x000000ffff06d224 */ /* 0x001fe400078e000f */
[----:B------:R-:W-:-:S05]  /*66a00*/  @!P5 IMAD.MOV.U32 R7, RZ, RZ, R20 ;  /* 0x000000ffff07d224 */ /* 0x000fca00078e0014 */
[----:B------:R0:W4:Y:S01]  /*66a10*/  @!P5 LDG.E.U16 R14, desc[UR16][R6.64] ;  /* 0x00000010060ed981 */ /* 0x000122000c1e1500 */
[----:B------:R-:W-:Y:S01]  /*66a20*/  PRMT R2, RZ, 0x7610, R2 ;  /* 0x00007610ff027816 */ /* 0x000fe20000000002 */
[----:B0-----:R-:W-:Y:S02]  /*66a30*/  @!P5 IMAD.MOV.U32 R6, RZ, RZ, R8 ;  /* 0x000000ffff06d224 */ /* 0x001fe400078e0008 */
[----:B------:R-:W-:Y:S01]  /*66a40*/  @!P5 IMAD.MOV.U32 R7, RZ, RZ, R9 ;  /* 0x000000ffff07d224 */ /* 0x000fe200078e0009 */
[----:B------:R-:W-:Y:S01]  /*66a50*/  PRMT R0, RZ, 0x7610, R0 ;  /* 0x00007610ff007816 */ /* 0x000fe20000000000 */
[----:B--2---:R0:W-:Y:S04]  /*66a60*/  STL [R1+0x17d8], R3 ;  /* 0x0017d80301007387 */ /* 0x0041e80000100800 */
[----:B------:R-:W2:Y:S04]  /*66a70*/  LDL R19, [R1+0xef0] ;  /* 0x000ef00001137983 */ /* 0x000ea80000100800 */
[----:B------:R-:W2:Y:S01]  /*66a80*/  LDL R17, [R1+0xef4] ;  /* 0x000ef40001117983 */ /* 0x000ea20000100800 */
[----:B0-----:R-:W-:-:S06]  /*66a90*/  PRMT R3, RZ, 0x7610, R3 ;  /* 0x00007610ff037816 */ /* 0x001fcc0000000003 */
[----:B------:R0:W2:Y:S02]  /*66aa0*/  @!P5 LDG.E.U16 R3, desc[UR16][R6.64] ;  /* 0x000000100603d981 */ /* 0x0000a4000c1e1500 */
[----:B0-----:R-:W-:Y:S02]  /*66ab0*/  @!P5 IMAD.MOV.U32 R6, RZ, RZ, R10 ;  /* 0x000000ffff06d224 */ /* 0x001fe400078e000a */
[----:B------:R-:W-:-:S05]  /*66ac0*/  @!P5 IMAD.MOV.U32 R7, RZ, RZ, R11 ;  /* 0x000000ffff07d224 */ /* 0x000fca00078e000b */
[----:B------:R0:W2:Y:S02]  /*66ad0*/  @!P5 LDG.E.U16 R2, desc[UR16][R6.64] ;  /* 0x000000100602d981 */ /* 0x0000a4000c1e1500 */
[----:B0-----:R-:W-:Y:S02]  /*66ae0*/  @!P5 IMAD.MOV.U32 R6, RZ, RZ, R12 ;  /* 0x000000ffff06d224 */ /* 0x001fe400078e000c */
[----:B------:R-:W-:-:S05]  /*66af0*/  @!P5 IMAD.MOV.U32 R7, RZ, RZ, R13 ;  /* 0x000000ffff07d224 */ /* 0x000fca00078e000d */
[----:B------:R2:W2:Y:S04]  /*66b00*/  @!P5 LDG.E.U16 R0, desc[UR16][R6.64] ;  /* 0x000000100600d981 */ /* 0x0004a8000c1e1500 */
[----:B---3--:R-:W-:Y:S04]  /*66b10*/  STL [R1+0x1828], R4 ;  /* 0x0018280401007387 */ /* 0x008fe80000100800 */
[----:B------:R-:W3:Y:S04]  /*66b20*/  LDL R18, [R1+0xef8] ;  /* 0x000ef80001127983 */ /* 0x000ee80000100800 */
[----:B------:R-:W3:Y:S04]  /*66b30*/  LDL R16, [R1+0xefc] ;  /* 0x000efc0001107983 */ /* 0x000ee80000100800 */
[----:B------:R-:W-:Y:S04]  /*66b40*/  STL [R1+0x34], R25 ;  /* 0x0000341901007387 */ /* 0x000fe80000100800 */
[----:B------:R-:W3:Y:S04]  /*66b50*/  LDL R15, [R1+0xf00] ;  /* 0x000f0000010f7983 */ /* 0x000ee80000100800 */
[----:B----4-:R0:W-:Y:S04]  /*66b60*/  STL [R1+0x18], R14 ;  /* 0x0000180e01007387 */ /* 0x0101e80000100800 */
[----:B------:R-:W-:Y:S04]  /*66b70*/  STL [R1+0x30], R24 ;  /* 0x0000301801007387 */ /* 0x000fe80000100800 */
[----:B------:R-:W4:Y:S04]  /*66b80*/  LDL R9, [R1+0xf08] ;  /* 0x000f080001097983 */ /* 0x000f280000100800 */
[----:B------:R-:W4:Y:S04]  /*66b90*/  LDL R8, [R1+0xf0c] ;  /* 0x000f0c0001087983 */ /* 0x000f280000100800 */
[----:B0-----:R-:W4:Y:S04]  /*66ba0*/  LDL R14, [R1+0xf04] ;  /* 0x000f0400010e7983 */ /* 0x001f280000100800 */
[----:B------:R-:W-:Y:S01]  /*66bb0*/  STL [R1+0x2c], R23 ;  /* 0x00002c1701007387 */ /* 0x000fe20000100800 */
[----:B--2---:R-:W-:-:S02]  /*66bc0*/  @!P5 IMAD.MOV.U32 R7, RZ, RZ, R19 ;  /* 0x000000ffff07d224 */ /* 0x004fc400078e0013 */
[----:B------:R-:W-:Y:S01]  /*66bd0*/  @!P5 IMAD.MOV.U32 R6, RZ, RZ, R17 ;  /* 0x000000ffff06d224 */ /* 0x000fe200078e0011 */
[----:B------:R-:W-:Y:S04]  /*66be0*/  STL [R1+0x17dc], R3 ;  /* 0x0017dc0301007387 */ /* 0x000fe80000100800 */
[----:B------:R-:W2:Y:S04]  /*66bf0*/  LDL R11, [R1+0xf10] ;  /* 0x000f1000010b7983 */ /* 0x000ea80000100800 */
[----:B------:R-:W-:Y:S04]  /*66c00*/  STL [R1+0x28], R22 ;  /* 0x0000281601007387 */ /* 0x000fe80000100800 */
[----:B------:R-:W2:Y:S04]  /*66c10*/  LDL R10, [R1+0xf14] ;  /* 0x000f1400010a7983 */ /* 0x000ea80000100800 */
[----:B------:R0:W-:Y:S04]  /*66c20*/  STL [R1+0x17e0], R2 ;  /* 0x0017e00201007387 */ /* 0x0001e80000100800 */
[----:B------:R-:W2:Y:S04]  /*66c30*/  LDL R13, [R1+0xf18] ;  /* 0x000f1800010d7983 */ /* 0x000ea80000100800 */
[----:B------:R-:W2:Y:S01]  /*66c40*/  LDL R12, [R1+0xf1c] ;  /* 0x000f1c00010c7983 */ /* 0x000ea20000100800 */
[----:B0-----:R-:W-:-:S06]  /*66c50*/  PRMT R2, RZ, 0x7610, R2 ;  /* 0x00007610ff027816 */ /* 0x001fcc0000000002 */
[----:B------:R3:W2:Y:S04]  /*66c60*/  @!P5 LDG.E.U16 R2, desc[UR16][R6.64] ;  /* 0x000000100602d981 */ /* 0x0006a8000c1e1500 */
[----:B------:R0:W-:Y:S04]  /*66c70*/  STL [R1+0x17e4], R0 ;  /* 0x0017e40001007387 */ /* 0x0001e80000100800 */
[----:B------:R-:W2:Y:S04]  /*66c80*/  LDL R17, [R1+0xf20] ;  /* 0x000f200001117983 */ /* 0x000ea80000100800 */
[----:B------:R-:W2:Y:S01]  /*66c90*/  LDL R4, [R1+0xf24] ;  /* 0x000f240001047983 */ /* 0x000ea20000100800 */
[----:B------:R-:W-:Y:S01]  /*66ca0*/  PRMT R3, RZ, 0x7610, R3 ;  /* 0x00007610ff037816 */ /* 0x000fe20000000003 */
[----:B---3--:R-:W-:Y:S01]  /*66cb0*/  @!P5 IMAD.MOV.U32 R6, RZ, RZ, R16 ;  /* 0x000000ffff06d224 */ /* 0x008fe200078e0010 */
[----:B0-----:R-:W-:Y:S01]  /*66cc0*/  PRMT R0, RZ, 0x7610, R0 ;  /* 0x00007610ff007816 */ /* 0x001fe20000000000 */
        /* <DEDUP_REMOVED lines=9> */
[----:B------:R-:W-:Y:S02]  /*66d60*/  PRMT R90, RZ, 0x7610, R90 ;  /* 0x00007610ff5a7816 */ /* 0x000fe4000000005a */
[----:B------:R-:W-:Y:S02]  /*66d70*/  PRMT R88, RZ, 0x7610, R88 ;  /* 0x00007610ff587816 */ /* 0x000fe40000000058 */
[----:B------:R-:W-:Y:S01]  /*66d80*/  PRMT R86, RZ, 0x7610, R86 ;  /* 0x00007610ff567816 */ /* 0x000fe20000000056 */
[----:B--2---:R-:W-:Y:S02]  /*66d90*/  @!P5 IMAD.MOV.U32 R7, RZ, RZ, R11 ;  /* 0x000000ffff07d224 */ /* 0x004fe400078e000b */
[----:B------:R-:W-:-:S05]  /*66da0*/  @!P5 IMAD.MOV.U32 R6, RZ, RZ, R10 ;  /* 0x000000ffff06d224 */ /* 0x000fca00078e000a */
[----:B------:R0:W2:Y:S04]  /*66db0*/  @!P5 LDG.E.U16 R90, desc[UR16][R6.64] ;  /* 0x00000010065ad981 */ /* 0x0000a8000c1e1500 */
[----:B------:R1:W-:Y:S04]  /*66dc0*/  STL [R1+0x182c], R2 ;  /* 0x00182c0201007387 */ /* 0x0003e80000100800 */
[----:B------:R-:W-:Y:S04]  /*66dd0*/  STL [R1+0x1c], R21 ;  /* 0x00001c1501007387 */ /* 0x000fe80000100800 */
[----:B------:R-:W2:Y:S04]  /*66de0*/  LDL R16, [R1+0xf28] ;  /* 0x000f280001107983 */ /* 0x000ea80000100800 */
[----:B-1----:R-:W2:Y:S01]  /*66df0*/  LDL R2, [R1+0xf2c] ;  /* 0x000f2c0001027983 */ /* 0x002ea20000100800 */
[----:B0-----:R-:W-:-:S02]  /*66e00*/  @!P5 IMAD.MOV.U32 R6, RZ, RZ, R12 ;  /* 0x000000ffff06d224 */ /* 0x001fc400078e000c */
[----:B------:R-:W-:-:S05]  /*66e10*/  @!P5 IMAD.MOV.U32 R7, RZ, RZ, R13 ;  /* 0x000000ffff07d224 */ /* 0x000fca00078e000d */
[----:B------:R0:W2:Y:S02]  /*66e20*/  @!P5 LDG.E.U16 R88, desc[UR16][R6.64] ;  /* 0x000000100658d981 */ /* 0x0000a4000c1e1500 */
[----:B0-----:R-:W-:Y:S02]  /*66e30*/  @!P5 IMAD.MOV.U32 R6, RZ, RZ, R4 ;  /* 0x000000ffff06d224 */ /* 0x001fe400078e0004 */
[----:B------:R-:W-:-:S05]  /*66e40*/  @!P5 IMAD.MOV.U32 R7, RZ, RZ, R17 ;  /* 0x000000ffff07d224 */ /* 0x000fca00078e0011 */
[----:B------:R2:W2:Y:S04]  /*66e50*/  @!P5 LDG.E.U16 R86, desc[UR16][R6.64] ;  /* 0x000000100656d981 */ /* 0x0004a8000c1e1500 */
[----:B---3--:R-:W-:Y:S04]  /*66e60*/  STL [R1+0x17ec], R0 ;  /* 0x0017ec0001007387 */ /* 0x008fe80000100800 */
[----:B------:R-:W3:Y:S04]  /*66e70*/  LDL R15, [R1+0xf30] ;  /* 0x000f3000010f7983 */ /* 0x000ee80000100800 */
[----:B------:R-:W3:Y:S01]  /*66e80*/  LDL R14, [R1+0xf34] ;  /* 0x000f3400010e7983 */ /* 0x000ee20000100800 */
[----:B------:R-:W-:-:S03]  /*66e90*/  PRMT R84, RZ, 0x7610, R84 ;  /* 0x00007610ff547816 */ /* 0x000fc60000000054 */
[----:B----4-:R0:W-:Y:S04]  /*66ea0*/  STL [R1+0x17f0], R3 ;  /* 0x0017f00301007387 */ /* 0x0101e80000100800 */
[----:B------:R-:W4:Y:S04]  /*66eb0*/  LDL R9, [R1+0xf38] ;  /* 0x000f380001097983 */ /* 0x000f280000100800 */
[----:B------:R-:W4:Y:S04]  /*66ec0*/  LDL R8, [R1+0xf3c] ;  /* 0x000f3c0001087983 */ /* 0x000f280000100800 */
[----:B------:R-:W-:Y:S04]  /*66ed0*/  STL [R1+0x17f4], R92 ;  /* 0x0017f45c01007387 */ /* 0x000fe80000100800 */
[----:B------:R-:W4:Y:S04]  /*66ee0*/  LDL R11, [R1+0xf40] ;  /* 0x000f4000010b7983 */ /* 0x000f280000100800 */
[----:B------:R-:W4:Y:S01]  /*66ef0*/  LDL R10, [R1+0xf44] ;  /* 0x000f4400010a7983 */ /* 0x000f220000100800 */
[----:B--2---:R-:W-:-:S02]  /*66f00*/  @!P5 IMAD.MOV.U32 R7, RZ, RZ, R16 ;  /* 0x000000ffff07d224 */ /* 0x004fc400078e0010 */
[----:B------:R-:W-:-:S05]  /*66f10*/  @!P5 IMAD.MOV.U32 R6, RZ, RZ, R2 ;  /* 0x000000ffff06d224 */ /* 0x000fca00078e0002 */
[----:B------:R3:W2:Y:S04]  /*66f20*/  @!P5 LDG.E.U16 R84, desc[UR16][R6.64] ;  /* 0x000000100654d981 */ /* 0x0006a8000c1e1500 */
[----:B------:R-:W-:Y:S04]  /*66f30*/  STL [R1+0x17f8], R90 ;  /* 0x0017f85a01007387 */ /* 0x000fe80000100800 */
[----:B------:R-:W2:Y:S04]  /*66f40*/  LDL R13, [R1+0xf48] ;  /* 0x000f4800010d7983 */ /* 0x000ea80000100800 */
[----:B------:R-:W2:Y:S04]  /*66f50*/  LDL R12, [R1+0xf4c] ;  /* 0x000f4c00010c7983 */ /* 0x000ea80000100800 */
[----:B------:R-:W-:Y:S04]  /*66f60*/  STL [R1+0x17fc], R88 ;  /* 0x0017fc5801007387 */ /* 0x000fe80000100800 */
[----:B------:R-:W2:Y:S04]  /*66f70*/  LDL R4, [R1+0xf50] ;  /* 0x000f500001047983 */ /* 0x000ea80000100800 */
[----:B0-----:R-:W2:Y:S04]  /*66f80*/  LDL R3, [R1+0xf54] ;  /* 0x000f540001037983 */ /* 0x001ea80000100800 */
[----:B------:R-:W-:Y:S04]  /*66f90*/  STL [R1+0x1830], R86 ;  /* 0x0018305601007387 */ /* 0x000fe80000100800 */
[----:B------:R-:W2:Y:S04]  /*66fa0*/  LDL R2, [R1+0xf58] ;  /* 0x000f580001027983 */ /* 0x000ea80000100800 */
[----:B------:R-:W2:Y:S01]  /*66fb0*/  LDL R0, [R1+0xf5c] ;  /* 0x000f5c0001007983 */ /* 0x000ea20000100800 */
[----:B------:R-:W-:Y:S01]  /*66fc0*/  PRMT R82, RZ, 0x7610, R82 ;  /* 0x00007610ff527816 */ /* 0x000fe20000000052 */
[----:B---3--:R-:W-:-:S02]  /*66fd0*/  @!P5 IMAD.MOV.U32 R6, RZ, RZ, R14 ;  /* 0x000000ffff06d224 */ /* 0x008fc400078e000e */
[----:B------:R-:W-:Y:S01]  /*66fe0*/  @!P5 IMAD.MOV.U32 R7, RZ, RZ, R15 ;  /* 0x000000ffff07d224 */ /* 0x000fe200078e000f */
[----:B------:R-:W-:-:S04]  /*66ff0*/  PRMT R80, RZ, 0x7610, R80 ;  /* 0x00007610ff507816 */ /* 0x000fc80000000050 */
        /* <DEDUP_REMOVED lines=11> */
[----:B--2---:R-:W-:Y:S04]  /*670b0*/  STL [R1+0x1800], R84 ;  /* 0x0018005401007387 */ /* 0x004fe80000100800 */
[----:B------:R-:W2:Y:S04]  /*670c0*/  LDL R15, [R1+0xf60] ;  /* 0x000f6000010f7983 */ /* 0x000ea80000100800 */
[----:B------:R-:W2:Y:S01]  /*670d0*/  LDL R14, [R1+0xf64] ;  /* 0x000f6400010e7983 */ /* 0x000ea20000100800 */
[----:B0-----:R-:W-:-:S02]  /*670e0*/  @!P5 IMAD.MOV.U32 R6, RZ, RZ, R12 ;  /* 0x000000ffff06d224 */ /* 0x001fc400078e000c */
[----:B------:R-:W-:-:S05]  /*670f0*/  @!P5 IMAD.MOV.U32 R7, RZ, RZ, R13 ;  /* 0x000000ffff07d224 */ /* 0x000fca00078e000d */
        /* <DEDUP_REMOVED lines=11> */
[----:B----4-:R-:W-:Y:S04]  /*671b0*/  STL [R1+0x1808], R80 ;  /* 0x0018085001007387 */ /* 0x010fe80000100800 */
        /* <DEDUP_REMOVED lines=13> */
[----:B------:R-:W2:Y:S04]  /*67290*/  LDL R0, [R1+0xf8c] ;  /* 0x000f8c0001007983 */ /* 0x000ea80000100800 */
        /* <DEDUP_REMOVED lines=75> */
[----:B0-----:R-:W-:-:S06]  /*67750*/  PRMT R6, RZ, 0x7610, R6 ;  /* 0x00007610ff067816 */ /* 0x001fcc0000000006 */
[----:B------:R2:W2:Y:S01]  /*67760*/  @!P5 LDG.E.U16 R6, desc[UR16][R8.64] ;  /* 0x000000100806d981 */ /* 0x0004a2000c1e1500 */
[----:B------:R-:W-:-:S03]  /*67770*/  PRMT R7, RZ, 0x7610, R7 ;  /* 0x00007610ff077816 */ /* 0x000fc60000000007 */
[----:B---3--:R-:W-:Y:S04]  /*67780*/  STL [R1+0x1848], R54 ;  /* 0x0018483601007387 */ /* 0x008fe80000100800 */
[----:B----4-:R-:W-:Y:S04]  /*67790*/  STL [R1+0x184c], R52 ;  /* 0x00184c3401007387 */ /* 0x010fe80000100800 */
[----:B------:R-:W3:Y:S04]  /*677a0*/  LDL R4, [R1+0xfd8] ;  /* 0x000fd80001047983 */ /* 0x000ee80000100800 */
[----:B------:R-:W4:Y:S04]  /*677b0*/  LDL R3, [R1+0xfdc] ;  /* 0x000fdc0001037983 */ /* 0x000f280000100800 */
[----:B------:R-:W-:Y:S04]  /*677c0*/  STL [R1+0x1850], R50 ;  /* 0x0018503201007387 */ /* 0x000fe80000100800 */
[----:B------:R-:W4:Y:S04]  /*677d0*/  LDL R2, [R1+0xfe0] ;  /* 0x000fe00001027983 */ /* 0x000f280000100800 */
[----:B------:R-:W4:Y:S04]  /*677e0*/  LDL R0, [R1+0xfe4] ;  /* 0x000fe40001007983 */ /* 0x000f280000100800 */
        /* <DEDUP_REMOVED lines=8> */
[----:B------:R1:W-:Y:S04]  /*67870*/  STL [R1+0x1858], R5 ;  /* 0x0018580501007387 */ /* 0x0003e80000100800 */
[----:B------:R-:W2:Y:S04]  /*67880*/  LDL R15, [R1+0xff8] ;  /* 0x000ff800010f7983 */ /* 0x000ea80000100800 */
[----:B------:R-:W2:Y:S04]  /*67890*/  LDL R14, [R1+0xffc] ;  /* 0x000ffc00010e7983 */ /* 0x000ea80000100800 */
[----:B------:R0:W-:Y:S04]  /*678a0*/  STL [R1+0x185c], R6 ;  /* 0x00185c0601007387 */ /* 0x0001e80000100800 */
[----:B-1----:R-:W2:Y:S04]  /*678b0*/  LDL R5, [R1+0x1004] ;  /* 0x0010040001057983 */ /* 0x002ea80000100800 */
[----:B------:R-:W2:Y:S04]  /*678c0*/  LDL R17, [R1+0x1008] ;  /* 0x0010080001117983 */ /* 0x000ea80000100800 */
[----:B------:R-:W2:Y:S04]  /*678d0*/  LDL R16, [R1+0x100c] ;  /* 0x00100c0001107983 */ /* 0x000ea80000100800 */
[----:B0-----:R-:W2:Y:S01]  /*678e0*/  LDL R6, [R1+0x1000] ;  /* 0x0010000001067983 */ /* 0x001ea20000100800 */
[----:B------:R-:W-:Y:S01]  /*678f0*/  PRMT R8, RZ, 0x7610, R8 ;  /* 0x00007610ff087816 */ /* 0x000fe20000000008 */
[----:B---3--:R-:W-:-:S02]  /*67900*/  @!P5 IMAD.MOV.U32 R11, RZ, RZ, R4 ;  /* 0x000000ffff0bd224 */ /* 0x008fc400078e0004 */
[----:B----4-:R-:W-:-:S05]  /*67910*/  @!P5 IMAD.MOV.U32 R10, RZ, RZ, R3 ;  /* 0x000000ffff0ad224 */ /* 0x010fca00078e0003 */
[----:B------:R0:W3:Y:S01]  /*67920*/  @!P5 LDG.E.U16 R8, desc[UR16][R10.64] ;  /* 0x000000100a08d981 */ /* 0x0000e2000c1e1500 */
[----:B------:R-:W-:Y:S01]  /*67930*/  PRMT R9, RZ, 0x7610, R9 ;  /* 0x00007610ff097816 */ /* 0x000fe20000000009 */
[----:B0-----:R-:W-:Y:S02]  /*67940*/  @!P5 IMAD.MOV.U32 R11, RZ, RZ, R2 ;  /* 0x000000ffff0bd224 */ /* 0x001fe400078e0002 */
[----:B------:R-:W-:-:S05]  /*67950*/  @!P5 IMAD.MOV.U32 R10, RZ, RZ, R0 ;  /* 0x000000ffff0ad224 */ /* 0x000fca00078e0000 */
[----:B------:R0:W4:Y:S02]  /*67960*/  @!P5 LDG.E.U16 R9, desc[UR16][R10.64] ;  /* 0x000000100a09d981 */ /* 0x000124000c1e1500 */
[----:B0-----:R-:W-:Y:S02]  /*67970*/  PRMT R10, RZ, 0x7610, R10 ;  /* 0x00007610ff0a7816 */ /* 0x001fe4000000000a */
[----:B------:R-:W-:-:S04]  /*67980*/  PRMT R11, RZ, 0x7610, R11 ;  /* 0x00007610ff0b7816 */ /* 0x000fc8000000000b */
[----:B------:R0:W3:Y:S04]  /*67990*/  @!P5 LDG.E.U16 R10, desc[UR16][R12.64] ;  /* 0x000000100c0ad981 */ /* 0x0000e8000c1e1500 */
[----:B--2---:R1:W-:Y:S04]  /*679a0*/  STL [R1+0x1860], R7 ;  /* 0x0018600701007387 */ /* 0x0043e80000100800 */
[----:B------:R-:W2:Y:S04]  /*679b0*/  LDL R4, [R1+0x1010] ;  /* 0x0010100001047983 */ /* 0x000ea80000100800 */
[----:B------:R-:W3:Y:S04]  /*679c0*/  LDL R3, [R1+0x1014] ;  /* 0x0010140001037983 */ /* 0x000ee80000100800 */
[----:B------:R-:W4:Y:S04]  /*679d0*/  LDL R2, [R1+0x1018] ;  /* 0x0010180001027983 */ /* 0x000f280000100800 */
[----:B------:R-:W4:Y:S04]  /*679e0*/  LDL R0, [R1+0x101c] ;  /* 0x00101c0001007983 */ /* 0x000f280000100800 */
[----:B------:R-:W4:Y:S04]  /*679f0*/  LDL R26, [R1+0x1020] ;  /* 0x00102000011a7983 */ /* 0x000f280000100800 */
[----:B------:R-:W4:Y:S01]  /*67a00*/  LDL R23, [R1+0x1024] ;  /* 0x0010240001177983 */ /* 0x000f220000100800 */
[----:B0-----:R-:W-:-:S02]  /*67a10*/  @!P5 IMAD.MOV.U32 R12, RZ, RZ, R18 ;  /* 0x000000ffff0cd224 */ /* 0x001fc400078e0012 */
[----:B------:R-:W-:Y:S01]  /*67a20*/  @!P5 IMAD.MOV.U32 R13, RZ, RZ, R19 ;  /* 0x000000ffff0dd224 */ /* 0x000fe200078e0013 */
[----:B------:R-:W4:Y:S04]  /*67a30*/  LDL R21, [R1+0x1028] ;  /* 0x0010280001157983 */ /* 0x000f280000100800 */
[----:B------:R-:W4:Y:S04]  /*67a40*/  LDL R20, [R1+0x102c] ;  /* 0x00102c0001147983 */ /* 0x000f280000100800 */
[----:B-1----:R-:W4:Y:S04]  /*67a50*/  LDL R7, [R1+0x1034] ;  /* 0x0010340001077983 */ /* 0x002f280000100800 */
[----:B------:R0:W4:Y:S04]  /*67a60*/  @!P5 LDG.E.U16 R11, desc[UR16][R12.64] ;  /* 0x000000100c0bd981 */ /* 0x000128000c1e1500 */
[----:B------:R-:W4:Y:S04]  /*67a70*/  LDL R22, [R1+0x1030] ;  /* 0x0010300001167983 */ /* 0x000f280000100800 */
[----:B------:R-:W4:Y:S04]  /*67a80*/  LDL R25, [R1+0x1070] ;  /* 0x0010700001197983 */ /* 0x000f280000100800 */
[----:B------:R-:W4:Y:S04]  /*67a90*/  LDL R24, [R1+0x1074] ;  /* 0x0010740001187983 */ /* 0x000f280000100800 */
[----:B------:R-:W4:Y:S04]  /*67aa0*/  LDL R27, [R1+0x1100] ;  /* 0x00110000011b7983 */ /* 0x000f280000100800 */
[----:B------:R-:W4:Y:S04]  /*67ab0*/  LDL R29, [R1+0x1134] ;  /* 0x00113400011d7983 */ /* 0x000f280000100800 */
[----:B------:R-:W4:Y:S04]  /*67ac0*/  LDL R32, [R1+0x1130] ;  /* 0x0011300001207983 */ /* 0x000f280000100800 */
[----:B------:R-:W4:Y:S04]  /*67ad0*/  LDL R28, [R1+0x1160] ;  /* 0x00116000011c7983 */ /* 0x000f280000100800 */
[----:B------:R-:W4:Y:S04]  /*67ae0*/  LDL R31, [R1+0x1038] ;  /* 0x00103800011f7983 */ /* 0x000f280000100800 */
[----:B------:R-:W4:Y:S01]  /*67af0*/  LDL R30, [R1+0x103c] ;  /* 0x00103c00011e7983 */ /* 0x000f220000100800 */
[----:B0-----:R-:W-:-:S03]  /*67b00*/  PRMT R12, RZ, 0x7610, R12 ;  /* 0x00007610ff0c7816 */ /* 0x001fc6000000000c */
[----:B------:R-:W4:Y:S04]  /*67b10*/  LDL R40, [R1+0x1058] ;  /* 0x0010580001287983 */ /* 0x000f280000100800 */
[----:B------:R-:W4:Y:S04]  /*67b20*/  LDL R37, [R1+0x105c] ;  /* 0x00105c0001257983 */ /* 0x000f280000100800 */
[----:B------:R-:W4:Y:S04]  /*67b30*/  LDL R35, [R1+0x1078] ;  /* 0x0010780001237983 */ /* 0x000f280000100800 */
        /* <DEDUP_REMOVED lines=10> */
[----:B0-----:R-:W-:-:S03]  /*67be0*/  @!P5 IMAD.MOV.U32 R14, RZ, RZ, R5 ;  /* 0x000000ffff0ed224 */ /* 0x001fc600078e0005 */
[----:B------:R-:W4:Y:S04]  /*67bf0*/  LDL R5, [R1+0x1044] ;  /* 0x0010440001057983 */ /* 0x000f280000100800 */
[----:B------:R-:W4:Y:S04]  /*67c00*/  LDL R46, [R1+0x10e4] ;  /* 0x0010e400012e7983 */ /* 0x000f280000100800 */
[----:B------:R-:W4:Y:S04]  /*67c10*/  LDL R48, [R1+0x1110] ;  /* 0x0011100001307983 */ /* 0x000f280000100800 */
[----:B------:R-:W4:Y:S04]  /*67c20*/  LDL R56, [R1+0x1140] ;  /* 0x0011400001387983 */ /* 0x000f280000100800 */
[----:B------:R-:W4:Y:S04]  /*67c30*/  LDL R54, [R1+0x1144] ;  /* 0x0011440001367983 */ /* 0x000f280000100800 */
[----:B------:R-:W4:Y:S04]  /*67c40*/  LDL R52, [R1+0x1098] ;  /* 0x0010980001347983 */ /* 0x000f280000100800 */
[----:B------:R-:W4:Y:S01]  /*67c50*/  LDL R50, [R1+0x109c] ;  /* 0x00109c0001327983 */ /* 0x000f220000100800 */
[----:B------:R-:W-:-:S03]  /*67c60*/  @!P5 IMAD.MOV.U32 R15, RZ, RZ, R6 ;  /* 0x000000ffff0fd224 */ /* 0x000fc600078e0006 */
[----:B------:R-:W4:Y:S01]  /*67c70*/  LDL R6, [R1+0x1040] ;  /* 0x0010400001067983 */ /* 0x000f220000100800 */
[----:B------:R-:W-:Y:S02]  /*67c80*/  PRMT R13, RZ, 0x7610, R13 ;  /* 0x00007610ff0d7816 */ /* 0x000fe4000000000d */
[----:B------:R-:W-:Y:S02]  /*67c90*/  PRMT R49, RZ, 0x7610, R49 ;  /* 0x00007610ff317816 */ /* 0x000fe40000000031 */
[----:B------:R-:W-:Y:S02]  /*67ca0*/  PRMT R51, RZ, 0x7610, R51 ;  /* 0x00007610ff337816 */ /* 0x000fe40000000033 */
[----:B------:R-:W-:Y:S01]  /*67cb0*/  PRMT R53, RZ, 0x7610, R53 ;  /* 0x00007610ff357816 */ /* 0x000fe20000000035 */
[----:B------:R-:W4:Y:S04]  /*67cc0*/  LDL R60, [R1+0x10f0] ;  /* 0x0010f000013c7983 */ /* 0x000f280000100800 */
[----:B------:R0:W4:Y:S04]  /*67cd0*/  @!P5 LDG.E.U16 R13, desc[UR16][R14.64] ;  /* 0x000000100e0dd981 */ /* 0x000128000c1e1500 */
[----:B------:R-:W4:Y:S01]  /*67ce0*/  LDL R58, [R1+0x10f4] ;  /* 0x0010f400013a7983 */ /* 0x000f220000100800 */
        /* <DEDUP_REMOVED lines=8> */
[----:B0-----:R-:W-:Y:S02]  /*67d70*/  PRMT R14, RZ, 0x7610, R14 ;  /* 0x00007610ff0e7816 */ /* 0x001fe4000000000e */
[----:B------:R-:W-:Y:S02]  /*67d80*/  PRMT R15, RZ, 0x7610, R15 ;  /* 0x00007610ff0f7816 */ /* 0x000fe4000000000f */
[----:B------:R-:W-:Y:S02]  /*67d90*/  PRMT R71, RZ, 0x7610, R71 ;  /* 0x00007610ff477816 */ /* 0x000fe40000000047 */
[----:B------:R-:W-:Y:S01]  /*67da0*/  PRMT R73, RZ, 0x7610, R73 ;  /* 0x00007610ff497816 */ /* 0x000fe20000000049 */
[----:B------:R-:W4:Y:S04]  /*67db0*/  LDL R62, [R1+0x1154] ;  /* 0x00115400013e7983 */ /* 0x000f280000100800 */
[----:B------:R2:W4:Y:S04]  /*67dc0*/  @!P5 LDG.E.U16 R14, desc[UR16][R16.64] ;  /* 0x00000010100ed981 */ /* 0x000528000c1e1500 */
[----:B------:R-:W4:Y:S01]  /*67dd0*/  LDL R66, [R1+0x1150] ;  /* 0x0011500001427983 */ /* 0x000f220000100800 */
[----:B------:R-:W-:-:S03]  /*67de0*/  PRMT R75, RZ, 0x7610, R75 ;  /* 0x00007610ff4b7816 */ /* 0x000fc6000000004b */
[----:B------:R-:W4:Y:S01]  /*67df0*/  LDL R64, [R1+0x169c] ;  /* 0x00169c0001407983 */ /* 0x000f220000100800 */
[----:B--2---:R-:W-:Y:S02]  /*67e00*/  @!P5 IMAD.MOV.U32 R17, RZ, RZ, R4 ;  /* 0x000000ffff11d224 */ /* 0x004fe400078e0004 */
[----:B---3--:R-:W-:Y:S01]  /*67e10*/  @!P5 IMAD.MOV.U32 R16, RZ, RZ, R3 ;  /* 0x000000ffff10d224 */ /* 0x008fe200078e0003 */
[----:B------:R-:W2:Y:S04]  /*67e20*/  LDL R4, [R1+0x10a0] ;  /* 0x0010a00001047983 */ /* 0x000ea80000100800 */
[----:B------:R-:W3:Y:S04]  /*67e30*/  LDL R3, [R1+0x10a4] ;  /* 0x0010a40001037983 */ /* 0x000ee80000100800 */
[----:B------:R0:W3:Y:S01]  /*67e40*/  @!P5 LDG.E.U16 R15, desc[UR16][R16.64] ;  /* 0x00000010100fd981 */ /* 0x0000e2000c1e1500 */
[----:B----4-:R-:W-:-:S02]  /*67e50*/  @!P5 IMAD.MOV.U32 R18, RZ, RZ, R0 ;  /* 0x000000ffff12d224 */ /* 0x010fc400078e0000 */
[----:B------:R-:W-:Y:S01]  /*67e60*/  @!P5 IMAD.MOV.U32 R19, RZ, RZ, R2 ;  /* 0x000000ffff13d224 */ /* 0x000fe200078e0002 */
[----:B------:R-:W4:Y:S04]  /*67e70*/  LDL R0, [R1+0x10d4] ;  /* 0x0010d40001007983 */ /* 0x000f280000100800 */
[----:B------:R-:W4:Y:S01]  /*67e80*/  LDL R2, [R1+0x10d0] ;  /* 0x0010d00001027983 */ /* 0x000f220000100800 */
[----:B0-----:R-:W-:Y:S02]  /*67e90*/  PRMT R16, RZ, 0x7610, R16 ;  /* 0x00007610ff107816 */ /* 0x001fe40000000010 */
[----:B------:R-:W-:-:S04]  /*67ea0*/  PRMT R17, RZ, 0x7610, R17 ;  /* 0x00007610ff117816 */ /* 0x000fc80000000011 */
[----:B------:R0:W4:Y:S02]  /*67eb0*/  @!P5 LDG.E.U16 R16, desc[UR16][R18.64] ;  /* 0x000000101210d981 */ /* 0x000124000c1e1500 */
[----:B0-----:R-:W-:Y:S02]  /*67ec0*/  @!P5 IMAD.MOV.U32 R18, RZ, RZ, R23 ;  /* 0x000000ffff12d224 */ /* 0x001fe400078e0017 */
[----:B------:R-:W-:Y:S02]  /*67ed0*/  @!P5 IMAD.MOV.U32 R19, RZ, RZ, R26 ;  /* 0x000000ffff13d224 */ /* 0x000fe400078e001a */
[----:B------:R-:W4:Y:S04]  /*67ee0*/  LDL R26, [R1+0x1104] ;  /* 0x00110400011a7983 */ /* 0x000f280000100800 */
[----:B------:R0:W4:Y:S02]  /*67ef0*/  @!P5 LDG.E.U16 R17, desc[UR16][R18.64] ;  /* 0x000000101211d981 */ /* 0x000124000c1e1500 */
[----:B0-----:R-:W-:-:S06]  /*67f00*/  PRMT R18, RZ, 0x7610, R18 ;  /* 0x00007610ff127816 */ /* 0x001fcc0000000012 */
[----:B------:R0:W4:Y:S02]  /*67f10*/  @!P5 LDG.E.U16 R18, desc[UR16][R20.64] ;  /* 0x000000101412d981 */ /* 0x000124000c1e1500 */
[----:B0-----:R-:W-:Y:S02]  /*67f20*/  @!P5 IMAD.MOV.U32 R20, RZ, RZ, R7 ;  /* 0x000000ffff14d224 */ /* 0x001fe400078e0007 */
[----:B------:R-:W4:Y:S01]  /*67f30*/  LDL R7, [R1+0x1164] ;  /* 0x0011640001077983 */ /* 0x000f220000100800 */
[----:B------:R-:W-:Y:S02]  /*67f40*/  @!P5 IMAD.MOV.U32 R21, RZ, RZ, R22 ;  /* 0x000000ffff15d224 */ /* 0x000fe400078e0016 */
[----:B------:R-:W-:Y:S02]  /*67f50*/  @!P5 IMAD.MOV.U32 R23, RZ, RZ, R6 ;  /* 0x000000ffff17d224 */ /* 0x000fe400078e0006 */
[----:B------:R-:W-:Y:S01]  /*67f60*/  @!P5 IMAD.MOV.U32 R22, RZ, RZ, R5 ;  /* 0x000000ffff16d224 */ /* 0x000fe200078e0005 */
[----:B------:R-:W4:Y:S04]  /*67f70*/  LDL R6, [R1+0x1180] ;  /* 0x0011800001067983 */ /* 0x000f280000100800 */
[----:B------:R-:W4:Y:S01]  /*67f80*/  LDL R5, [R1+0x1184] ;  /* 0x0011840001057983 */ /* 0x000f220000100800 */
[----:B------:R-:W-:-:S06]  /*67f90*/  PRMT R19, RZ, 0x7610, R19 ;  /* 0x00007610ff137816 */ /* 0x000fcc0000000013 */
[----:B------:R0:W4:Y:S02]  /*67fa0*/  @!P5 LDG.E.U16 R19, desc[UR16][R20.64] ;  /* 0x000000101413d981 */ /* 0x000124000c1e1500 */
[----:B0-----:R-:W-:Y:S02]  /*67fb0*/  PRMT R20, RZ, 0x7610, R20 ;  /* 0x00007610ff147816 */ /* 0x001fe40000000014 */
[----:B------:R-:W-:-:S04]  /*67fc0*/  PRMT R21, RZ, 0x7610, R21 ;  /* 0x00007610ff157816 */ /* 0x000fc80000000015 */
[----:B------:R0:W4:Y:S02]  /*67fd0*/  @!P5 LDG.E.U16 R20, desc[UR16][R22.64] ;  /* 0x000000101614d981 */ /* 0x000124000c1e1500 */
[----:B0-----:R-:W-:Y:S02]  /*67fe0*/  @!P5 IMAD.MOV.U32 R22, RZ, RZ, R24 ;  /* 0x000000ffff16d224 */ /* 0x001fe400078e0018 */
[----:B------:R-:W-:-:S05]  /*67ff0*/  @!P5 IMAD.MOV.U32 R23, RZ, RZ, R25 ;  /* 0x000000ffff17d224 */ /* 0x000fca00078e0019 */
[----:B------:R0:W4:Y:S02]  /*68000*/  @!P5 LDG.E.U16 R21, desc[UR16][R22.64] ;  /* 0x000000101615d981 */ /* 0x000124000c1e1500 */
[----:B0-----:R-:W-:Y:S02]  /*68010*/  PRMT R22, RZ, 0x7610, R22 ;  /* 0x00007610ff167816 */ /* 0x001fe40000000016 */
[----:B------:R-:W-:Y:S01]  /*68020*/  PRMT R23, RZ, 0x7610, R23 ;  /* 0x00007610ff177816 */ /* 0x000fe20000000017 */
[----:B--2---:R-:W-:Y:S02]  /*68030*/  @!P5 IMAD.MOV.U32 R25, RZ, RZ, R4 ;  /* 0x000000ffff19d224 */ /* 0x004fe400078e0004 */
[----:B---3--:R-:W-:Y:S01]  /*68040*/  @!P5 IMAD.MOV.U32 R24, RZ, RZ, R3 ;  /* 0x000000ffff18d224 */ /* 0x008fe200078e0003 */
[----:B------:R-:W2:Y:S04]  /*68050*/  LDL R4, [R1+0x1048] ;  /* 0x0010480001047983 */ /* 0x000ea80000100800 */
[----:B------:R-:W3:Y:S04]  /*68060*/  LDL R3, [R1+0x104c] ;  /* 0x00104c0001037983 */ /* 0x000ee80000100800 */
[----:B------:R4:W3:Y:S02]  /*68070*/  @!P5 LDG.E.U16 R22, desc[UR16][R24.64] ;  /* 0x000000101816d981 */ /* 0x0008e4000c1e1500 */
[----:B----4-:R-:W-:-:S02]  /*68080*/  @!P5 IMAD.MOV.U32 R24, RZ, RZ, R0 ;  /* 0x000000ffff18d224 */ /* 0x010fc400078e0000 */
[----:B------:R-:W-:Y:S01]  /*68090*/  @!P5 IMAD.MOV.U32 R25, RZ, RZ, R2 ;  /* 0x000000ffff19d224 */ /* 0x000fe200078e0002 */
[----:B------:R-:W4:Y:S04]  /*680a0*/  LDL R0, [R1+0x1054] ;  /* 0x0010540001007983 */ /* 0x000f280000100800 */
[----:B------:R-:W4:Y:S04]  /*680b0*/  LDL R2, [R1+0x1050] ;  /* 0x0010500001027983 */ /* 0x000f280000100800 */
[----:B------:R0:W4:Y:S02]  /*680c0*/  @!P5 LDG.E.U16 R23, desc[UR16][R24.64] ;  /* 0x000000101817d981 */ /* 0x000124000c1e1500 */
[----:B0-----:R-:W-:-:S02]  /*680d0*/  PRMT R24, RZ, 0x7610, R24 ;  /* 0x00007610ff187816 */ /* 0x001fc40000000018 */
[----:B------:R-:W-:-:S04]  /*680e0*/  PRMT R25, RZ, 0x7610, R25 ;  /* 0x00007610ff197816 */ /* 0x000fc80000000019 */
[----:B------:R0:W4:Y:S02]  /*680f0*/  @!P5 LDG.E.U16 R24, desc[UR16][R26.64] ;  /* 0x000000101a18d981 */ /* 0x000124000c1e1500 */
[----:B0-----:R-:W-:Y:S02]  /*68100*/  @!P5 IMAD.MOV.U32 R26, RZ, RZ, R29 ;  /* 0x000000ffff1ad224 */ /* 0x001fe400078e001d */
[----:B------:R-:W-:Y:S02]  /*68110*/  @!P5 IMAD.MOV.U32 R27, RZ, RZ, R32 ;  /* 0x000000ffff1bd224 */ /* 0x000fe400078e0020 */
[----:B------:R-:W-:-:S03]  /*68120*/  @!P5 IMAD.MOV.U32 R29, RZ, RZ, R28 ;  /* 0x000000ffff1dd224 */ /* 0x000fc600078e001c */
[----:B------:R0:W4:Y:S01]  /*68130*/  @!P5 LDG.E.U16 R25, desc[UR16][R26.64] ;  /* 0x000000101a19d981 */ /* 0x000122000c1e1500 */
[----:B------:R-:W-:-:S03]  /*68140*/  @!P5 IMAD.MOV.U32 R28, RZ, RZ, R7 ;  /* 0x000000ffff1cd224 */ /* 0x000fc600078e0007 */
[----:B------:R-:W4:Y:S01]  /*68150*/  LDL R7, [R1+0x10ac] ;  /* 0x0010ac0001077983 */ /* 0x000f220000100800 */
[----:B0-----:R-:W-:-:S06]  /*68160*/  PRMT R26, RZ, 0x7610, R26 ;  /* 0x00007610ff1a7816 */ /* 0x001fcc000000001a */
[----:B------:R0:W4:Y:S02]  /*68170*/  @!P5 LDG.E.U16 R26, desc[UR16][R28.64] ;  /* 0x000000101c1ad981 */ /* 0x000124000c1e1500 */
[----:B0-----:R-:W-:Y:S02]  /*68180*/  @!P5 IMAD.MOV.U32 R29, RZ, RZ, R6 ;  /* 0x000000ffff1dd224 */ /* 0x001fe400078e0006 */
        /* <DEDUP_REMOVED lines=8> */
[----:B--2---:R-:W-:Y:S02]  /*68210*/  @!P5 IMAD.MOV.U32 R31, RZ, RZ, R4 ;  /* 0x000000ffff1fd224 */ /* 0x004fe400078e0004 */
[----:B---3--:R-:W-:Y:S01]  /*68220*/  @!P5 IMAD.MOV.U32 R30, RZ, RZ, R3 ;  /* 0x000000ffff1ed224 */ /* 0x008fe200078e0003 */
[----:B------:R-:W2:Y:S04]  /*68230*/  LDL R4, [R1+0x1138] ;  /* 0x0011380001047983 */ /* 0x000ea80000100800 */
[----:B------:R-:W3:Y:S04]  /*68240*/  LDL R3, [R1+0x113c] ;  /* 0x00113c0001037983 */ /* 0x000ee80000100800 */
[----:B------:R0:W3:Y:S02]  /*68250*/  @!P5 LDG.E.U16 R29, desc[UR16][R30.64] ;  /* 0x000000101e1dd981 */ /* 0x0000e4000c1e1500 */
[----:B0-----:R-:W-:Y:S01]  /*68260*/  PRMT R30, RZ, 0x7610, R30 ;  /* 0x00007610ff1e7816 */ /* 0x001fe2000000001e */
[----:B----4-:R-:W-:-:S02]  /*68270*/  @!P5 IMAD.MOV.U32 R32, RZ, RZ, R0 ;  /* 0x000000ffff20d224 */ /* 0x010fc400078e0000 */
[----:B------:R-:W-:Y:S01]  /*68280*/  @!P5 IMAD.MOV.U32 R33, RZ, RZ, R2 ;  /* 0x000000ffff21d224 */ /* 0x000fe200078e0002 */
[----:B------:R-:W4:Y:S04]  /*68290*/  LDL R0, [R1+0x116c] ;  /* 0x00116c0001007983 */ /* 0x000f280000100800 */
[----:B------:R-:W4:Y:S04]  /*682a0*/  LDL R2, [R1+0x1168] ;  /* 0x0011680001027983 */ /* 0x000f280000100800 */
[----:B------:R0:W4:Y:S01]  /*682b0*/  @!P5 LDG.E.U16 R30, desc[UR16][R32.64] ;  /* 0x00000010201ed981 */ /* 0x000122000c1e1500 */
[----:B------:R-:W-:Y:S01]  /*682c0*/  PRMT R31, RZ, 0x7610, R31 ;  /* 0x00007610ff1f7816 */ /* 0x000fe2000000001f */
[----:B0-----:R-:W-:-:S02]  /*682d0*/  @!P5 IMAD.MOV.U32 R32, RZ, RZ, R37 ;  /* 0x000000ffff20d224 */ /* 0x001fc400078e0025 */
        /* <DEDUP_REMOVED lines=75> */
[----:B------:R-:W-:Y:S01]  /*68790*/  @!P5 IMAD.MOV.U32 R46, RZ, RZ, R5 ;  /* 0x000000ffff2ed224 */ /* 0x000fe200078e0005 */
[----:B------:R-:W4:Y:S04]  /*687a0*/  LDL R6, [R1+0x10c0] ;  /* 0x0010c00001067983 */ /* 0x000f280000100800 */
[----:B------:R-:W4:Y:S04]  /*687b0*/  LDL R5, [R1+0x10c4] ;  /* 0x0010c40001057983 */ /* 0x000f280000100800 */
[----:B------:R2:W4:Y:S02]  /*687c0*/  @!P5 LDG.E.U16 R51, desc[UR16][R46.64] ;  /* 0x000000102e33d981 */ /* 0x000524000c1e1500 */
[----:B--2---:R-:W-:-:S02]  /*687d0*/  @!P5 IMAD.MOV.U32 R47, RZ, RZ, R4 ;  /* 0x000000ffff2fd224 */ /* 0x004fc400078e0004 */
        /* <DEDUP_REMOVED lines=46> */
[----:B------:R-:W-:Y:S01]  /*68ac0*/  PRMT R77, RZ, 0x7610, R77 ;  /* 0x00007610ff4d7816 */ /* 0x000fe2000000004d */
[----:B------:R-:W4:Y:S04]  /*68ad0*/  LDL R52, [R1+0x5ec] ;  /* 0x0005ec0001347983 */ /* 0x000f280000100800 */
[----:B------:R0:W4:Y:S04]  /*68ae0*/  @!P5 LDG.E.U16 R71, desc[UR16][R46.64] ;  /* 0x000000102e47d981 */ /* 0x000128000c1e1500 */
[----:B------:R-:W4:Y:S01]  /*68af0*/  LDL R50, [R1+0x5f0] ;  /* 0x0005f00001327983 */ /* 0x000f220000100800 */
[----:B0-----:R-:W-:-:S02]  /*68b00*/  @!P5 IMAD.MOV.U32 R46, RZ, RZ, R7 ;  /* 0x000000ffff2ed224 */ /* 0x001fc400078e0007 */
[----:B------:R-:W-:-:S05]  /*68b10*/  @!P5 IMAD.MOV.U32 R47, RZ, RZ, R48 ;  /* 0x000000ffff2fd224 */ /* 0x000fca00078e0030 */
[----:B------:R0:W4:Y:S02]  /*68b20*/  @!P5 LDG.E.U16 R73, desc[UR16][R46.64] ;  /* 0x000000102e49d981 */ /* 0x000124000c1e1500 */
[----:B0-----:R-:W-:Y:S02]  /*68b30*/  @!P5 IMAD.MOV.U32 R47, RZ, RZ, R6 ;  /* 0x000000ffff2fd224 */ /* 0x001fe400078e0006 */
[----:B------:R-:W-:Y:S01]  /*68b40*/  @!P5 IMAD.MOV.U32 R46, RZ, RZ, R5 ;  /* 0x000000ffff2ed224 */ /* 0x000fe200078e0005 */
[----:B------:R-:W4:Y:S04]  /*68b50*/  LDL R6, [R1+0x1128] ;  /* 0x0011280001067983 */ /* 0x000f280000100800 */
[----:B------:R-:W4:Y:S04]  /*68b60*/  LDL R5, [R1+0x112c] ;  /* 0x00112c0001057983 */ /* 0x000f280000100800 */
[----:B------:R2:W4:Y:S04]  /*68b70*/  @!P5 LDG.E.U16 R75, desc[UR16][R46.64] ;  /* 0x000000102e4bd981 */ /* 0x000528000c1e1500 */
[----:B------:R-:W4:Y:S04]  /*68b80*/  LDL.LU R82, [R1+0x3f8] ;  /* 0x0003f80001527983 */ /* 0x000f280000300800 */
[----:B------:R-:W4:Y:S04]  /*68b90*/  LDL.LU R84, [R1+0x3e0] ;  /* 0x0003e00001547983 */ /* 0x000f280000300800 */
[----:B------:R-:W4:Y:S04]  /*68ba0*/  LDL.LU R86, [R1+0x3c8] ;  /* 0x0003c80001567983 */ /* 0x000f280000300800 */
[----:B------:R-:W4:Y:S04]  /*68bb0*/  LDL.LU R88, [R1+0x3b0] ;  /* 0x0003b00001587983 */ /* 0x000f280000300800 */
[----:B------:R-:W4:Y:S04]  /*68bc0*/  LDL.LU R90, [R1+0x398] ;  /* 0x00039800015a7983 */ /* 0x000f280000300800 */
[----:B------:R-:W4:Y:S01]  /*68bd0*/  LDL.LU R92, [R1+0x380] ;  /* 0x00038000015c7983 */ /* 0x000f220000300800 */
[----:B------:R-:W-:Y:S01]  /*68be0*/  PRMT R79, RZ, 0x7610, R79 ;  /* 0x00007610ff4f7816 */ /* 0x000fe2000000004f */
[----:B--2---:R-:W-:-:S02]  /*68bf0*/  @!P5 IMAD.MOV.U32 R47, RZ, RZ, R4 ;  /* 0x000000ffff2fd224 */ /* 0x004fc400078e0004 */
[----:B---3--:R-:W-:Y:S02]  /*68c00*/  @!P5 IMAD.MOV.U32 R46, RZ, RZ, R3 ;  /* 0x000000ffff2ed224 */ /* 0x008fe400078e0003 */
[----:B------:R-:W2:Y:S04]  /*68c10*/  LDL.LU R3, [R1+0x368] ;  /* 0x0003680001037983 */ /* 0x000ea80000300800 */
[----:B------:R4:W3:Y:S02]  /*68c20*/  @!P5 LDG.E.U16 R77, desc[UR16][R46.64] ;  /* 0x000000102e4dd981 */ /* 0x0008e4000c1e1500 */
[----:B----4-:R-:W-:Y:S02]  /*68c30*/  @!P5 IMAD.MOV.U32 R46, RZ, RZ, R0 ;  /* 0x000000ffff2ed224 */ /* 0x010fe400078e0000 */
[----:B------:R-:W-:Y:S01]  /*68c40*/  @!P5 IMAD.MOV.U32 R47, RZ, RZ, R2 ;  /* 0x000000ffff2fd224 */ /* 0x000fe200078e0002 */
[----:B------:R-:W4:Y:S04]  /*68c50*/  LDL.LU R0, [R1+0x350] ;  /* 0x0003500001007983 */ /* 0x000f280000300800 */
[----:B------:R-:W3:Y:S04]  /*68c60*/  LDL.LU R2, [R1+0x338] ;  /* 0x0003380001027983 */ /* 0x000ee80000300800 */
[----:B------:R-:W3:Y:S04]  /*68c70*/  LDL.LU R4, [R1+0x320] ;  /* 0x0003200001047983 */ /* 0x000ee80000300800 */
[----:B------:R-:W3:Y:S04]  /*68c80*/  LDL R48, [R1+0x5e4] ;  /* 0x0005e40001307983 */ /* 0x000ee80000100800 */
[----:B------:R-:W4:Y:S04]  /*68c90*/  LDL R7, [R1+0x5e8] ;  /* 0x0005e80001077983 */ /* 0x000f280000100800 */
[----:B------:R0:W4:Y:S02]  /*68ca0*/  @!P5 LDG.E.U16 R79, desc[UR16][R46.64] ;  /* 0x000000102e4fd981 */ /* 0x000124000c1e1500 */
[----:B0-----:R-:W-:-:S02]  /*68cb0*/  @!P5 IMAD.MOV.U32 R47, RZ, RZ, R6 ;  /* 0x000000ffff2fd224 */ /* 0x001fc400078e0006 */
[----:B------:R-:W-:Y:S01]  /*68cc0*/  @!P5 IMAD.MOV.U32 R46, RZ, RZ, R5 ;  /* 0x000000ffff2ed224 */ /* 0x000fe200078e0005 */
[----:B------:R-:W4:Y:S04]  /*68cd0*/  LDL R6, [R1+0x1198] ;  /* 0x0011980001067983 */ /* 0x000f280000100800 */
[----:B------:R-:W4:Y:S01]  /*68ce0*/  LDL R5, [R1+0x119c] ;  /* 0x00119c0001057983 */ /* 0x000f220000100800 */
[----:B------:R-:W-:Y:S02]  /*68cf0*/  PRMT R81, RZ, 0x7610, R81 ;  /* 0x00007610ff517816 */ /* 0x000fe40000000051 */
[----:B------:R-:W-:-:S04]  /*68d00*/  PRMT R83, RZ, 0x7610, R83 ;  /* 0x00007610ff537816 */ /* 0x000fc80000000053 */
[----:B------:R0:W4:Y:S01]  /*68d10*/  @!P5 LDG.E.U16 R81, desc[UR16][R46.64] ;  /* 0x000000102e51d981 */ /* 0x000122000c1e1500 */
[----:B------:R-:W-:Y:S01]  /*68d20*/  PRMT R85, RZ, 0x7610, R85 ;  /* 0x00007610ff557816 */ /* 0x000fe20000000055 */
[----:B0-----:R-:W-:Y:S02]  /*68d30*/  @!P5 IMAD.MOV.U32 R46, RZ, RZ, R62 ;  /* 0x000000ffff2ed224 */ /* 0x001fe400078e003e */
[----:B------:R-:W-:-:S05]  /*68d40*/  @!P5 IMAD.MOV.U32 R47, RZ, RZ, R66 ;  /* 0x000000ffff2fd224 */ /* 0x000fca00078e0042 */
        /* <DEDUP_REMOVED lines=12> */
[----:B------:R3:W4:Y:S04]  /*68e10*/  @!P5 LDG.E.U16 R89, desc[UR16][R46.64] ;  /* 0x000000102e59d981 */ /* 0x000728000c1e1500 */
[----:B------:R-:W-:Y:S04]  /*68e20*/  STS.U16 [R64+UR5+0x21d00], R82 ;  /* 0x021d005240007988 */ /* 0x000fe80008000405 */
[----:B------:R-:W-:Y:S04]  /*68e30*/  STS.U16 [R64+UR5+0x22100], R84 ;  /* 0x0221005440007988 */ /* 0x000fe80008000405 */
[----:B------:R0:W-:Y:S04]  /*68e40*/  STS.U16 [R64+UR5+0x22500], R86 ;  /* 0x0225005640007988 */ /* 0x0001e80008000405 */
[----:B------:R-:W-:Y:S04]  /*68e50*/  STS.U16 [R64+UR5+0x22900], R88 ;  /* 0x0229005840007988 */ /* 0x000fe80008000405 */
[----:B------:R-:W-:Y:S04]  /*68e60*/  STS.U16 [R64+UR5+0x22d00], R90 ;  /* 0x022d005a40007988 */ /* 0x000fe80008000405 */
[----:B------:R-:W-:Y:S04]  /*68e70*/  STS.U16 [R64+UR5+0x23100], R92 ;  /* 0x0231005c40007988 */ /* 0x000fe80008000405 */
[----:B--2---:R-:W-:Y:S01]  /*68e80*/  STS.U16 [R64+UR5+0x23500], R3 ;  /* 0x0235000340007988 */ /* 0x004fe20008000405 */
[----:B---3--:R-:W-:-:S02]  /*68e90*/  @!P5 IMAD.MOV.U32 R47, RZ, RZ, R48 ;  /* 0x000000ffff2fd224 */ /* 0x008fc400078e0030 */
[----:B----4-:R-:W-:Y:S02]  /*68ea0*/  @!P5 IMAD.MOV.U32 R46, RZ, RZ, R7 ;  /* 0x000000ffff2ed224 */ /* 0x010fe400078e0007 */
[----:B------:R-:W2:Y:S04]  /*68eb0*/  LDL.LU R7, [R1+0x308] ;  /* 0x0003080001077983 */ /* 0x000ea80000300800 */
[----:B------:R1:W3:Y:S04]  /*68ec0*/  @!P5 LDG.E.U16 R91, desc[UR16][R46.64] ;  /* 0x000000102e5bd981 */ /* 0x0002e8000c1e1500 */
[----:B------:R-:W-:Y:S04]  /*68ed0*/  STS.U16 [R64+UR5+0x23900], R0 ;  /* 0x0239000040007988 */ /* 0x000fe80008000405 */
[----:B------:R4:W-:Y:S04]  /*68ee0*/  STS.U16 [R64+UR5+0x23d00], R2 ;  /* 0x023d000240007988 */ /* 0x0009e80008000405 */
[----:B------:R0:W-:Y:S01]  /*68ef0*/  STS.U16 [R64+UR5+0x24100], R4 ;  /* 0x0241000440007988 */ /* 0x0001e20008000405 */
[----:B-1----:R-:W-:-:S02]  /*68f00*/  @!P5 IMAD.MOV.U32 R47, RZ, RZ, R6 ;  /* 0x000000ffff2fd224 */ /* 0x002fc400078e0006 */
[----:B------:R-:W-:Y:S01]  /*68f10*/  @!P5 IMAD.MOV.U32 R46, RZ, RZ, R5 ;  /* 0x000000ffff2ed224 */ /* 0x000fe200078e0005 */
        /* <DEDUP_REMOVED lines=12> */
[----:B----4-:R-:W4:Y:S04]  /*68fe0*/  LDL.LU R2, [R1+0x1d0] ;  /* 0x0001d00001027983 */ /* 0x010f280000300800 */
[----:B------:R-:W4:Y:S01]  /*68ff0*/  LDL.LU R4, [R1+0x1b8] ;  /* 0x0001b80001047983 */ /* 0x000f220000300800 */
[----:B------:R-:W-:-:S06]  /*69000*/  PRMT R93, RZ, 0x7610, R93 ;  /* 0x00007610ff5d7816 */ /* 0x000fcc000000005d */
[----:B------:R-:W4:Y:S04]  /*69010*/  @!P5 LDG.E.U16 R93, desc[UR16][R46.64] ;  /* 0x000000102e5dd981 */ /* 0x000f28000c1e1500 */
        /* <DEDUP_REMOVED lines=16> */
[----:B--2---:R0:W-:Y:S04]  /*69120*/  STS.U16 [R64+UR5+0x24500], R7 ;  /* 0x0245000740007988 */ /* 0x0041e80008000405 */
[----:B0-----:R-:W2:Y:S04]  /*69130*/  LDL.LU R7, [R1+0x1860] ;  /* 0x0018600001077983 */ /* 0x001ea80000300800 */
[----:B---3--:R0:W-:Y:S04]  /*69140*/  STS.U16 [R64+UR5+0x24900], R6 ;  /* 0x0249000640007988 */ /* 0x0081e80008000405 */
[----:B------:R1:W-:Y:S04]  /*69150*/  STS.U16 [R64+UR5+0x24d00], R5 ;  /* 0x024d000540007988 */ /* 0x0003e80008000405 */
[----:B------:R3:W-:Y:S04]  /*69160*/  STS.U16 [R64+UR5+0x25100], R48 ;  /* 0x0251003040007988 */ /* 0x0007e80008000405 */
[----:B------:R0:W-:Y:S04]  /*69170*/  STS.U16 [R64+UR5+0x25500], R50 ;  /* 0x0255003240007988 */ /* 0x0001e80008000405 */
[----:B------:R1:W-:Y:S04]  /*69180*/  STS.U16 [R64+UR5+0x25900], R52 ;  /* 0x0259003440007988 */ /* 0x0003e80008000405 */
[----:B------:R3:W-:Y:S04]  /*69190*/  STS.U16 [R64+UR5+0x25d00], R54 ;  /* 0x025d003640007988 */ /* 0x0007e80008000405 */
[----:B0-----:R-:W2:Y:S04]  /*691a0*/  LDL.LU R6, [R1+0x185c] ;  /* 0x00185c0001067983 */ /* 0x001ea80000300800 */
[----:B-1----:R-:W2:Y:S04]  /*691b0*/  LDL.LU R5, [R1+0x1858] ;  /* 0x0018580001057983 */ /* 0x002ea80000300800 */
[----:B---3--:R-:W3:Y:S04]  /*691c0*/  LDL.LU R48, [R1+0x1854] ;  /* 0x0018540001307983 */ /* 0x008ee80000300800 */
        /* <DEDUP_REMOVED lines=15> */
[----:B----4-:R0:W-:Y:S04]  /*692c0*/  STS.U16 [R64+UR5+0x27900], R2 ;  /* 0x0279000240007988 */ /* 0x0101e80008000405 */
[----:B------:R1:W-:Y:S04]  /*692d0*/  STS.U16 [R64+UR5+0x27d00], R4 ;  /* 0x027d000440007988 */ /* 0x0003e80008000405 */
[----:B0-----:R-:W4:Y:S04]  /*692e0*/  LDL.LU R2, [R1+0x182c] ;  /* 0x00182c0001027983 */ /* 0x001f280000300800 */
[----:B-1----:R-:W2:Y:S04]  /*692f0*/  LDL.LU R4, [R1+0x1828] ;  /* 0x0018280001047983 */ /* 0x002ea80000300800 */
        /* <DEDUP_REMOVED lines=16> */
[----:B--2---:R0:W-:Y:S04]  /*69400*/  STS.U16 [R64+UR5+0x34100], R4 ;  /* 0x0341000440007988 */ /* 0x0041e80008000405 */
[----:B0-----:R-:W2:Y:S04]  /*69410*/  LDL R4, [R1+0x1698] ;  /* 0x0016980001047983 */ /* 0x001ea80000100800 */
        /* <DEDUP_REMOVED lines=15> */
[----:B----4-:R0:W-:Y:S04]  /*69510*/  STS.U16 [R64+UR5+0x34500], R2 ;  /* 0x0345000240007988 */ /* 0x0101e80008000405 */
[----:B------:R-:W4:Y:S04]  /*69520*/  LDL.LU R0, [R1+0x31c] ;  /* 0x00031c0001007983 */ /* 0x000f280000300800 */
[----:B------:R1:W-:Y:S04]  /*69530*/  STS.U16 [R64+UR5+0x34900], R86 ;  /* 0x0349005640007988 */ /* 0x0003e80008000405 */
[----:B------:R3:W-:Y:S04]  /*69540*/  STS.U16 [R64+UR5+0x34d00], R74 ;  /* 0x034d004a40007988 */ /* 0x0007e80008000405 */
[----:B0-----:R-:W2:Y:S04]  /*69550*/  LDL.LU R2, [R1+0x304] ;  /* 0x0003040001027983 */ /* 0x001ea80000300800 */
[----:B-1----:R-:W2:Y:S04]  /*69560*/  LDL.LU R86, [R1+0x484] ;  /* 0x0004840001567983 */ /* 0x002ea80000300800 */
[----:B---3--:R-:W3:Y:S04]  /*69570*/  LDL.LU R64, [R1+0x1824] ;  /* 0x0018240001407983 */ /* 0x008ee80000300800 */
[----:B------:R-:W2:Y:S04]  /*69580*/  LDL R74, [R1+0x169c] ;  /* 0x00169c00014a7983 */ /* 0x000ea80000100800 */
[----:B--2---:R-:W-:Y:S04]  /*69590*/  STS.U16 [R74+UR5+0x35100], R62 ;  /* 0x0351003e4a007988 */ /* 0x004fe80008000405 */
        /* <DEDUP_REMOVED lines=23> */
[----:B------:R-:W2:Y:S04]  /*69710*/  LDL.LU R72, [R1+0x2a4] ;  /* 0x0002a40001487983 */ /* 0x000ea80000300800 */
[----:B------:R-:W2:Y:S04]  /*69720*/  LDL.LU R76, [R1+0x28c] ;  /* 0x00028c00014c7983 */ /* 0x000ea80000300800 */
[----:B------:R0:W-:Y:S04]  /*69730*/  STS.U16 [R4+UR5+0x22580], R80 ;  /* 0x0225805004007988 */ /* 0x0001e80008000405 */
[----:B------:R-:W2:Y:S04]  /*69740*/  LDL.LU R78, [R1+0x274] ;  /* 0x00027400014e7983 */ /* 0x000ea80000300800 */
        /* <DEDUP_REMOVED lines=10> */
[----:B------:R0:W-:Y:S04]  /*697f0*/  STS.U16 [R4+UR5+0x23d80], R3 ;  /* 0x023d800304007988 */ /* 0x0001e80008000405 */
[----:B----4-:R-:W4:Y:S04]  /*69800*/  LDL.LU R92, [R1+0x1e4] ;  /* 0x0001e400015c7983 */ /* 0x010f280000300800 */
[----:B------:R1:W-:Y:S04]  /*69810*/  STS.U16 [R4+UR5+0x24180], R0 ;  /* 0x0241800004007988 */ /* 0x0003e80008000405 */
[----:B0-----:R-:W4:Y:S04]  /*69820*/  LDL.LU R3, [R1+0x1cc] ;  /* 0x0001cc0001037983 */ /* 0x001f280000300800 */
[----:B-1----:R-:W4:Y:S04]  /*69830*/  LDL.LU R0, [R1+0x1b4] ;  /* 0x0001b40001007983 */ /* 0x002f280000300800 */
        /* <DEDUP_REMOVED lines=17> */
[----:B0-----:R-:W4:Y:S04]  /*69950*/  LDL.LU R2, [R1+0x1c] ;  /* 0x00001c0001027983 */ /* 0x001f280000300800 */
[----:B---3--:R0:W-:Y:S04]  /*69960*/  STS.U16 [R4+UR5+0x24980], R66 ;  /* 0x0249804204007988 */ /* 0x0081e80008000405 */
[----:B------:R1:W-:Y:S04]  /*69970*/  STS.U16 [R4+UR5+0x24d80], R68 ;  /* 0x024d804404007988 */ /* 0x0003e80008000405 */
[----:B--2---:R2:W-:Y:S04]  /*69980*/  STS.U16 [R4+UR5+0x25180], R70 ;  /* 0x0251804604007988 */ /* 0x0045e80008000405 */
[----:B------:R3:W-:Y:S04]  /*69990*/  STS.U16 [R4+UR5+0x25580], R72 ;  /* 0x0255804804007988 */ /* 0x0007e80008000405 */
[----:B------:R0:W-:Y:S04]  /*699a0*/  STS.U16 [R4+UR5+0x25980], R76 ;  /* 0x0259804c04007988 */ /* 0x0001e80008000405 */
[----:B------:R2:W-:Y:S04]  /*699b0*/  STS.U16 [R4+UR5+0x25d80], R78 ;  /* 0x025d804e04007988 */ /* 0x0005e80008000405 */
[----:B0-----:R-:W4:Y:S04]  /*699c0*/  LDL.LU R66, [R1+0x1820] ;  /* 0x0018200001427983 */ /* 0x001f280000300800 */
[----:B-1----:R-:W4:Y:S04]  /*699d0*/  LDL.LU R68, [R1+0x181c] ;  /* 0x00181c0001447983 */ /* 0x002f280000300800 */
[----:B--2---:R-:W2:Y:S04]  /*699e0*/  LDL.LU R70, [R1+0x1818] ;  /* 0x0018180001467983 */ /* 0x004ea80000300800 */
[----:B---3--:R-:W3:Y:S04]  /*699f0*/  LDL.LU R72, [R1+0x1814] ;  /* 0x0018140001487983 */ /* 0x008ee80000300800 */
[----:B------:R-:W2:Y:S04]  /*69a00*/  LDL.LU R76, [R1+0x1810] ;  /* 0x00181000014c7983 */ /* 0x000ea80000300800 */
[----:B------:R-:W2:Y:S04]  /*69a10*/  LDL.LU R78, [R1+0x180c] ;  /* 0x00180c00014e7983 */ /* 0x000ea80000300800 */
[----:B------:R0:W-:Y:S04]  /*69a20*/  STS.U16 [R4+UR5+0x26180], R80 ;  /* 0x0261805004007988 */ /* 0x0001e80008000405 */
[----:B------:R1:W-:Y:S04]  /*69a30*/  STS.U16 [R4+UR5+0x26580], R82 ;  /* 0x0265805204007988 */ /* 0x0003e80008000405 */
[----:B------:R0:W-:Y:S04]  /*69a40*/  STS.U16 [R4+UR5+0x26980], R84 ;  /* 0x0269805404007988 */ /* 0x0001e80008000405 */
[----:B------:R0:W-:Y:S04]  /*69a50*/  STS.U16 [R4+UR5+0x26d80], R88 ;  /* 0x026d805804007988 */ /* 0x0001e80008000405 */
[----:B------:R1:W-:Y:S04]  /*69a60*/  STS.U16 [R4+UR5+0x27180], R90 ;  /* 0x0271805a04007988 */ /* 0x0003e80008000405 */
[----:B----4-:R4:W-:Y:S04]  /*69a70*/  STS.U16 [R4+UR5+0x27580], R92 ;  /* 0x0275805c04007988 */ /* 0x0109e80008000405 */
[----:B0-----:R-:W2:Y:S04]  /*69a80*/  LDL.LU R80, [R1+0x1808] ;  /* 0x0018080001507983 */ /* 0x001ea80000300800 */
[----:B-1----:R-:W2:Y:S04]  /*69a90*/  LDL.LU R82, [R1+0x1804] ;  /* 0x0018040001527983 */ /* 0x002ea80000300800 */
[----:B------:R-:W2:Y:S04]  /*69aa0*/  LDL.LU R84, [R1+0x1800] ;  /* 0x0018000001547983 */ /* 0x000ea80000300800 */
[----:B------:R-:W2:Y:S04]  /*69ab0*/  LDL.LU R88, [R1+0x17fc] ;  /* 0x0017fc0001587983 */ /* 0x000ea80000300800 */
[----:B------:R-:W2:Y:S04]  /*69ac0*/  LDL.LU R90, [R1+0x17f8] ;  /* 0x0017f800015a7983 */ /* 0x000ea80000300800 */
[----:B----4-:R-:W4:Y:S04]  /*69ad0*/  LDL.LU R92, [R1+0x17f4] ;  /* 0x0017f400015c7983 */ /* 0x010f280000300800 */
        /* <DEDUP_REMOVED lines=19> */
[----:B------:R-:W3:Y:S04]  /*69c10*/  LDL.LU R21, [R1+0x408] ;  /* 0x0004080001157983 */ /* 0x000ee80000300800 */
[----:B------:R0:W-:Y:S04]  /*69c20*/  STS.U16 [R4+UR5+0x32580], R9 ;  /* 0x0325800904007988 */ /* 0x0001e80008000405 */
[----:B------:R0:W-:Y:S04]  /*69c30*/  STS.U16 [R4+UR5+0x32980], R50 ;  /* 0x0329803204007988 */ /* 0x0001e80008000405 */
[----:B------:R1:W-:Y:S04]  /*69c40*/  STS.U16 [R4+UR5+0x32d80], R62 ;  /* 0x032d803e04007988 */ /* 0x0003e80008000405 */
[----:B------:R1:W-:Y:S04]  /*69c50*/  STS.U16 [R4+UR5+0x33180], R74 ;  /* 0x0331804a04007988 */ /* 0x0003e80008000405 */
[----:B0-----:R-:W3:Y:S04]  /*69c60*/  LDL.LU R20, [R1+0x3f0] ;  /* 0x0003f00001147983 */ /* 0x001ee80000300800 */
[----:B-1----:R-:W3:Y:S04]  /*69c70*/  LDL.LU R15, [R1+0x3d8] ;  /* 0x0003d800010f7983 */ /* 0x002ee80000300800 */
[----:B------:R0:W-:Y:S04]  /*69c80*/  STS.U16 [R4+UR5+0x33580], R86 ;  /* 0x0335805604007988 */ /* 0x0001e80008000405 */
[----:B------:R-:W3:Y:S04]  /*69c90*/  LDL.LU R9, [R1+0x3c0] ;  /* 0x0003c00001097983 */ /* 0x000ee80000300800 */
[----:B------:R-:W3:Y:S04]  /*69ca0*/  LDL.LU R50, [R1+0x3a8] ;  /* 0x0003a80001327983 */ /* 0x000ee80000300800 */
[----:B------:R-:W3:Y:S04]  /*69cb0*/  LDL.LU R62, [R1+0x390] ;  /* 0x00039000013e7983 */ /* 0x000ee80000300800 */
[----:B------:R1:W-:Y:S04]  /*69cc0*/  STS.U16 [R4+UR5+0x33980], R46 ;  /* 0x0339802e04007988 */ /* 0x0003e80008000405 */
[----:B------:R-:W3:Y:S04]  /*69cd0*/  LDL.LU R74, [R1+0x378] ;  /* 0x00037800014a7983 */ /* 0x000ee80000300800 */
[----:B------:R1:W-:Y:S04]  /*69ce0*/  STS.U16 [R4+UR5+0x33d80], R47 ;  /* 0x033d802f04007988 */ /* 0x0003e80008000405 */
[----:B------:R-:W-:Y:S04]  /*69cf0*/  STS.U16 [R4+UR5+0x34180], R2 ;  /* 0x0341800204007988 */ /* 0x000fe80008000405 */
[----:B0-----:R-:W3:Y:S04]  /*69d00*/  LDL.LU R86, [R1+0x360] ;  /* 0x0003600001567983 */ /* 0x001ee80000300800 */
[----:B-1----:R-:W3:Y:S04]  /*69d10*/  LDL.LU R46, [R1+0x348] ;  /* 0x00034800012e7983 */ /* 0x002ee80000300800 */
[----:B------:R-:W3:Y:S04]  /*69d20*/  LDL.LU R47, [R1+0x330] ;  /* 0x00033000012f7983 */ /* 0x000ee80000300800 */
[----:B--2---:R0:W-:Y:S04]  /*69d30*/  STS.U16 [R4+UR5+0x34580], R0 ;  /* 0x0345800004007988 */ /* 0x0041e80008000405 */
[----:B------:R1:W-:Y:S04]  /*69d40*/  STS.U16 [R4+UR5+0x34980], R84 ;  /* 0x0349805404007988 */ /* 0x0003e80008000405 */
[----:B0-----:R-:W2:Y:S04]  /*69d50*/  LDL.LU R0, [R1+0x318] ;  /* 0x0003180001007983 */ /* 0x001ea80000300800 */
[----:B------:R-:W2:Y:S04]  /*69d60*/  LDL.LU R2, [R1+0x300] ;  /* 0x0003000001027983 */ /* 0x000ea80000300800 */
[----:B-1----:R-:W2:Y:S02]  /*69d70*/  LDL.LU R4, [R1+0x17e8] ;  /* 0x0017e80001047983 */ /* 0x002ea40000300800 */
[----:B--2---:R-:W-:-:S05]  /*69d80*/  LOP3.LUT R84, R4, 0x30, RZ, 0x3c, !PT ;  /* 0x0000003004547812 */ /* 0x004fca00078e3cff */
        /* <DEDUP_REMOVED lines=32> */
[----:B0-----:R-:W2:Y:S04]  /*69f90*/  LDL.LU R0, [R1+0x2e8] ;  /* 0x0002e80001007983 */ /* 0x001ea80000300800 */
[----:B-1----:R-:W3:Y:S04]  /*69fa0*/  LDL.LU R2, [R1+0x2d0] ;  /* 0x0002d00001027983 */ /* 0x002ee80000300800 */
        /* <DEDUP_REMOVED lines=30> */
[----:B---3--:R1:W-:Y:S04]  /*6a190*/  STS.U16 [R72+UR5+0x24e00], R2 ;  /* 0x024e000248007988 */ /* 0x0083e80008000405 */
        /* <DEDUP_REMOVED lines=28> */
[----:B0-----:R-:W2:Y:S04]  /*6a360*/  LDL.LU R0, [R1+0x17e4] ;  /* 0x0017e40001007983 */ /* 0x001ea80000300800 */
[----:B------:R-:W-:Y:S04]  /*6a370*/  STS.U16 [R72+UR5+0x34200], R47 ;  /* 0x0342002f48007988 */ /* 0x000fe80008000405 */
[----:B-1----:R-:W3:Y:S04]  /*6a380*/  LDL.LU R2, [R1+0x17e0] ;  /* 0x0017e00001027983 */ /* 0x002ee80000300800 */
[----:B------:R0:W-:Y:S04]  /*6a390*/  STS.U16 [R72+UR5+0x34600], R3 ;  /* 0x0346000348007988 */ /* 0x0001e80008000405 */
[----:B0-----:R-:W4:Y:S04]  /*6a3a0*/  LDL.LU R3, [R1+0x17dc] ;  /* 0x0017dc0001037983 */ /* 0x001f280000300800 */
        /* <DEDUP_REMOVED lines=17> */
[----:B------:R-:W-:Y:S04]  /*6a4c0*/  STS.U16 [R72+UR5+0x34a00], R82 ;  /* 0x034a005248007988 */ /* 0x000fe80008000405 */
[----:B------:R0:W-:Y:S04]  /*6a4d0*/  STS.U16 [R72+UR5+0x34e00], R70 ;  /* 0x034e004648007988 */ /* 0x0001e80008000405 */
[----:B------:R-:W-:Y:S04]  /*6a4e0*/  STS.U16 [R72+UR5+0x35200], R58 ;  /* 0x0352003a48007988 */ /* 0x000fe80008000405 */
[----:B------:R-:W-:Y:S04]  /*6a4f0*/  STS.U16 [R72+UR5+0x35600], R5 ;  /* 0x0356000548007988 */ /* 0x000fe80008000405 */
[----:B------:R-:W-:Y:S04]  /*6a500*/  STS.U16 [R72+UR5+0x35a00], R11 ;  /* 0x035a000b48007988 */ /* 0x000fe80008000405 */
[----:B------:R-:W-:Y:S04]  /*6a510*/  STS.U16 [R72+UR5+0x35e00], R17 ;  /* 0x035e001148007988 */ /* 0x000fe80008000405 */
[----:B------:R-:W-:Y:S04]  /*6a520*/  STS.U16 [R72+UR5+0x36200], R30 ;  /* 0x0362001e48007988 */ /* 0x000fe80008000405 */
[----:B0-----:R-:W4:Y:S04]  /*6a530*/  LDL.LU R70, [R1+0x2fc] ;  /* 0x0002fc0001467983 */ /* 0x001f280000300800 */
[----:B------:R-:W4:Y:S04]  /*6a540*/  LDL.LU R82, [R1+0x2e4] ;  /* 0x0002e40001527983 */ /* 0x000f280000300800 */
[----:B------:R-:W4:Y:S04]  /*6a550*/  LDL.LU R38, [R1+0x2cc] ;  /* 0x0002cc0001267983 */ /* 0x000f280000300800 */
[----:B------:R-:W4:Y:S04]  /*6a560*/  LDL.LU R37, [R1+0x2b4] ;  /* 0x0002b40001257983 */ /* 0x000f280000300800 */
[----:B------:R-:W4:Y:S04]  /*6a570*/  LDL.LU R36, [R1+0x29c] ;  /* 0x00029c0001247983 */ /* 0x000f280000300800 */
[----:B------:R-:W4:Y:S04]  /*6a580*/  LDL.LU R35, [R1+0x284] ;  /* 0x0002840001237983 */ /* 0x000f280000300800 */
[----:B------:R-:W-:Y:S04]  /*6a590*/  STS.U16 [R72+UR5+0x36600], R41 ;  /* 0x0366002948007988 */ /* 0x000fe80008000405 */
[----:B------:R-:W4:Y:S04]  /*6a5a0*/  LDL.LU R34, [R1+0x26c] ;  /* 0x00026c0001227983 */ /* 0x000f280000300800 */
[----:B------:R-:W-:Y:S04]  /*6a5b0*/  STS.U16 [R72+UR5+0x36a00], R43 ;  /* 0x036a002b48007988 */ /* 0x000fe80008000405 */
[----:B------:R-:W4:Y:S04]  /*6a5c0*/  LDL.LU R33, [R1+0x254] ;  /* 0x0002540001217983 */ /* 0x000f280000300800 */
[----:B------:R-:W-:Y:S01]  /*6a5d0*/  STS.U16 [R72+UR5+0x36e00], R44 ;  /* 0x036e002c48007988 */ /* 0x000fe20008000405 */
[----:B------:R-:W-:-:S03]  /*6a5e0*/  LOP3.LUT R16, R4, 0x50, RZ, 0x3c, !PT ;  /* 0x0000005004107812 */ /* 0x000fc600078e3cff */
[----:B------:R-:W4:Y:S04]  /*6a5f0*/  LDL.LU R32, [R1+0x23c] ;  /* 0x00023c0001207983 */ /* 0x000f280000300800 */
[----:B------:R-:W-:Y:S04]  /*6a600*/  STS.U16 [R72+UR5+0x37200], R45 ;  /* 0x0372002d48007988 */ /* 0x000fe80008000405 */
[----:B------:R-:W4:Y:S04]  /*6a610*/  LDL.LU R29, [R1+0x224] ;  /* 0x00022400011d7983 */ /* 0x000f280000300800 */
[----:B------:R-:W-:Y:S04]  /*6a620*/  STS.U16 [R72+UR5+0x37600], R49 ;  /* 0x0376003148007988 */ /* 0x000fe80008000405 */
[----:B------:R-:W4:Y:S04]  /*6a630*/  LDL.LU R10, [R1+0x20c] ;  /* 0x00020c00010a7983 */ /* 0x000f280000300800 */
[----:B------:R-:W-:Y:S04]  /*6a640*/  STS.U16 [R72+UR5+0x37a00], R51 ;  /* 0x037a003348007988 */ /* 0x000fe80008000405 */
[----:B------:R-:W4:Y:S04]  /*6a650*/  LDL.LU R48, [R1+0x1f4] ;  /* 0x0001f40001307983 */ /* 0x000f280000300800 */
[----:B------:R0:W-:Y:S04]  /*6a660*/  STS.U16 [R72+UR5+0x37e00], R53 ;  /* 0x037e003548007988 */ /* 0x0001e80008000405 */
[----:B------:R-:W4:Y:S04]  /*6a670*/  LDL.LU R60, [R1+0x1dc] ;  /* 0x0001dc00013c7983 */ /* 0x000f280000300800 */
[----:B0-----:R-:W4:Y:S04]  /*6a680*/  LDL.LU R72, [R1+0x1c4] ;  /* 0x0001c40001487983 */ /* 0x001f280000300800 */
[----:B--2---:R0:W-:Y:S04]  /*6a690*/  STS.U16 [R16+UR5+0x20280], R84 ;  /* 0x0202805410007988 */ /* 0x0041e80008000405 */
[----:B---3--:R1:W-:Y:S04]  /*6a6a0*/  STS.U16 [R16+UR5+0x20680], R27 ;  /* 0x0206801b10007988 */ /* 0x0083e80008000405 */
[----:B----4-:R2:W-:Y:S04]  /*6a6b0*/  STS.U16 [R16+UR5+0x20a80], R26 ;  /* 0x020a801a10007988 */ /* 0x0105e80008000405 */
[----:B------:R3:W-:Y:S04]  /*6a6c0*/  STS.U16 [R16+UR5+0x20e80], R25 ;  /* 0x020e801910007988 */ /* 0x0007e80008000405 */
[----:B------:R4:W-:Y:S04]  /*6a6d0*/  STS.U16 [R16+UR5+0x21280], R24 ;  /* 0x0212801810007988 */ /* 0x0009e80008000405 */
[----:B------:R2:W-:Y:S04]  /*6a6e0*/  STS.U16 [R16+UR5+0x21680], R23 ;  /* 0x0216801710007988 */ /* 0x0005e80008000405 */
[----:B0-----:R-:W4:Y:S04]  /*6a6f0*/  LDL.LU R84, [R1+0x1ac] ;  /* 0x0001ac0001547983 */ /* 0x001f280000300800 */
[----:B-1----:R-:W4:Y:S04]  /*6a700*/  LDL.LU R27, [R1+0x194] ;  /* 0x00019400011b7983 */ /* 0x002f280000300800 */
        /* <DEDUP_REMOVED lines=96> */
[----:B------:R-:W2:Y:S01]  /*6ad10*/  LDL.LU R33, [R1+0x250] ;  /* 0x0002500001217983 */ /* 0x000ea20000300800 */
[----:B------:R-:W-:-:S03]  /*6ad20*/  LOP3.LUT R10, R4, 0x60, RZ, 0x3c, !PT ;  /* 0x00000060040a7812 */ /* 0x000fc600078e3cff */
[----:B------:R-:W-:Y:S04]  /*6ad30*/  STS.U16 [R16+UR5+0x37a80], R73 ;  /* 0x037a804910007988 */ /* 0x000fe80008000405 */
[----:B------:R-:W2:Y:S04]  /*6ad40*/  LDL.LU R32, [R1+0x238] ;  /* 0x0002380001207983 */ /* 0x000ea80000300800 */
[----:B------:R0:W-:Y:S04]  /*6ad50*/  STS.U16 [R16+UR5+0x37e80], R75 ;  /* 0x037e804b10007988 */ /* 0x0001e80008000405 */
[----:B------:R-:W2:Y:S04]  /*6ad60*/  LDL.LU R29, [R1+0x220] ;  /* 0x00022000011d7983 */ /* 0x000ea80000300800 */
[----:B0-----:R-:W2:Y:S04]  /*6ad70*/  LDL.LU R16, [R1+0x208] ;  /* 0x0002080001107983 */ /* 0x001ea80000300800 */
[----:B------:R-:W2:Y:S04]  /*6ad80*/  LDL.LU R48, [R1+0x1f0] ;  /* 0x0001f00001307983 */ /* 0x000ea80000300800 */
        /* <DEDUP_REMOVED lines=108> */
[----:B------:R-:W2:Y:S01]  /*6b450*/  LDL.LU R16, [R1+0x24c] ;  /* 0x00024c0001107983 */ /* 0x000ea20000300800 */
[----:B------:R-:W-:-:S03]  /*6b460*/  LOP3.LUT R5, R4, 0x70, RZ, 0x3c, !PT ;  /* 0x0000007004057812 */ /* 0x000fc600078e3cff */
[----:B0-----:R-:W2:Y:S04]  /*6b470*/  LDL.LU R10, [R1+0x234] ;  /* 0x00023400010a7983 */ /* 0x001ea80000300800 */
[----:B------:R-:W2:Y:S04]  /*6b480*/  LDL.LU R48, [R1+0x21c] ;  /* 0x00021c0001307983 */ /* 0x000ea80000300800 */
[----:B------:R-:W2:Y:S04]  /*6b490*/  LDL.LU R60, [R1+0x204] ;  /* 0x00020400013c7983 */ /* 0x000ea80000300800 */
        /* <DEDUP_REMOVED lines=30> */
[----:B0-----:R-:W4:Y:S04]  /*6b680*/  LDL.LU R86, [R1+0x84] ;  /* 0x0000840001567983 */ /* 0x001f280000300800 */
[----:B-1----:R-:W4:Y:S04]  /*6b690*/  LDL.LU R46, [R1+0x6c] ;  /* 0x00006c00012e7983 */ /* 0x002f280000300800 */
        /* <DEDUP_REMOVED lines=34> */
[----:B0-----:R0:W5:Y:S04]  /*6b8c0*/  LDL.LU R2, [R1+0x17d0] ;  /* 0x0017d00001027983 */ /* 0x0011680000300800 */
[----:B-1----:R0:W5:Y:S04]  /*6b8d0*/  LDL.LU R3, [R1+0x17cc] ;  /* 0x0017cc0001037983 */ /* 0x0021680000300800 */
[----:B------:R1:W-:Y:S04]  /*6b8e0*/  STS.U16 [R5+UR5+0x34380], R0 ;  /* 0x0343800005007988 */ /* 0x0003e80008000405 */
        /* <DEDUP_REMOVED lines=9> */
[----:B------:R0:W-:Y:S01]  /*6b980*/  STS.U16 [R5+UR5+0x36b80], R63 ;  /* 0x036b803f05007988 */ /* 0x0001e20008000405 */
[----:B-1----:R-:W1:Y:S03]  /*6b990*/  S2R R0, SR_TID.X ;  /* 0x0000000000007919 */ /* 0x002e660000002100 */
[----:B------:R0:W-:Y:S04]  /*6b9a0*/  STS.U16 [R5+UR5+0x36f80], R77 ;  /* 0x036f804d05007988 */ /* 0x0001e80008000405 */
[----:B------:R0:W-:Y:S04]  /*6b9b0*/  STS.U16 [R5+UR5+0x37380], R81 ;  /* 0x0373805105007988 */ /* 0x0001e80008000405 */
[----:B------:R0:W-:Y:S04]  /*6b9c0*/  STS.U16 [R5+UR5+0x37780], R85 ;  /* 0x0377805505007988 */ /* 0x0001e80008000405 */
[----:B------:R0:W-:Y:S04]  /*6b9d0*/  STS.U16 [R5+UR5+0x37b80], R89 ;  /* 0x037b805905007988 */ /* 0x0001e80008000405 */
[----:B------:R0:W-:Y:S01]  /*6b9e0*/  STS.U16 [R5+UR5+0x37f80], R93 ;  /* 0x037f805d05007988 */ /* 0x0001e20008000405 */
[----:B------:R2:W-:Y:S06]  /*6b9f0*/  MEMBAR.ALL.CTA ;  /* 0x0000000000007992 */ /* 0x0005ec0000008000 */
[----:B--2---:R-:W2:Y:S01]  /*6ba00*/  FENCE.VIEW.ASYNC.S ;  /* 0x00000000000073c6 */ /* 0x004ea20000000000 */
[----:B------:R-:W-:-:S04]  /*6ba10*/  ULEA UR77, UR71, UR5, 0x3 ;  /* 0x00000005474d7291 */ /* 0x000fc8000f8e18ff */
[----:B------:R-:W-:Y:S01]  /*6ba20*/  UIADD3 UR77, UPT, UPT, UR77, 0x48000, URZ ;  /* 0x000480004d4d7890 */ /* 0x000fe2000fffe0ff */
[----:B-1----:R-:W-:Y:S01]  /*6ba30*/  LOP3.LUT R0, R0, 0x7f, RZ, 0xc0, !PT ;  /* 0x0000007f00007812 */ /* 0x002fe200078ec0ff */
[----:B--2---:R-:W-:Y:S06]  /*6ba40*/  BAR.SYNC.DEFER_BLOCKING 0x0 ;  /* 0x0000000000007b1d */ /* 0x004fec0000010000 */
[----:B0-----:R-:W-:Y:S05]  /*6ba50*/  @P0 BRA `(.L_x_9) ;  /* 0x0000000000b80947 */ /* 0x001fea0003800000 */
[----:B------:R-:W-:Y:S01]  /*6ba60*/  UMOV UR72, UR10 ;  /* 0x0000000a00487c82 */ /* 0x000fe20008000000 */
[----:B------:R-:W-:Y:S01]  /*6ba70*/  UMOV UR73, 0x40004040 ;  /* 0x4000404000497882 */ /* 0x000fe20000000000 */
        /* <DEDUP_REMOVED lines=9> */
[----:B------:R-:W-:Y:S01]  /*6bb10*/  UTCHMMA gdesc[UR18], gdesc[UR20], tmem[UR4], tmem[UR68], idesc[UR69], UPT ;  /* 0x00ff4414120075ea */ /* 0x000fe2000b800004 */
[----:B------:R-:W-:Y:S01]  /*6bb20*/  UTCHMMA gdesc[UR22], gdesc[UR24], tmem[UR4], tmem[UR62], idesc[UR63], UPT ;  /* 0x00ff3e18160075ea */ /* 0x000fe2000b800004 */
[----:B------:R1:W-:Y:S01]  /*6bb30*/  UTCHMMA gdesc[UR26], gdesc[UR28], tmem[UR4], tmem[UR74], idesc[UR75], UPT ;  /* 0x00ff4a1c1a0075ea */ /* 0x0003e2000b800004 */
[----:B------:R-:W-:Y:S01]  /*6bb40*/  UMOV UR64, 0x0 ;  /* 0x0000000000407882 */ /* 0x000fe20000000000 */
[----:B------:R-:W-:Y:S01]  /*6bb50*/  UMOV UR65, 0x4408010 ;  /* 0x0440801000417882 */ /* 0x000fe20000000000 */
[----:B------:R-:W-:Y:S01]  /*6bb60*/  UIADD3 UR76, UPT, UPT, UR4, 0x100000, URZ ;  /* 0x00100000044c7890 */ /* 0x000fe2000fffe0ff */
[----:B------:R-:W-:Y:S01]  /*6bb70*/  MOV.SPILL R5, UR7 ;  /* 0x0000000700057c02 */ /* 0x000fe20009000f00 */
[----:B0-----:R-:W-:Y:S01]  /*6bb80*/  UIADD3 UR73, UPT, UPT, UR4, 0x100000, URZ ;  /* 0x0010000004497890 */ /* 0x001fe2000fffe0ff */
[----:B------:R-:W-:Y:S01]  /*6bb90*/  MOV.SPILL R6, UR6 ;  /* 0x0000000600067c02 */ /* 0x000fe20009000f00 */
[----:B------:R-:W-:Y:S01]  /*6bba0*/  UMOV UR6, 0x0 ;  /* 0x0000000000067882 */ /* 0x000fe20000000000 */
[----:B------:R-:W-:Y:S01]  /*6bbb0*/  UMOV UR7, 0x4408010 ;  /* 0x0440801000077882 */ /* 0x000fe20000000000 */
[----:B------:R-:W-:Y:S01]  /*6bbc0*/  UTCHMMA gdesc[UR30], gdesc[UR32], tmem[UR4], tmem[UR64], idesc[UR65], UPT ;  /* 0x00ff40201e0075ea */ /* 0x000fe2000b800004 */
[----:B-1----:R-:W-:-:S02]  /*6bbd0*/  UIADD3 UR74, UPT, UPT, UR4, 0x100000, URZ ;  /* 0x00100000044a7890 */ /* 0x002fc4000fffe0ff */
[----:B------:R-:W-:Y:S01]  /*6bbe0*/  UTCHMMA gdesc[UR34], gdesc[UR36], tmem[UR4], tmem[UR66], idesc[UR67], UPT ;  /* 0x00ff4224220075ea */ /* 0x000fe2000b800004 */
[----:B------:R-:W-:Y:S02]  /*6bbf0*/  UIADD3 UR75, UPT, UPT, UR4, 0x100000, URZ ;  /* 0x00100000044b7890 */ /* 0x000fe4000fffe0ff */
[----:B------:R0:W-:Y:S01]  /*6bc00*/  UTCHMMA gdesc[UR38], gdesc[UR40], tmem[UR4], tmem[UR6], idesc[UR7], UPT ;  /* 0x00ff0628260075ea */ /* 0x0001e2000b800004 */
[----:B------:R-:W-:Y:S02]  /*6bc10*/  UIADD3 UR72, UPT, UPT, UR4, 0x100000, URZ ;  /* 0x0010000004487890 */ /* 0x000fe4000fffe0ff */
[----:B------:R-:W-:Y:S01]  /*6bc20*/  UTCHMMA gdesc[UR42], gdesc[UR44], tmem[UR4], tmem[UR68], idesc[UR69], UPT ;  /* 0x00ff442c2a0075ea */ /* 0x000fe2000b800004 */
[----:B------:R-:W-:Y:S01]  /*6bc30*/  UTCHMMA gdesc[UR8], gdesc[UR46], tmem[UR73], tmem[UR62], idesc[UR63], UPT ;  /* 0x00ff3e2e080075ea */ /* 0x000fe2000b800049 */
[----:B------:R-:W-:Y:S02]  /*6bc40*/  UTCHMMA gdesc[UR18], gdesc[UR48], tmem[UR74], tmem[UR64], idesc[UR65], UPT ;  /* 0x00ff4030120075ea */ /* 0x000fe4000b80004a */
[----:B------:R-:W-:Y:S01]  /*6bc50*/  UTCHMMA gdesc[UR22], gdesc[UR50], tmem[UR75], tmem[UR66], idesc[UR67], UPT ;  /* 0x00ff4232160075ea */ /* 0x000fe2000b80004b */
[----:B------:R1:W-:Y:S02]  /*6bc60*/  UTCHMMA gdesc[UR26], gdesc[UR52], tmem[UR76], tmem[UR68], idesc[UR69], UPT ;  /* 0x00ff44341a0075ea */ /* 0x0003e4000b80004c */
[----:B------:R2:W-:Y:S01]  /*6bc70*/  UTCHMMA gdesc[UR30], gdesc[UR54], tmem[UR72], tmem[UR62], idesc[UR63], UPT ;  /* 0x00ff3e361e0075ea */ /* 0x0005e2000b800048 */
[----:B------:R2:W-:Y:S01]  /*6bc80*/  UTCHMMA gdesc[UR34], gdesc[UR56], tmem[UR73], tmem[UR64], idesc[UR65], UPT ;  /* 0x00ff4038220075ea */ /* 0x0005e2000b800049 */
[----:B------:R2:W-:Y:S01]  /*6bc90*/  UTCHMMA gdesc[UR38], gdesc[UR58], tmem[UR74], tmem[UR66], idesc[UR67], UPT ;  /* 0x00ff423a260075ea */ /* 0x0005e2000b80004a */
[----:B0-----:R-:W-:-:S02]  /*6bca0*/  R2UR.FILL UR7, R5 ;  /* 0x00000000050772ca */ /* 0x001fc400004e0000 */
[----:B------:R-:W-:Y:S01]  /*6bcb0*/  R2UR.FILL UR6, R6 ;  /* 0x00000000060672ca */ /* 0x000fe200004e0000 */
[----:B-1----:R-:W-:Y:S01]  /*6bcc0*/  UMOV UR68, UR77 ;  /* 0x0000004d00447c82 */ /* 0x002fe20008000000 */
[----:B------:R-:W-:Y:S02]  /*6bcd0*/  UMOV UR69, URZ ;  /* 0x000000ff00457c82 */ /* 0x000fe40008000000 */
[----:B------:R-:W-:Y:S01]  /*6bce0*/  UMOV UR76, UR68 ;  /* 0x00000044004c7c82 */ /* 0x000fe20008000000 */
[----:B------:R-:W-:Y:S01]  /*6bcf0*/  UMOV UR68, 0x0 ;  /* 0x0000000000447882 */ /* 0x000fe20000000000 */
[----:B------:R-:W-:Y:S02]  /*6bd00*/  UMOV UR69, 0x4408010 ;  /* 0x0440801000457882 */ /* 0x000fe40000000000 */
[----:B------:R2:W-:Y:S01]  /*6bd10*/  UTCHMMA gdesc[UR42], gdesc[UR60], tmem[UR75], tmem[UR68], idesc[UR69], UPT ;  /* 0x00ff443c2a0075ea */ /* 0x0005e2000b80004b */
[----:B------:R2:W-:Y:S01]  /*6bd20*/  UTCBAR [UR76], URZ ;  /* 0x000000ff4c0073e9 */ /* 0x0005e200080000ff */
[----:B------:R-:W-:-:S05]  /*6bd30*/  NOP ;  /* 0x0000000000007918 */ /* 0x000fca0000000000 */
.L_x_9:
[----:B------:R-:W3:Y:S01]  /*6bd40*/  LDL R5, [R1+0x16a4] ;  /* 0x0016a40001057983 */ /* 0x000ee20000100800 */
[----:B------:R-:W-:-:S04]  /*6bd50*/  UIADD3 UR71, UPT, UPT, UR71, 0x1, URZ ;  /* 0x0000000147477890 */ /* 0x000fc8000fffe0ff */
[----:B------:R-:W-:-:S04]  /*6bd60*/  UISETP.GT.AND UP1, UPT, UR71, 0x1, UPT ;  /* 0x000000014700788c */ /* 0x000fc8000bf24270 */
[----:B--2---:R-:W-:Y:S02]  /*6bd70*/  USEL UR62, URZ, 0x1, !UP1 ;  /* 0x00000001ff3e7887 */ /* 0x004fe4000c800000 */
[----:B------:R-:W-:Y:S02]  /*6bd80*/  USEL UR71, UR71, URZ, !UP1 ;  /* 0x000000ff47477287 */ /* 0x000fe4000c800000 */
[----:B------:R-:W-:-:S03]  /*6bd90*/  ULOP3.LUT UR63, UR7, UR62, URZ, 0x3c, !UPT ;  /* 0x0000003e073f7292 */ /* 0x000fc6000f8e3cff */
[----:B------:R-:W-:-:S04]  /*6bda0*/  UMOV UR62, UR7 ;  /* 0x00000007003e7c82 */ /* 0x000fc80008000000 */
[----:B------:R-:W-:Y:S01]  /*6bdb0*/  UMOV UR7, UR63 ;  /* 0x0000003f00077c82 */ /* 0x000fe20008000000 */
[----:B---3--:R-:W-:-:S13]  /*6bdc0*/  ISETP.NE.U32.AND P2, PT, R5, UR15, PT ;  /* 0x0000000f05007c0c */ /* 0x008fda000bf45070 */
[----:B------:R-:W-:Y:S05]  /*6bdd0*/  @P2 BRA `(.L_x_10) ;  /* 0xfffffd9c00882947 */ /* 0x000fea000383ffff */
.L_x_7:
[----:B------:R-:W0:Y:S01]  /*6bde0*/  S2R R7, SR_TID.X ;  /* 0x0000000000077919 */ /* 0x000e220000002100 */
[----:B------:R-:W1:Y:S02]  /*6bdf0*/  LDC R6, c[0x0][0x3a0] ;  /* 0x0000e800ff067b82 */ /* 0x000e640000000800 */
[----:B-1----:R-:W-:-:S05]  /*6be00*/  VIADD R6, R6, 0x7f ;  /* 0x0000007f06067836 */ /* 0x002fca0000000000 */
[----:B------:R-:W-:Y:S01]  /*6be10*/  ISETP.GE.AND P0, PT, R6, 0x80, PT ;  /* 0x000000800600780c */ /* 0x000fe20003f06270 */
[C---:B0----5:R-:W-:Y:S01]  /*6be20*/  IMAD.SHL.U32 R2, R7.reuse, 0x10, RZ ;  /* 0x0000001007027824 */ /* 0x061fe200078e00ff */
[----:B------:R-:W-:Y:S01]  /*6be30*/  SHF.R.U32.HI R92, RZ, 0x6, R7 ;  /* 0x00000006ff5c7819 */ /* 0x000fe20000011607 */
[C---:B------:R-:W-:Y:S02]  /*6be40*/  IMAD.SHL.U32 R4, R7.reuse, 0x80, RZ ;  /* 0x0000008007047824 */ /* 0x040fe400078e00ff */
[----:B------:R-:W-:Y:S01]  /*6be50*/  IMAD.SHL.U32 R69, R7, 0x8, RZ ;  /* 0x0000000807457824 */ /* 0x000fe200078e00ff */
[----:B------:R-:W-:Y:S02]  /*6be60*/  LOP3.LUT R2, R2, 0xf0, RZ, 0xc0, !PT ;  /* 0x000000f002027812 */ /* 0x000fe400078ec0ff */
[----:B------:R-:W-:Y:S02]  /*6be70*/  LOP3.LUT R5, R4, 0x800, RZ, 0xc0, !PT ;  /* 0x0000080004057812 */ /* 0x000fe400078ec0ff */
[----:B------:R-:W-:-:S02]  /*6be80*/  SGXT.U32 R92, R92, 0x1 ;  /* 0x000000015c5c781a */ /* 0x000fc40000000000 */
[----:B------:R-:W-:Y:S02]  /*6be90*/  IADD3 R68, PT, PT, R2, UR5, R5 ;  /* 0x0000000502447c10 */ /* 0x000fe4000fffe005 */
[C-C-:B------:R-:W-:Y:S02]  /*6bea0*/  LOP3.LUT R5, R3.reuse, 0x7e, R92.reuse, 0xfe, !PT ;  /* 0x0000007e03057812 */ /* 0x140fe400078efe5c */
[C-C-:B------:R-:W-:Y:S02]  /*6beb0*/  LOP3.LUT R4, R3.reuse, 0x7c, R92.reuse, 0xfe, !PT ;  /* 0x0000007c03047812 */ /* 0x140fe400078efe5c */
[--C-:B------:R-:W-:Y:S01]  /*6bec0*/  LOP3.LUT R6, R3, 0x7a, R92.reuse, 0xfe, !PT ;  /* 0x0000007a03067812 */ /* 0x100fe200078efe5c */
[----:B------:R0:W-:Y:S01]  /*6bed0*/  STL [R1+0x310], R5 ;  /* 0x0003100501007387 */ /* 0x0001e20000100800 */
[----:B------:R-:W-:Y:S02]  /*6bee0*/  LOP3.LUT R69, R69, 0x300, RZ, 0xc0, !PT ;  /* 0x0000030045457812 */ /* 0x000fe400078ec0ff */
[C---:B------:R-:W-:Y:S01]  /*6bef0*/  LOP3.LUT R2, R3.reuse, R92, RZ, 0xfc, !PT ;  /* 0x0000005c03027212 */ /* 0x040fe200078efcff */
[----:B------:R1:W-:Y:S04]  /*6bf00*/  STL [R1+0x30c], R4 ;  /* 0x00030c0401007387 */ /* 0x0003e80000100800 */
[----:B------:R2:W-:Y:S01]  /*6bf10*/  STL [R1+0x308], R6 ;  /* 0x0003080601007387 */ /* 0x0005e20000100800 */
[----:B0-----:R-:W-:-:S02]  /*6bf20*/  LOP3.LUT R5, R3, 0x78, R92, 0xfe, !PT ;  /* 0x0000007803057812 */ /* 0x001fc400078efe5c */
[----:B-1----:R-:W-:-:S03]  /*6bf30*/  LOP3.LUT R4, R3, 0x76, R92, 0xfe, !PT ;  /* 0x0000007603047812 */ /* 0x002fc600078efe5c */
[----:B------:R0:W-:Y:S01]  /*6bf40*/  STL [R1+0x304], R5 ;  /* 0x0003040501007387 */ /* 0x0001e20000100800 */
[----:B--2---:R-:W-:-:S03]  /*6bf50*/  LOP3.LUT R6, R3, 0x74, R92, 0xfe, !PT ;  /* 0x0000007403067812 */ /* 0x004fc600078efe5c */
[----:B------:R1:W-:Y:S04]  /*6bf60*/  STL [R1+0x300], R4 ;  /* 0x0003000401007387 */ /* 0x0003e80000100800 */
[----:B------:R2:W-:Y:S01]  /*6bf70*/  STL [R1+0x2fc], R6 ;  /* 0x0002fc0601007387 */ /* 0x0005e20000100800 */
[C-C-:B0-----:R-:W-:Y:S02]  /*6bf80*/  LOP3.LUT R5, R3.reuse, 0x72, R92.reuse, 0xfe, !PT ;  /* 0x0000007203057812 */ /* 0x141fe400078efe5c */
        /* <DEDUP_REMOVED lines=66> */
[----:B-1----:R-:W-:-:S05]  /*6c3b0*/  LOP3.LUT R4, R3, 0x2e, R92, 0xfe, !PT ;  /* 0x0000002e03047812 */ /* 0x002fca00078efe5c */
[----:B------:R2:W-:Y:S04]  /*6c3c0*/  STL [R1+0x270], R4 ;  /* 0x0002700401007387 */ /* 0x0005e80000100800 */
[----:B------:R2:W-:Y:S01]  /*6c3d0*/  STL [R1+0x274], R5 ;  /* 0x0002740501007387 */ /* 0x0005e20000100800 */
[----:B------:R-:W-:Y:S05]  /*6c3e0*/  @!P0 BRA `(.L_x_11) ;  /* 0x0000000000108947 */ /* 0x000fea0003800000 */
[----:B------:R-:W-:-:S06]  /*6c3f0*/  USHF.L.U32 UR62, UR62, 0x1f, URZ ;  /* 0x0000001f3e3e7899 */ /* 0x000fcc00080006ff */
[----:B--2---:R-:W-:-:S04]  /*6c400*/  IMAD.U32 R4, RZ, RZ, UR62 ;  /* 0x0000003eff047e24 */ /* 0x004fc8000f8e00ff */
[----:B------:R-:W0:Y:S02]  /*6c410*/  SYNCS.PHASECHK.TRANS64.TRYWAIT P0, [UR77], R4 ;  /* 0x00000004ff0075a7 */ /* 0x000e24000800114d */
[----:B0-----:R-:W-:Y:S05]  /*6c420*/  @!P0 BRA `(.L_x_12) ;  /* 0x000000ac00988947 */ /* 0x001fea0003800000 */
.L_x_11:
[----:B------:R-:W-:Y:S01]  /*6c430*/  BAR.SYNC.DEFER_BLOCKING 0x0 ;  /* 0x0000000000007b1d */ /* 0x000fe20000010000 */
[C-C-:B------:R-:W-:Y:S02]  /*6c440*/  LOP3.LUT R0, R3.reuse, 0x2a, R92.reuse, 0xfe, !PT ;  /* 0x0000002a03007812 */ /* 0x140fe400078efe5c */
[C-C-:B------:R-:W-:Y:S02]  /*6c450*/  LOP3.LUT R70, R3.reuse, 0x28, R92.reuse, 0xfe, !PT ;  /* 0x0000002803467812 */ /* 0x140fe400078efe5c */
[C-C-:B------:R-:W-:Y:S01]  /*6c460*/  LOP3.LUT R93, R3.reuse, 0x4, R92.reuse, 0xfe, !PT ;  /* 0x00000004035d7812 */ /* 0x140fe200078efe5c */
[----:B------:R-:W0:Y:S01]  /*6c470*/  LDCU.128 UR8, c[0x0][0x390] ;  /* 0x00007200ff0877ac */ /* 0x000e220008000c00 */
[----:B------:R1:W-:Y:S01]  /*6c480*/  STL [R1+0x187c], R2 ;  /* 0x00187c0201007387 */ /* 0x0003e20000100800 */
[----:B------:R-:W3:Y:S01]  /*6c490*/  LDCU UR7, c[0x0][0x39c] ;  /* 0x00007380ff0777ac */ /* 0x000ee20008000800 */
[----:B------:R-:W4:Y:S01]  /*6c4a0*/  LDCU UR12, c[0x0][0x39c] ;  /* 0x00007380ff0c77ac */ /* 0x000f220008000800 */
[----:B-1----:R-:W-:-:S05]  /*6c4b0*/  LOP3.LUT R2, R3, 0x2c, R92, 0xfe, !PT ;  /* 0x0000002c03027812 */ /* 0x002fca00078efe5c */
[----:B------:R1:W-:Y:S01]  /*6c4c0*/  STL [R1+0x26c], R2 ;  /* 0x00026c0201007387 */ /* 0x0003e20000100800 */
[----:B------:R-:W5:Y:S03]  /*6c4d0*/  @!P1 SYNCS.CCTL.IV [UR5+0x48000] ;  /* 0x04800000ff0099b1 */ /* 0x000f660008000005 */
[----:B------:R2:W-:Y:S04]  /*6c4e0*/  STL [R1+0x268], R0 ;  /* 0x0002680001007387 */ /* 0x0005e80000100800 */
[----:B------:R0:W-:Y:S01]  /*6c4f0*/  STL [R1+0x264], R70 ;  /* 0x0002644601007387 */ /* 0x0001e20000100800 */
[C-C-:B-1----:R-:W-:Y:S01]  /*6c500*/  LOP3.LUT R2, R3.reuse, 0x26, R92.reuse, 0xfe, !PT ;  /* 0x0000002603027812 */ /* 0x142fe200078efe5c */
[----:B-----5:R-:W-:Y:S01]  /*6c510*/  BAR.SYNC.DEFER_BLOCKING 0x0 ;  /* 0x0000000000007b1d */ /* 0x020fe20000010000 */
[----:B--2---:R-:W-:-:S02]  /*6c520*/  LOP3.LUT R0, R3, 0x24, R92, 0xfe, !PT ;  /* 0x0000002403007812 */ /* 0x004fc400078efe5c */
[----:B0-----:R-:W-:-:S03]  /*6c530*/  LOP3.LUT R70, R3, 0x22, R92, 0xfe, !PT ;  /* 0x0000002203467812 */ /* 0x001fc600078efe5c */
[----:B------:R0:W-:Y:S04]  /*6c540*/  STL [R1+0x260], R2 ;  /* 0x0002600201007387 */ /* 0x0001e80000100800 */
[----:B------:R1:W-:Y:S04]  /*6c550*/  STL [R1+0x25c], R0 ;  /* 0x00025c0001007387 */ /* 0x0003e80000100800 */
[----:B------:R2:W-:Y:S01]  /*6c560*/  STL [R1+0x258], R70 ;  /* 0x0002584601007387 */ /* 0x0005e20000100800 */
[C-C-:B0-----:R-:W-:Y:S01]  /*6c570*/  LOP3.LUT R2, R3.reuse, 0x20, R92.reuse, 0xfe, !PT ;  /* 0x0000002003027812 */ /* 0x141fe200078efe5c */
[----:B------:R-:W0:Y:S01]  /*6c580*/  LDTM.x64 R4, tmem[UR6] ;  /* 0x00000006000479ee */ /* 0x000e220008340000 */
[----:B-1----:R-:W-:-:S03]  /*6c590*/  LOP3.LUT R0, R3, 0x1e, R92, 0xfe, !PT ;  /* 0x0000001e03007812 */ /* 0x002fc600078efe5c */
[----:B------:R1:W-:Y:S01]  /*6c5a0*/  STL [R1+0x254], R2 ;  /* 0x0002540201007387 */ /* 0x0003e20000100800 */
[----:B------:R-:W5:Y:S01]  /*6c5b0*/  @!P1 SYNCS.CCTL.IV [UR5+0x48008] ;  /* 0x04800800ff0099b1 */ /* 0x000f620008000005 */
[C-C-:B--2---:R-:W-:Y:S02]  /*6c5c0*/  LOP3.LUT R70, R3.reuse, 0x1c, R92.reuse, 0xfe, !PT ;  /* 0x0000001c03467812 */ /* 0x144fe400078efe5c */
[----:B------:R2:W-:Y:S04]  /*6c5d0*/  STL [R1+0x250], R0 ;  /* 0x0002500001007387 */ /* 0x0005e80000100800 */
[----:B------:R3:W-:Y:S01]  /*6c5e0*/  STL [R1+0x24c], R70 ;  /* 0x00024c4601007387 */ /* 0x0007e20000100800 */
[C-C-:B-1----:R-:W-:Y:S02]  /*6c5f0*/  LOP3.LUT R2, R3.reuse, 0x1a, R92.reuse, 0xfe, !PT ;  /* 0x0000001a03027812 */ /* 0x142fe400078efe5c */
[----:B--2---:R-:W-:-:S03]  /*6c600*/  LOP3.LUT R0, R3, 0x18, R92, 0xfe, !PT ;  /* 0x0000001803007812 */ /* 0x004fc600078efe5c */
[----:B------:R1:W-:Y:S01]  /*6c610*/  STL [R1+0x248], R2 ;  /* 0x0002480201007387 */ /* 0x0003e20000100800 */
[----:B---3--:R-:W-:-:S03]  /*6c620*/  LOP3.LUT R70, R3, 0x16, R92, 0xfe, !PT ;  /* 0x0000001603467812 */ /* 0x008fc600078efe5c */
        /* <DEDUP_REMOVED lines=13> */
[----:B------:R-:W-:Y:S01]  /*6c700*/  STL [R1+0x228], R70 ;  /* 0x0002284601007387 */ /* 0x000fe20000100800 */
[C-C-:B-1----:R-:W-:Y:S02]  /*6c710*/  LOP3.LUT R2, R3.reuse, 0x8, R92.reuse, 0xfe, !PT ;  /* 0x0000000803027812 */ /* 0x142fe400078efe5c */
[----:B--2---:R-:W-:-:S03]  /*6c720*/  LOP3.LUT R0, R3, 0x6, R92, 0xfe, !PT ;  /* 0x0000000603007812 */ /* 0x004fc600078efe5c */
[----:B------:R0:W-:Y:S01]  /*6c730*/  STL [R1+0x224], R2 ;  /* 0x0002240201007387 */ /* 0x0001e20000100800 */
[----:B------:R-:W-:Y:S01]  /*6c740*/  LOP3.LUT R92, R3, 0x2, R92, 0xfe, !PT ;  /* 0x00000002035c7812 */ /* 0x000fe200078efe5c */
[----:B------:R-:W-:Y:S02]  /*6c750*/  IMAD.IADD R3, R69, 0x1, R68 ;  /* 0x0000000145037824 */ /* 0x000fe400078e0244 */
[----:B------:R1:W-:Y:S04]  /*6c760*/  STL [R1+0x1880], R93 ;  /* 0x0018805d01007387 */ /* 0x0003e80000100800 */
[----:B------:R2:W-:Y:S01]  /*6c770*/  STL [R1+0x220], R0 ;  /* 0x0002200001007387 */ /* 0x0005e20000100800 */
[----:B0-----:R-:W-:-:S03]  /*6c780*/  F2FP.F16.F32.PACK_AB R2, R6, R4 ;  /* 0x000000040602723e */ /* 0x001fc600000000ff */
[----:B------:R-:W-:Y:S01]  /*6c790*/  STL [R1+0x1884], R92 ;  /* 0x0018845c01007387 */ /* 0x000fe20000100800 */
[----:B-1----:R-:W-:-:S03]  /*6c7a0*/  F2FP.F16.F32.PACK_AB R93, R22, R20 ;  /* 0x00000014165d723e */ /* 0x002fc600000000ff */
[----:B------:R0:W-:Y:S01]  /*6c7b0*/  STL [R1+0x314], R3 ;  /* 0x0003140301007387 */ /* 0x0001e20000100800 */
[----:B--2---:R-:W-:-:S03]  /*6c7c0*/  F2FP.F16.F32.PACK_AB R0, R7, R5 ;  /* 0x000000050700723e */ /* 0x004fc600000000ff */
[----:B------:R1:W-:Y:S04]  /*6c7d0*/  STL [R1+0x210], R2 ;  /* 0x0002100201007387 */ /* 0x0003e80000100800 */
[----:B------:R2:W-:Y:S01]  /*6c7e0*/  STL [R1+0x200], R0 ;  /* 0x0002000001007387 */ /* 0x0005e20000100800 */
[----:B0-----:R-:W-:Y:S02]  /*6c7f0*/  F2FP.F16.F32.PACK_AB R3, R10, R8 ;  /* 0x000000080a03723e */ /* 0x001fe400000000ff */
[----:B-1----:R-:W-:-:S03]  /*6c800*/  F2FP.F16.F32.PACK_AB R2, R11, R9 ;  /* 0x000000090b02723e */ /* 0x002fc600000000ff */
[----:B------:R0:W-:Y:S01]  /*6c810*/  STL [R1+0x214], R3 ;  /* 0x0002140301007387 */ /* 0x0001e20000100800 */
[----:B--2---:R-:W-:-:S03]  /*6c820*/  F2FP.F16.F32.PACK_AB R0, R14, R12 ;  /* 0x0000000c0e00723e */ /* 0x004fc600000000ff */
[----:B------:R1:W-:Y:S04]  /*6c830*/  STL [R1+0x204], R2 ;  /* 0x0002040201007387 */ /* 0x0003e80000100800 */
[----:B------:R2:W-:Y:S01]  /*6c840*/  STL [R1+0x218], R0 ;  /* 0x0002180001007387 */ /* 0x0005e20000100800 */
[----:B0-----:R-:W-:Y:S02]  /*6c850*/  F2FP.F16.F32.PACK_AB R3, R15, R13 ;  /* 0x0000000d0f03723e */ /* 0x001fe400000000ff */
[----:B-1----:R-:W-:-:S03]  /*6c860*/  F2FP.F16.F32.PACK_AB R2, R18, R16 ;  /* 0x000000101202723e */ /* 0x002fc600000000ff */
[----:B------:R-:W-:Y:S01]  /*6c870*/  STL [R1+0x208], R3 ;  /* 0x0002080301007387 */ /* 0x000fe20000100800 */
[----:B--2---:R-:W-:-:S03]  /*6c880*/  F2FP.F16.F32.PACK_AB R0, R19, R17 ;  /* 0x000000111300723e */ /* 0x004fc600000000ff */
[----:B------:R-:W-:Y:S04]  /*6c890*/  STL [R1+0x21c], R2 ;  /* 0x00021c0201007387 */ /* 0x000fe80000100800 */
[----:B------:R-:W-:Y:S04]  /*6c8a0*/  STL.64 [R1+0x19d0], R66 ;  /* 0x0019d04201007387 */ /* 0x000fe80000100a00 */
[----:B------:R-:W-:Y:S04]  /*6c8b0*/  STL [R1+0x20c], R0 ;  /* 0x00020c0001007387 */ /* 0x000fe80000100800 */
[----:B------:R-:W-:Y:S04]  /*6c8c0*/  STL.64 [R1+0x19c8], R64 ;  /* 0x0019c84001007387 */ /* 0x000fe80000100a00 */
        /* <DEDUP_REMOVED lines=20> */
[----:B------:R-:W-:Y:S04]  /*6ca10*/  STL [R1+0x1924], R23 ;  /* 0x0019241701007387 */ /* 0x000fe80000100800 */
[----:B------:R0:W-:Y:S04]  /*6ca20*/  STL [R1+0x1920], R21 ;  /* 0x0019201501007387 */ /* 0x0001e80000100800 */
[----:B------:R-:W-:Y:S01]  /*6ca30*/  STL [R1+0x18a4], R93 ;  /* 0x0018a45d01007387 */ /* 0x000fe20000100800 */
[----:B0-----:R-:W0:Y:S03]  /*6ca40*/  LDTM.x64 R4, tmem[UR6+0x40] ;  /* 0x00004006000479ee */ /* 0x001e260008340000 */
[----:B0-----:R-:W-:Y:S01]  /*6ca50*/  STL.64 [R1+0x50], R24 ;  /* 0x0000501801007387 */ /* 0x001fe20000100a00 */
[----:B------:R-:W-:-:S02]  /*6ca60*/  IMAD.MOV.U32 R69, RZ, RZ, R22 ;  /* 0x000000ffff457224 */ /* 0x000fc400078e0016 */
[----:B------:R-:W-:Y:S01]  /*6ca70*/  IMAD.MOV.U32 R22, RZ, RZ, R51 ;  /* 0x000000ffff167224 */ /* 0x000fe200078e0033 */
[----:B------:R-:W-:Y:S01]  /*6ca80*/  STL.64 [R1+0x58], R26 ;  /* 0x0000581a01007387 */ /* 0x000fe20000100a00 */
[----:B------:R-:W-:Y:S02]  /*6ca90*/  IMAD.MOV.U32 R86, RZ, RZ, R23 ;  /* 0x000000ffff567224 */ /* 0x000fe400078e0017 */
[----:B------:R-:W-:Y:S01]  /*6caa0*/  IMAD.MOV.U32 R87, RZ, RZ, R21 ;  /* 0x000000ffff577224 */ /* 0x000fe200078e0015 */
[----:B------:R-:W-:Y:S01]  /*6cab0*/  STL.64 [R1+0x60], R28 ;  /* 0x0000601c01007387 */ /* 0x000fe20000100a00 */
[----:B------:R-:W-:Y:S02]  /*6cac0*/  IMAD.MOV.U32 R68, RZ, RZ, R20 ;  /* 0x000000ffff447224 */ /* 0x000fe400078e0014 */
[----:B------:R-:W-:Y:S01]  /*6cad0*/  IMAD.MOV.U32 R71, RZ, RZ, R19 ;  /* 0x000000ffff477224 */ /* 0x000fe200078e0013 */
[----:B------:R-:W-:Y:S01]  /*6cae0*/  STL.64 [R1+0x68], R30 ;  /* 0x0000681e01007387 */ /* 0x000fe20000100a00 */
        /* <DEDUP_REMOVED lines=21> */
[----:B------:R-:W-:-:S03]  /*6cc40*/  IMAD.MOV.U32 R84, RZ, RZ, R4 ;  /* 0x000000ffff547224 */ /* 0x000fc600078e0004 */
[----:B------:R-:W-:Y:S04]  /*6cc50*/  STL.64 [R1+0xa8], R46 ;  /* 0x0000a82e01007387 */ /* 0x000fe80000100a00 */
        /* <DEDUP_REMOVED lines=9> */
[----:B------:R0:W-:Y:S04]  /*6ccf0*/  STL.64 [R1+0xf8], R66 ;  /* 0x0000f84201007387 */ /* 0x0001e80000100a00 */
[----:B0-----:R-:W2:Y:S04]  /*6cd00*/  LDL.LU.64 R66, [R1+0x19d0] ;  /* 0x0019d00001427983 */ /* 0x001ea80000300a00 */
[----:B------:R-:W2:Y:S04]  /*6cd10*/  LDL.LU.64 R64, [R1+0x19c8] ;  /* 0x0019c80001407983 */ /* 0x000ea80000300a00 */
[----:B------:R-:W3:Y:S04]  /*6cd20*/  LDL.LU.64 R62, [R1+0x19c0] ;  /* 0x0019c000013e7983 */ /* 0x000ee80000300a00 */
[----:B------:R-:W3:Y:S04]  /*6cd30*/  LDL.LU.64 R60, [R1+0x19b8] ;  /* 0x0019b800013c7983 */ /* 0x000ee80000300a00 */
[----:B------:R-:W2:Y:S04]  /*6cd40*/  LDL.LU.64 R58, [R1+0x19b0] ;  /* 0x0019b000013a7983 */ /* 0x000ea80000300a00 */
        /* <DEDUP_REMOVED lines=13> */
[----:B------:R-:W3:Y:S04]  /*6ce20*/  LDL.LU.64 R30, [R1+0x1940] ;  /* 0x00194000011e7983 */ /* 0x000ee80000300a00 */
[----:B------:R-:W3:Y:S04]  /*6ce30*/  LDL.LU.64 R28, [R1+0x1938] ;  /* 0x00193800011c7983 */ /* 0x000ee80000300a00 */
[----:B------:R-:W4:Y:S04]  /*6ce40*/  LDL.LU.64 R26, [R1+0x1930] ;  /* 0x00193000011a7983 */ /* 0x000f280000300a00 */
[----:B------:R-:W4:Y:S04]  /*6ce50*/  LDL.LU.64 R24, [R1+0x1928] ;  /* 0x0019280001187983 */ /* 0x000f280000300a00 */
[----:B------:R-:W5:Y:S04]  /*6ce60*/  LDL.LU R23, [R1+0x1924] ;  /* 0x0019240001177983 */ /* 0x000f680000300800 */
        /* <DEDUP_REMOVED lines=17> */
[----:B------:R-:W5:Y:S01]  /*6cf80*/  LDL.LU R4, [R1+0xf4] ;  /* 0x0000f40001047983 */ /* 0x000f620000300800 */
[----:B--2---:R-:W-:-:S02]  /*6cf90*/  F2FP.F16.F32.PACK_AB R2, R34, R32 ;  /* 0x000000202202723e */ /* 0x004fc400000000ff */
[----:B---3--:R-:W-:Y:S02]  /*6cfa0*/  F2FP.F16.F32.PACK_AB R3, R30, R28 ;  /* 0x0000001c1e03723e */ /* 0x008fe400000000ff */
[----:B----4-:R-:W-:Y:S02]  /*6cfb0*/  F2FP.F16.F32.PACK_AB R92, R26, R24 ;  /* 0x000000181a5c723e */ /* 0x010fe400000000ff */
[----:B------:R-:W-:Y:S02]  /*6cfc0*/  F2FP.F16.F32.PACK_AB R0, R27, R25 ;  /* 0x000000191b00723e */ /* 0x000fe400000000ff */
[----:B-----5:R-:W-:Y:S01]  /*6cfd0*/  F2FP.F16.F32.PACK_AB R93, R23, R21 ;  /* 0x00000015175d723e */ /* 0x020fe200000000ff */
        /* <DEDUP_REMOVED lines=19> */
[----:B------:R-:W-:Y:S04]  /*6d110*/  STL [R1+0x18ac], R92 ;  /* 0x0018ac5c01007387 */ /* 0x000fe80000100800 */
[----:B------:R1:W-:Y:S01]  /*6d120*/  STL [R1+0x18b0], R3 ;  /* 0x0018b00301007387 */ /* 0x0003e20000100800 */
[----:B0-----:R-:W-:-:S03]  /*6d130*/  F2FP.F16.F32.PACK_AB R93, R50, R48 ;  /* 0x00000030325d723e */ /* 0x001fc600000000ff */
[----:B------:R0:W-:Y:S04]  /*6d140*/  STL [R1+0x1e4], R0 ;  /* 0x0001e40001007387 */ /* 0x0001e80000100800 */
[----:B------:R2:W-:Y:S01]  /*6d150*/  STL [R1+0x18b4], R2 ;  /* 0x0018b40201007387 */ /* 0x0005e20000100800 */
[----:B-1----:R-:W-:Y:S02]  /*6d160*/  F2FP.F16.F32.PACK_AB R3, R38, R36 ;  /* 0x000000242603723e */ /* 0x002fe400000000ff */
[----:B0-----:R-:W-:Y:S02]  /*6d170*/  F2FP.F16.F32.PACK_AB R0, R31, R29 ;  /* 0x0000001d1f00723e */ /* 0x001fe400000000ff */
[----:B--2---:R-:W-:-:S03]  /*6d180*/  F2FP.F16.F32.PACK_AB R2, R39, R37 ;  /* 0x000000252702723e */ /* 0x004fc600000000ff */
[----:B------:R0:W-:Y:S02]  /*6d190*/  STL [R1+0x1e8], R0 ;  /* 0x0001e80001007387 */ /* 0x0001e40000100800 */
[----:B0-----:R-:W-:-:S05]  /*6d1a0*/  F2FP.F16.F32.PACK_AB R0, R35, R33 ;  /* 0x000000212300723e */ /* 0x001fca00000000ff */
[----:B------:R0:W-:Y:S04]  /*6d1b0*/  STL [R1+0x18b8], R0 ;  /* 0x0018b80001007387 */ /* 0x0001e80000100800 */
[----:B------:R1:W-:Y:S04]  /*6d1c0*/  STL [R1+0x1d0], R3 ;  /* 0x0001d00301007387 */ /* 0x0003e80000100800 */
[----:B------:R2:W-:Y:S01]  /*6d1d0*/  STL [R1+0x1c0], R2 ;  /* 0x0001c00201007387 */ /* 0x0005e20000100800 */
[----:B0-----:R-:W-:Y:S02]  /*6d1e0*/  F2FP.F16.F32.PACK_AB R0, R42, R40 ;  /* 0x000000282a00723e */ /* 0x001fe400000000ff */
[----:B-1----:R-:W-:-:S03]  /*6d1f0*/  F2FP.F16.F32.PACK_AB R3, R43, R41 ;  /* 0x000000292b03723e */ /* 0x002fc600000000ff */
[----:B------:R0:W-:Y:S01]  /*6d200*/  STL [R1+0x1d4], R0 ;  /* 0x0001d40001007387 */ /* 0x0001e20000100800 */
[----:B--2---:R-:W-:-:S03]  /*6d210*/  F2FP.F16.F32.PACK_AB R2, R46, R44 ;  /* 0x0000002c2e02723e */ /* 0x004fc600000000ff */
[----:B------:R-:W-:Y:S01]  /*6d220*/  STL [R1+0x1c4], R3 ;  /* 0x0001c40301007387 */ /* 0x000fe20000100800 */
[----:B0-----:R-:W-:-:S05]  /*6d230*/  F2FP.F16.F32.PACK_AB R0, R47, R45 ;  /* 0x0000002d2f00723e */ /* 0x001fca00000000ff */
[----:B------:R0:W-:Y:S04]  /*6d240*/  STL [R1+0x18c0], R0 ;  /* 0x0018c00001007387 */ /* 0x0001e80000100800 */
[----:B------:R-:W-:Y:S04]  /*6d250*/  STL [R1+0x1d8], R2 ;  /* 0x0001d80201007387 */ /* 0x000fe80000100800 */
[----:B------:R-:W-:Y:S01]  /*6d260*/  STL [R1+0x18bc], R93 ;  /* 0x0018bc5d01007387 */ /* 0x000fe20000100800 */
[----:B0-----:R-:W-:-:S03]  /*6d270*/  F2FP.F16.F32.PACK_AB R0, R51, R49 ;  /* 0x000000313300723e */ /* 0x001fc600000000ff */
[----:B------:R-:W2:Y:S04]  /*6d280*/  LDL.LU R4, [R1+0x5c] ;  /* 0x00005c0001047983 */ /* 0x000ea80000300800 */
[----:B--2---:R0:W-:Y:S04]  /*6d290*/  STL [R1+0x1910], R4 ;  /* 0x0019100401007387 */ /* 0x0041e80000100800 */
[----:B------:R1:W-:Y:S04]  /*6d2a0*/  STL [R1+0x1cc], R0 ;  /* 0x0001cc0001007387 */ /* 0x0003e80000100800 */
[----:B0-----:R-:W2:Y:S04]  /*6d2b0*/  LDL.LU R4, [R1+0x50] ;  /* 0x0000500001047983 */ /* 0x001ea80000300800 */
[----:B--2---:R0:W-:Y:S04]  /*6d2c0*/  STL [R1+0x1918], R4 ;  /* 0x0019180401007387 */ /* 0x0041e80000100800 */
[----:B------:R-:W2:Y:S01]  /*6d2d0*/  LDL.LU R5, [R1+0x54] ;  /* 0x0000540001057983 */ /* 0x000ea20000300800 */
[----:B-1----:R-:W-:-:S02]  /*6d2e0*/  F2FP.F16.F32.PACK_AB R0, R55, R53 ;  /* 0x000000353700723e */ /* 0x002fc400000000ff */
[----:B------:R-:W-:Y:S02]  /*6d2f0*/  F2FP.F16.F32.PACK_AB R2, R54, R52 ;  /* 0x000000343602723e */ /* 0x000fe400000000ff */
[----:B------:R-:W-:Y:S01]  /*6d300*/  F2FP.F16.F32.PACK_AB R29, R85, R84 ;  /* 0x00000054551d723e */ /* 0x000fe200000000ff */
[----:B0-----:R-:W-:Y:S01]  /*6d310*/  IMAD.MOV.U32 R4, RZ, RZ, R87 ;  /* 0x000000ffff047224 */ /* 0x001fe200078e0057 */
[----:B--2---:R0:W-:Y:S04]  /*6d320*/  STL [R1+0x1914], R5 ;  /* 0x0019140501007387 */ /* 0x0041e80000100800 */
[----:B0-----:R-:W2:Y:S01]  /*6d330*/  LDL.LU R5, [R1+0x58] ;  /* 0x0000580001057983 */ /* 0x001ea20000300800 */
[----:B------:R-:W-:Y:S02]  /*6d340*/  F2FP.F16.F32.PACK_AB R28, R83, R82 ;  /* 0x00000052531c723e */ /* 0x000fe400000000ff */
[----:B------:R-:W-:-:S02]  /*6d350*/  F2FP.F16.F32.PACK_AB R30, R81, R80 ;  /* 0x00000050511e723e */ /* 0x000fc400000000ff */
[----:B------:R-:W-:Y:S01]  /*6d360*/  F2FP.F16.F32.PACK_AB R91, R69, R68 ;  /* 0x00000044455b723e */ /* 0x000fe200000000ff */
[----:B--2---:R-:W-:Y:S04]  /*6d370*/  STL [R1+0x191c], R5 ;  /* 0x00191c0501007387 */ /* 0x004fe80000100800 */
[----:B------:R-:W2:Y:S04]  /*6d380*/  LDL.LU R6, [R1+0x68] ;  /* 0x0000680001067983 */ /* 0x000ea80000300800 */
[----:B------:R-:W2:Y:S04]  /*6d390*/  LDL.LU R7, [R1+0x60] ;  /* 0x0000600001077983 */ /* 0x000ea80000300800 */
[----:B------:R-:W3:Y:S04]  /*6d3a0*/  LDL.LU R8, [R1+0x6c] ;  /* 0x00006c0001087983 */ /* 0x000ee80000300800 */
[----:B------:R-:W3:Y:S04]  /*6d3b0*/  LDL.LU R9, [R1+0x64] ;  /* 0x0000640001097983 */ /* 0x000ee80000300800 */
[----:B------:R-:W4:Y:S04]  /*6d3c0*/  LDL.LU R10, [R1+0x78] ;  /* 0x00007800010a7983 */ /* 0x000f280000300800 */
[----:B------:R-:W4:Y:S04]  /*6d3d0*/  LDL.LU R11, [R1+0x70] ;  /* 0x00007000010b7983 */ /* 0x000f280000300800 */
[----:B------:R-:W5:Y:S04]  /*6d3e0*/  LDL.LU R12, [R1+0x7c] ;  /* 0x00007c00010c7983 */ /* 0x000f680000300800 */
[----:B------:R-:W5:Y:S04]  /*6d3f0*/  LDL.LU R13, [R1+0x74] ;  /* 0x00007400010d7983 */ /* 0x000f680000300800 */
        /* <DEDUP_REMOVED lines=14> */
[----:B------:R0:W-:Y:S04]  /*6d4e0*/  STL [R1+0x18c4], R0 ;  /* 0x0018c40001007387 */ /* 0x0001e80000100800 */
[----:B------:R-:W-:Y:S01]  /*6d4f0*/  STL [R1+0x1b0], R2 ;  /* 0x0001b00201007387 */ /* 0x000fe20000100800 */
[----:B0-----:R-:W-:-:S05]  /*6d500*/  F2FP.F16.F32.PACK_AB R0, R58, R56 ;  /* 0x000000383a00723e */ /* 0x001fca00000000ff */
[----:B------:R-:W-:Y:S04]  /*6d510*/  STL [R1+0x1b4], R0 ;  /* 0x0001b40001007387 */ /* 0x000fe80000100800 */
[----:B------:R0:W-:Y:S04]  /*6d520*/  STL [R1+0x190], R29 ;  /* 0x0001901d01007387 */ /* 0x0001e80000100800 */
[----:B------:R1:W-:Y:S01]  /*6d530*/  STL [R1+0x180], R28 ;  /* 0x0001801c01007387 */ /* 0x0003e20000100800 */
[----:B------:R-:W-:Y:S01]  /*6d540*/  IMAD.MOV.U32 R5, RZ, RZ, R86 ;  /* 0x000000ffff057224 */ /* 0x000fe200078e0056 */
[----:B0-----:R-:W-:-:S02]  /*6d550*/  F2FP.F16.F32.PACK_AB R29, R79, R78 ;  /* 0x0000004e4f1d723e */ /* 0x001fc400000000ff */
[----:B------:R0:W-:Y:S01]  /*6d560*/  STL [R1+0x194], R30 ;  /* 0x0001941e01007387 */ /* 0x0001e20000100800 */
[----:B-1----:R-:W-:-:S03]  /*6d570*/  F2FP.F16.F32.PACK_AB R28, R77, R76 ;  /* 0x0000004c4d1c723e */ /* 0x002fc600000000ff */
[----:B------:R1:W-:Y:S01]  /*6d580*/  STL [R1+0x184], R29 ;  /* 0x0001841d01007387 */ /* 0x0003e20000100800 */
[----:B------:R-:W-:-:S03]  /*6d590*/  F2FP.F16.F32.PACK_AB R4, R5, R4 ;  /* 0x000000040504723e */ /* 0x000fc600000000ff */
[----:B------:R1:W-:Y:S01]  /*6d5a0*/  STL [R1+0x198], R28 ;  /* 0x0001981c01007387 */ /* 0x0003e20000100800 */
[----:B0-----:R-:W-:Y:S02]  /*6d5b0*/  F2FP.F16.F32.PACK_AB R30, R75, R74 ;  /* 0x0000004a4b1e723e */ /* 0x001fe400000000ff */
[----:B-1----:R-:W-:-:S03]  /*6d5c0*/  F2FP.F16.F32.PACK_AB R29, R73, R72 ;  /* 0x00000048491d723e */ /* 0x002fc600000000ff */
[----:B------:R-:W-:Y:S01]  /*6d5d0*/  STL [R1+0x188], R30 ;  /* 0x0001881e01007387 */ /* 0x000fe20000100800 */
[----:B------:R-:W-:-:S03]  /*6d5e0*/  F2FP.F16.F32.PACK_AB R28, R71, R70 ;  /* 0x00000046471c723e */ /* 0x000fc600000000ff */
[----:B------:R-:W-:Y:S04]  /*6d5f0*/  STL [R1+0x19c], R29 ;  /* 0x00019c1d01007387 */ /* 0x000fe80000100800 */
[----:B------:R-:W-:Y:S04]  /*6d600*/  STL [R1+0x170], R91 ;  /* 0x0001705b01007387 */ /* 0x000fe80000100800 */
[----:B------:R-:W-:Y:S04]  /*6d610*/  STL [R1+0x18c], R28 ;  /* 0x00018c1c01007387 */ /* 0x000fe80000100800 */
[----:B------:R-:W2:Y:S04]  /*6d620*/  LDL.LU R5, [R1+0x191c] ;  /* 0x00191c0001057983 */ /* 0x000ea80000300800 */
[----:B------:R0:W-:Y:S04]  /*6d630*/  STL [R1+0x160], R4 ;  /* 0x0001600401007387 */ /* 0x0001e80000100800 */
[----:B0-----:R-:W2:Y:S02]  /*6d640*/  LDL.LU R4, [R1+0x1918] ;  /* 0x0019180001047983 */ /* 0x001ea40000300800 */
[----:B--2---:R-:W-:-:S02]  /*6d650*/  F2FP.F16.F32.PACK_AB R4, R5, R4 ;  /* 0x000000040504723e */ /* 0x004fc400000000ff */
[----:B------:R-:W2:Y:S04]  /*6d660*/  LDL.LU R5, [R1+0x1914] ;  /* 0x0019140001057983 */ /* 0x000ea80000300800 */
[----:B------:R0:W-:Y:S04]  /*6d670*/  STL [R1+0x174], R4 ;  /* 0x0001740401007387 */ /* 0x0001e80000100800 */
[----:B0-----:R-:W2:Y:S01]  /*6d680*/  LDL.LU R4, [R1+0x1910] ;  /* 0x0019100001047983 */ /* 0x001ea20000300800 */
[----:B------:R-:W-:Y:S02]  /*6d690*/  F2FP.F16.F32.PACK_AB R7, R6, R7 ;  /* 0x000000070607723e */ /* 0x000fe400000000ff */
[----:B---3--:R-:W-:-:S02]  /*6d6a0*/  F2FP.F16.F32.PACK_AB R9, R8, R9 ;  /* 0x000000090809723e */ /* 0x008fc400000000ff */
[----:B----4-:R-:W-:Y:S02]  /*6d6b0*/  F2FP.F16.F32.PACK_AB R11, R10, R11 ;  /* 0x0000000b0a0b723e */ /* 0x010fe400000000ff */
[----:B-----5:R-:W-:Y:S02]  /*6d6c0*/  F2FP.F16.F32.PACK_AB R13, R12, R13 ;  /* 0x0000000d0c0d723e */ /* 0x020fe400000000ff */
[----:B------:R-:W-:Y:S02]  /*6d6d0*/  F2FP.F16.F32.PACK_AB R15, R14, R15 ;  /* 0x0000000f0e0f723e */ /* 0x000fe400000000ff */
[----:B------:R-:W-:Y:S02]  /*6d6e0*/  F2FP.F16.F32.PACK_AB R17, R16, R17 ;  /* 0x000000111011723e */ /* 0x000fe400000000ff */
[----:B------:R-:W-:Y:S02]  /*6d6f0*/  F2FP.F16.F32.PACK_AB R19, R18, R19 ;  /* 0x000000131213723e */ /* 0x000fe400000000ff */
[----:B------:R-:W-:-:S02]  /*6d700*/  F2FP.F16.F32.PACK_AB R22, R20, R22 ;  /* 0x000000161416723e */ /* 0x000fc400000000ff */
[----:B--2---:R-:W-:Y:S02]  /*6d710*/  F2FP.F16.F32.PACK_AB R5, R4, R5 ;  /* 0x000000050405723e */ /* 0x004fe400000000ff */
[----:B------:R-:W2:Y:S04]  /*6d720*/  LDL.LU R4, [R1+0x190c] ;  /* 0x00190c0001047983 */ /* 0x000ea80000300800 */
[----:B------:R0:W-:Y:S04]  /*6d730*/  STL [R1+0x164], R5 ;  /* 0x0001640501007387 */ /* 0x0001e80000100800 */
[----:B0-----:R-:W2:Y:S04]  /*6d740*/  LDL.LU R5, [R1+0x1908] ;  /* 0x0019080001057983 */ /* 0x001ea80000300800 */
[----:B------:R-:W3:Y:S04]  /*6d750*/  LDL.LU R6, [R1+0x1904] ;  /* 0x0019040001067983 */ /* 0x000ee80000300800 */
[----:B------:R0:W-:Y:S04]  /*6d760*/  STL [R1+0x178], R7 ;  /* 0x0001780701007387 */ /* 0x0001e80000100800 */
[----:B0-----:R-:W3:Y:S04]  /*6d770*/  LDL.LU R7, [R1+0x1900] ;  /* 0x0019000001077983 */ /* 0x001ee80000300800 */
[----:B------:R-:W4:Y:S04]  /*6d780*/  LDL.LU R8, [R1+0x18fc] ;  /* 0x0018fc0001087983 */ /* 0x000f280000300800 */
[----:B------:R0:W-:Y:S04]  /*6d790*/  STL [R1+0x168], R9 ;  /* 0x0001680901007387 */ /* 0x0001e80000100800 */
[----:B0-----:R-:W4:Y:S04]  /*6d7a0*/  LDL.LU R9, [R1+0x18f8] ;  /* 0x0018f80001097983 */ /* 0x001f280000300800 */
[----:B------:R-:W5:Y:S04]  /*6d7b0*/  LDL.LU R10, [R1+0x18f4] ;  /* 0x0018f400010a7983 */ /* 0x000f680000300800 */
[----:B------:R0:W-:Y:S04]  /*6d7c0*/  STL [R1+0x17c], R11 ;  /* 0x00017c0b01007387 */ /* 0x0001e80000100800 */
[----:B0-----:R-:W5:Y:S04]  /*6d7d0*/  LDL.LU R11, [R1+0x18f0] ;  /* 0x0018f000010b7983 */ /* 0x001f680000300800 */
        /* <DEDUP_REMOVED lines=14> */
[----:B0-----:R-:W5:Y:S01]  /*6d8c0*/  LDL.LU R22, [R1+0x18c8] ;  /* 0x0018c80001167983 */ /* 0x001f620000300800 */
[----:B------:R-:W-:-:S02]  /*6d8d0*/  F2FP.F16.F32.PACK_AB R2, R59, R57 ;  /* 0x000000393b02723e */ /* 0x000fc400000000ff */
[----:B------:R-:W-:Y:S02]  /*6d8e0*/  F2FP.F16.F32.PACK_AB R3, R62, R60 ;  /* 0x0000003c3e03723e */ /* 0x000fe400000000ff */
[----:B------:R-:W-:Y:S02]  /*6d8f0*/  F2FP.F16.F32.PACK_AB R93, R63, R61 ;  /* 0x0000003d3f5d723e */ /* 0x000fe400000000ff */
[----:B------:R-:W-:Y:S02]  /*6d900*/  F2FP.F16.F32.PACK_AB R92, R66, R64 ;  /* 0x00000040425c723e */ /* 0x000fe400000000ff */
[----:B------:R-:W-:Y:S02]  /*6d910*/  F2FP.F16.F32.PACK_AB R0, R67, R65 ;  /* 0x000000414300723e */ /* 0x000fe400000000ff */
[----:B------:R-:W0:Y:S01]  /*6d920*/  LDTM.x64 R28, tmem[UR6+0x80] ;  /* 0x00008006001c79ee */ /* 0x000e220008340000 */
[----:B------:R-:W-:Y:S02]  /*6d930*/  F2FP.F16.F32.PACK_AB R25, R25, R27 ;  /* 0x0000001b1919723e */ /* 0x000fe400000000ff */
[----:B------:R-:W-:-:S02]  /*6d940*/  F2FP.F16.F32.PACK_AB R24, R24, R26 ;  /* 0x0000001a1818723e */ /* 0x000fc400000000ff */
[----:B------:R-:W-:Y:S01]  /*6d950*/  F2FP.F16.F32.PACK_AB R21, R21, R23 ;  /* 0x000000171515723e */ /* 0x000fe200000000ff */
[----:B------:R-:W-:Y:S04]  /*6d960*/  STL [R1+0x158], R25 ;  /* 0x0001581901007387 */ /* 0x000fe80000100800 */
[----:B------:R-:W-:Y:S04]  /*6d970*/  STL [R1+0x148], R24 ;  /* 0x0001481801007387 */ /* 0x000fe80000100800 */
[----:B------:R-:W-:Y:S01]  /*6d980*/  STL [R1+0x15c], R21 ;  /* 0x00015c1501007387 */ /* 0x000fe20000100800 */
[----:B0-----:R-:W-:-:S02]  /*6d990*/  F2FP.F16.F32.PACK_AB R67, R67, R65 ;  /* 0x000000414343723e */ /* 0x001fc400000000ff */
[----:B------:R-:W-:Y:S02]  /*6d9a0*/  F2FP.F16.F32.PACK_AB R70, R70, R68 ;  /* 0x000000444646723e */ /* 0x000fe400000000ff */
[----:B--2---:R-:W-:Y:S02]  /*6d9b0*/  F2FP.F16.F32.PACK_AB R5, R5, R4 ;  /* 0x000000040505723e */ /* 0x004fe400000000ff */
[----:B------:R-:W-:Y:S02]  /*6d9c0*/  F2FP.F16.F32.PACK_AB R4, R30, R28 ;  /* 0x0000001c1e04723e */ /* 0x000fe400000000ff */
[----:B---3--:R-:W-:Y:S02]  /*6d9d0*/  F2FP.F16.F32.PACK_AB R6, R7, R6 ;  /* 0x000000060706723e */ /* 0x008fe400000000ff */
[----:B----4-:R-:W-:Y:S02]  /*6d9e0*/  F2FP.F16.F32.PACK_AB R8, R9, R8 ;  /* 0x000000080908723e */ /* 0x010fe400000000ff */
[----:B-----5:R-:W-:-:S02]  /*6d9f0*/  F2FP.F16.F32.PACK_AB R10, R11, R10 ;  /* 0x0000000a0b0a723e */ /* 0x020fc400000000ff */
[----:B------:R-:W-:Y:S02]  /*6da00*/  F2FP.F16.F32.PACK_AB R12, R13, R12 ;  /* 0x0000000c0d0c723e */ /* 0x000fe400000000ff */
[----:B------:R-:W-:Y:S02]  /*6da10*/  F2FP.F16.F32.PACK_AB R14, R15, R14 ;  /* 0x0000000e0f0e723e */ /* 0x000fe400000000ff */
[----:B------:R-:W-:Y:S02]  /*6da20*/  F2FP.F16.F32.PACK_AB R16, R17, R16 ;  /* 0x000000101110723e */ /* 0x000fe400000000ff */
[----:B------:R-:W-:Y:S02]  /*6da30*/  F2FP.F16.F32.PACK_AB R18, R19, R18 ;  /* 0x000000121312723e */ /* 0x000fe400000000ff */
[----:B------:R-:W-:-:S05]  /*6da40*/  F2FP.F16.F32.PACK_AB R20, R22, R20 ;  /* 0x000000141614723e */ /* 0x000fca00000000ff */
        /* <DEDUP_REMOVED lines=8> */
[----:B------:R1:W-:Y:S04]  /*6dad0*/  STL [R1+0x12c], R5 ;  /* 0x00012c0501007387 */ /* 0x0003e80000100800 */
[----:B------:R2:W-:Y:S01]  /*6dae0*/  STL [R1+0x110], R4 ;  /* 0x0001100401007387 */ /* 0x0005e20000100800 */
[----:B0-----:R-:W-:-:S02]  /*6daf0*/  F2FP.F16.F32.PACK_AB R6, R31, R29 ;  /* 0x0000001d1f06723e */ /* 0x001fc400000000ff */
        /* <DEDUP_REMOVED lines=34> */
[----:B------:R-:W-:Y:S04]  /*6dd20*/  STL [R1+0xc4], R67 ;  /* 0x0000c44301007387 */ /* 0x000fe80000100800 */
[----:B------:R0:W-:Y:S04]  /*6dd30*/  STL [R1+0xd4], R4 ;  /* 0x0000d40401007387 */ /* 0x0001e80000100800 */
[----:B------:R-:W2:Y:S04]  /*6dd40*/  LDL.LU R68, [R1+0x1d8] ;  /* 0x0001d80001447983 */ /* 0x000ea80000300800 */
[----:B------:R1:W-:Y:S01]  /*6dd50*/  STL [R1+0xd8], R70 ;  /* 0x0000d84601007387 */ /* 0x0003e20000100800 */
[----:B------:R-:W-:-:S02]  /*6dd60*/  F2FP.F16.F32.PACK_AB R69, R71, R69 ;  /* 0x000000454745723e */ /* 0x000fc400000000ff */
[----:B------:R-:W-:Y:S01]  /*6dd70*/  F2FP.F16.F32.PACK_AB R72, R74, R72 ;  /* 0x000000484a48723e */ /* 0x000fe200000000ff */
[----:B0-----:R-:W0:Y:S01]  /*6dd80*/  LDTM.x64 R4, tmem[UR6+0xc0] ;  /* 0x0000c006000479ee */ /* 0x001e220008340000 */
[----:B------:R-:W-:Y:S01]  /*6dd90*/  F2FP.F16.F32.PACK_AB R73, R75, R73 ;  /* 0x000000494b49723e */ /* 0x000fe200000000ff */
[----:B------:R-:W-:Y:S01]  /*6dda0*/  NOP ;  /* 0x0000000000007918 */ /* 0x000fe20000000000 */
[----:B------:R-:W-:Y:S01]  /*6ddb0*/  F2FP.F16.F32.PACK_AB R76, R78, R76 ;  /* 0x0000004c4e4c723e */ /* 0x000fe200000000ff */
[----:B------:R-:W3:Y:S01]  /*6ddc0*/  LDCU UR6, c[0x0][0x39c] ;  /* 0x00007380ff0677ac */ /* 0x000ee20008000800 */
[----:B-1----:R-:W-:Y:S02]  /*6ddd0*/  IMAD.MOV.U32 R70, RZ, RZ, R0 ;  /* 0x000000ffff467224 */ /* 0x002fe400078e0000 */
[----:B------:R-:W4:Y:S04]  /*6dde0*/  LDL.LU R0, [R1+0x18c4] ;  /* 0x0018c40001007983 */ /* 0x000f280000300800 */
[----:B------:R-:W5:Y:S04]  /*6ddf0*/  LDL.LU R71, [R1+0x1b4] ;  /* 0x0001b40001477983 */ /* 0x000f680000300800 */
[----:B------:R1:W-:Y:S04]  /*6de00*/  STL [R1+0xc8], R69 ;  /* 0x0000c84501007387 */ /* 0x0003e80000100800 */
[----:B-1----:R-:W2:Y:S04]  /*6de10*/  LDL.LU R69, [R1+0x1d4] ;  /* 0x0001d40001457983 */ /* 0x002ea80000300800 */
[----:B------:R-:W2:Y:S04]  /*6de20*/  LDL.LU R74, [R1+0x1d0] ;  /* 0x0001d000014a7983 */ /* 0x000ea80000300800 */
[----:B------:R1:W-:Y:S04]  /*6de30*/  STL [R1+0xdc], R72 ;  /* 0x0000dc4801007387 */ /* 0x0003e80000100800 */
[----:B-1----:R-:W2:Y:S01]  /*6de40*/  LDL.LU R72, [R1+0x1b0] ;  /* 0x0001b00001487983 */ /* 0x002ea20000300800 */
[----:B----4-:R-:W-:-:S03]  /*6de50*/  IMAD.MOV.U32 R75, RZ, RZ, R0 ;  /* 0x000000ffff4b7224 */ /* 0x010fc600078e0000 */
[----:B------:R-:W4:Y:S04]  /*6de60*/  LDL.LU R0, [R1+0x18c0] ;  /* 0x0018c00001007983 */ /* 0x000f280000300800 */
[----:B------:R1:W-:Y:S04]  /*6de70*/  STL [R1+0xcc], R73 ;  /* 0x0000cc4901007387 */ /* 0x0003e80000100800 */
[----:B-1----:R-:W2:Y:S04]  /*6de80*/  LDL.LU R73, [R1+0x1cc] ;  /* 0x0001cc0001497983 */ /* 0x002ea80000300800 */
[----:B------:R-:W2:Y:S04]  /*6de90*/  LDL.LU R78, [R1+0x1c0] ;  /* 0x0001c000014e7983 */ /* 0x000ea80000300800 */
[----:B------:R1:W-:Y:S02]  /*6dea0*/  STL [R1+0xb0], R76 ;  /* 0x0000b04c01007387 */ /* 0x0003e40000100800 */
[----:B-1----:R-:W-:-:S02]  /*6deb0*/  IMAD.MOV.U32 R76, RZ, RZ, R93 ;  /* 0x000000ffff4c7224 */ /* 0x002fc400078e005d */
[----:B------:R-:W3:Y:S01]  /*6dec0*/  LDL.LU R93, [R1+0x18bc] ;  /* 0x0018bc00015d7983 */ /* 0x000ee20000300800 */
[----:B------:R-:W-:Y:S02]  /*6ded0*/  F2FP.F16.F32.PACK_AB R79, R79, R77 ;  /* 0x0000004d4f4f723e */ /* 0x000fe400000000ff */
[----:B------:R-:W-:Y:S01]  /*6dee0*/  F2FP.F16.F32.PACK_AB R82, R82, R80 ;  /* 0x000000505252723e */ /* 0x000fe200000000ff */
[----:B------:R-:W3:Y:S01]  /*6def0*/  LDL.LU R77, [R1+0x1c4] ;  /* 0x0001c400014d7983 */ /* 0x000ee20000300800 */
[----:B------:R-:W-:-:S03]  /*6df00*/  IMAD.MOV.U32 R80, RZ, RZ, R2 ;  /* 0x000000ffff507224 */ /* 0x000fc600078e0002 */
[----:B------:R4:W-:Y:S01]  /*6df10*/  STL [R1+0xa0], R79 ;  /* 0x0000a04f01007387 */ /* 0x0009e20000100800 */
[----:B------:R-:W-:Y:S01]  /*6df20*/  F2FP.F16.F32.PACK_AB R81, R83, R81 ;  /* 0x000000515351723e */ /* 0x000fe200000000ff */
[----:B------:R-:W-:Y:S01]  /*6df30*/  IMAD.MOV.U32 R83, RZ, RZ, R75 ;  /* 0x000000ffff537224 */ /* 0x000fe200078e004b */
[----:B------:R-:W-:Y:S02]  /*6df40*/  F2FP.F16.F32.PACK_AB R75, R87, R85 ;  /* 0x00000055574b723e */ /* 0x000fe400000000ff */
[----:B0-----:R-:W-:Y:S01]  /*6df50*/  F2FP.F16.F32.PACK_AB R4, R6, R4 ;  /* 0x000000040604723e */ /* 0x001fe200000000ff */
[----:B----4-:R-:W-:Y:S02]  /*6df60*/  IMAD.MOV.U32 R79, RZ, RZ, R0 ;  /* 0x000000ffff4f7224 */ /* 0x010fe400078e0000 */
[----:B------:R-:W4:Y:S04]  /*6df70*/  LDL.LU R0, [R1+0x18b8] ;  /* 0x0018b80001007983 */ /* 0x000f280000300800 */
[----:B------:R-:W4:Y:S04]  /*6df80*/  LDL.LU R2, [R1+0x18b4] ;  /* 0x0018b40001027983 */ /* 0x000f280000300800 */
[----:B------:R2:W-:Y:S04]  /*6df90*/  STL [R1+0xb4], R82 ;  /* 0x0000b45201007387 */ /* 0x0005e80000100800 */
[----:B------:R0:W-:Y:S01]  /*6dfa0*/  STL [R1+0xa4], R81 ;  /* 0x0000a45101007387 */ /* 0x0001e20000100800 */
[----:B--2---:R-:W-:Y:S01]  /*6dfb0*/  IMAD.MOV.U32 R82, RZ, RZ, R78 ;  /* 0x000000ffff527224 */ /* 0x004fe200078e004e */
[----:B------:R-:W-:-:S02]  /*6dfc0*/  F2FP.F16.F32.PACK_AB R78, R86, R84 ;  /* 0x00000054564e723e */ /* 0x000fc400000000ff */
[----:B0-----:R-:W-:-:S03]  /*6dfd0*/  F2FP.F16.F32.PACK_AB R81, R90, R88 ;  /* 0x000000585a51723e */ /* 0x001fc600000000ff */
[----:B------:R0:W-:Y:S04]  /*6dfe0*/  STL [R1+0xb8], R78 ;  /* 0x0000b84e01007387 */ /* 0x0001e80000100800 */
[----:B------:R1:W-:Y:S01]  /*6dff0*/  STL [R1+0xa8], R75 ;  /* 0x0000a84b01007387 */ /* 0x0003e20000100800 */
[----:B0-----:R-:W-:Y:S02]  /*6e000*/  IMAD.MOV.U32 R78, RZ, RZ, R74 ;  /* 0x000000ffff4e7224 */ /* 0x001fe400078e004a */
[----:B------:R-:W-:Y:S02]  /*6e010*/  IMAD.MOV.U32 R74, RZ, RZ, R68 ;  /* 0x000000ffff4a7224 */ /* 0x000fe400078e0044 */
[----:B-1----:R-:W-:Y:S01]  /*6e020*/  IMAD.MOV.U32 R75, RZ, RZ, R69 ;  /* 0x000000ffff4b7224 */ /* 0x002fe200078e0045 */
[----:B------:R-:W-:-:S02]  /*6e030*/  F2FP.F16.F32.PACK_AB R69, R91, R89 ;  /* 0x000000595b45723e */ /* 0x000fc400000000ff */
[----:B------:R-:W-:Y:S01]  /*6e040*/  F2FP.F16.F32.PACK_AB R68, R7, R5 ;  /* 0x000000050744723e */ /* 0x000fe200000000ff */
[----:B------:R-:W-:Y:S04]  /*6e050*/  STL [R1+0xbc], R81 ;  /* 0x0000bc5101007387 */ /* 0x000fe80000100800 */
[----:B------:R0:W-:Y:S04]  /*6e060*/  STL [R1+0xac], R69 ;  /* 0x0000ac4501007387 */ /* 0x0001e80000100800 */
[----:B------:R-:W-:Y:S04]  /*6e070*/  STL [R1+0x1888], R68 ;  /* 0x0018884401007387 */ /* 0x000fe80000100800 */
[----:B------:R1:W-:Y:S01]  /*6e080*/  STL [R1+0x90], R4 ;  /* 0x0000900401007387 */ /* 0x0003e20000100800 */
[----:B0-----:R-:W-:-:S02]  /*6e090*/  F2FP.F16.F32.PACK_AB R69, R11, R9 ;  /* 0x000000090b45723e */ /* 0x001fc400000000ff */
[----:B-1----:R-:W-:-:S03]  /*6e0a0*/  F2FP.F16.F32.PACK_AB R4, R10, R8 ;  /* 0x000000080a04723e */ /* 0x002fc600000000ff */
[----:B------:R-:W-:Y:S04]  /*6e0b0*/  STL [R1+0x18a0], R69 ;  /* 0x0018a04501007387 */ /* 0x000fe80000100800 */
[----:B------:R0:W-:Y:S01]  /*6e0c0*/  STL [R1+0x94], R4 ;  /* 0x0000940401007387 */ /* 0x0001e20000100800 */
[----:B------:R-:W-:Y:S01]  /*6e0d0*/  IMAD.MOV.U32 R11, RZ, RZ, R70 ;  /* 0x000000ffff0b7224 */ /* 0x000fe200078e0046 */
[----:B------:R-:W-:Y:S01]  /*6e0e0*/  F2FP.F16.F32.PACK_AB R70, R15, R13 ;  /* 0x0000000d0f46723e */ /* 0x000fe200000000ff */
[----:B------:R-:W-:Y:S01]  /*6e0f0*/  IMAD.MOV.U32 R15, RZ, RZ, R92 ;  /* 0x000000ffff0f7224 */ /* 0x000fe200078e005c */
[----:B0-----:R-:W-:Y:S01]  /*6e100*/  F2FP.F16.F32.PACK_AB R4, R14, R12 ;  /* 0x0000000c0e04723e */ /* 0x001fe200000000ff */
[----:B------:R-:W-:Y:S01]  /*6e110*/  IMAD.MOV.U32 R12, RZ, RZ, R72 ;  /* 0x000000ffff0c7224 */ /* 0x000fe200078e0048 */
[----:B------:R-:W-:Y:S01]  /*6e120*/  F2FP.F16.F32.PACK_AB R72, R23, R21 ;  /* 0x000000151748723e */ /* 0x000fe200000000ff */
[----:B------:R-:W-:-:S02]  /*6e130*/  IMAD.MOV.U32 R14, RZ, RZ, R3 ;  /* 0x000000ffff0e7224 */ /* 0x000fc400078e0003 */
[----:B------:R-:W-:Y:S01]  /*6e140*/  STL [R1+0x98], R4 ;  /* 0x0000980401007387 */ /* 0x000fe20000100800 */
[----:B------:R-:W-:Y:S01]  /*6e150*/  IMAD.MOV.U32 R23, RZ, RZ, R73 ;  /* 0x000000ffff177224 */ /* 0x000fe200078e0049 */
[----:B------:R-:W-:Y:S02]  /*6e160*/  F2FP.F16.F32.PACK_AB R73, R27, R25 ;  /* 0x000000191b49723e */ /* 0x000fe400000000ff */
[----:B------:R-:W2:Y:S01]  /*6e170*/  LDL R6, [R1+0x314] ;  /* 0x0003140001067983 */ /* 0x000ea20000100800 */
[----:B---3--:R-:W-:-:S03]  /*6e180*/  IMAD.MOV.U32 R27, RZ, RZ, R93 ;  /* 0x000000ffff1b7224 */ /* 0x008fc600078e005d */
[----:B------:R-:W3:Y:S04]  /*6e190*/  LDL.LU R3, [R1+0x18b0] ;  /* 0x0018b00001037983 */ /* 0x000ee80000300800 */
[----:B------:R-:W2:Y:S04]  /*6e1a0*/  LDL.LU R92, [R1+0x18ac] ;  /* 0x0018ac00015c7983 */ /* 0x000ea80000300800 */
[----:B------:R-:W2:Y:S01]  /*6e1b0*/  LDL.LU R93, [R1+0x18a8] ;  /* 0x0018a800015d7983 */ /* 0x000ea20000300800 */
[----:B-----5:R-:W-:-:S03]  /*6e1c0*/  IMAD.MOV.U32 R13, RZ, RZ, R71 ;  /* 0x000000ffff0d7224 */ /* 0x020fc600078e0047 */
[----:B------:R-:W5:Y:S01]  /*6e1d0*/  LDL.LU R88, [R1+0x200] ;  /* 0x0002000001587983 */ /* 0x000f620000300800 */
[----:B------:R-:W-:-:S03]  /*6e1e0*/  F2FP.F16.F32.PACK_AB R69, R18, R16 ;  /* 0x000000101245723e */ /* 0x000fc600000000ff */
[----:B------:R-:W5:Y:S01]  /*6e1f0*/  LDL.LU R89, [R1+0x204] ;  /* 0x0002040001597983 */ /* 0x000f620000300800 */
[----:B------:R-:W-:-:S03]  /*6e200*/  F2FP.F16.F32.PACK_AB R71, R19, R17 ;  /* 0x000000111347723e */ /* 0x000fc600000000ff */
[----:B------:R-:W5:Y:S04]  /*6e210*/  LDL.LU R90, [R1+0x208] ;  /* 0x00020800015a7983 */ /* 0x000f680000300800 */
[----:B------:R-:W5:Y:S04]  /*6e220*/  LDL.LU R91, [R1+0x20c] ;  /* 0x00020c00015b7983 */ /* 0x000f680000300800 */
[----:B------:R-:W3:Y:S04]  /*6e230*/  LDL.LU R16, [R1+0x210] ;  /* 0x0002100001107983 */ /* 0x000ee80000300800 */
[----:B------:R-:W3:Y:S04]  /*6e240*/  LDL.LU R17, [R1+0x214] ;  /* 0x0002140001117983 */ /* 0x000ee80000300800 */
[----:B------:R-:W3:Y:S04]  /*6e250*/  LDL.LU R18, [R1+0x218] ;  /* 0x0002180001127983 */ /* 0x000ee80000300800 */
[----:B------:R-:W3:Y:S01]  /*6e260*/  LDL.LU R19, [R1+0x21c] ;  /* 0x00021c0001137983 */ /* 0x000ee20000300800 */
[----:B------:R-:W-:Y:S01]  /*6e270*/  IMAD.MOV.U32 R21, RZ, RZ, R77 ;  /* 0x000000ffff157224 */ /* 0x000fe200078e004d */
[----:B------:R-:W-:Y:S01]  /*6e280*/  F2FP.F16.F32.PACK_AB R77, R26, R24 ;  /* 0x000000181a4d723e */ /* 0x000fe200000000ff */
        /* <DEDUP_REMOVED lines=8> */
[----:B--2---:R-:W-:-:S02]  /*6e310*/  IMAD.MOV.U32 R28, RZ, RZ, R93 ;  /* 0x000000ffff1c7224 */ /* 0x004fc400078e005d */
[----:B------:R-:W2:Y:S04]  /*6e320*/  LDL.LU R93, [R1+0x18a4] ;  /* 0x0018a400015d7983 */ /* 0x000ea80000300800 */
[----:B------:R-:W2:Y:S04]  /*6e330*/  LDL.LU R29, [R1+0x1e4] ;  /* 0x0001e400011d7983 */ /* 0x000ea80000300800 */
[----:B------:R-:W2:Y:S01]  /*6e340*/  LDL.LU R30, [R1+0x1e8] ;  /* 0x0001e800011e7983 */ /* 0x000ea20000300800 */
[----:B----4-:R-:W-:Y:S02]  /*6e350*/  IMAD.MOV.U32 R31, RZ, RZ, R0 ;  /* 0x000000ffff1f7224 */ /* 0x010fe400078e0000 */
[----:B------:R-:W0:Y:S01]  /*6e360*/  S2R R0, SR_TID.X ;  /* 0x0000000000007919 */ /* 0x000e220000002100 */
[----:B------:R-:W-:Y:S04]  /*6e370*/  STL.64 [R1+0x1898], R78 ;  /* 0x0018984e01007387 */ /* 0x000fe80000100a00 */
[----:B------:R1:W-:Y:S04]  /*6e380*/  STL.64 [R1+0x1890], R76 ;  /* 0x0018904c01007387 */ /* 0x0003e80000100a00 */
[----:B---3--:R-:W-:Y:S04]  /*6e390*/  STS.128 [R6], R16 ;  /* 0x0000001006007388 */ /* 0x008fe80000000c00 */
[----:B-----5:R3:W-:Y:S01]  /*6e3a0*/  STS.128 [R6+0x400], R88 ;  /* 0x0004005806007388 */ /* 0x0207e20000000c00 */
[----:B0-----:R-:W-:-:S04]  /*6e3b0*/  LOP3.LUT R0, R0, 0x7f, RZ, 0xc0, !PT ;  /* 0x0000007f00007812 */ /* 0x001fc800078ec0ff */
[----:B------:R-:W-:Y:S01]  /*6e3c0*/  LEA R0, R0, UR5, 0x4 ;  /* 0x0000000500007c11 */ /* 0x000fe2000f8e20ff */
[----:B------:R-:W-:Y:S01]  /*6e3d0*/  IMAD.MOV.U32 R9, RZ, RZ, R80 ;  /* 0x000000ffff097224 */ /* 0x000fe200078e0050 */
[----:B------:R-:W-:Y:S01]  /*6e3e0*/  F2FP.F16.F32.PACK_AB R84, R38, R36 ;  /* 0x000000242654723e */ /* 0x000fe200000000ff */
[----:B------:R-:W-:Y:S01]  /*6e3f0*/  IMAD.MOV.U32 R25, RZ, RZ, R75 ;  /* 0x000000ffff197224 */ /* 0x000fe200078e004b */
[----:B------:R-:W-:Y:S01]  /*6e400*/  BAR.SYNC.DEFER_BLOCKING 0x0 ;  /* 0x0000000000007b1d */ /* 0x000fe20000010000 */
[----:B-1----:R-:W-:Y:S02]  /*6e410*/  IMAD.MOV.U32 R77, RZ, RZ, R92 ;  /* 0x000000ffff4d7224 */ /* 0x002fe400078e005c */
[----:B------:R-:W-:Y:S02]  /*6e420*/  IMAD.MOV.U32 R78, RZ, RZ, R3 ;  /* 0x000000ffff4e7224 */ /* 0x000fe400078e0003 */
[----:B------:R-:W-:Y:S01]  /*6e430*/  IMAD.MOV.U32 R79, RZ, RZ, R2 ;  /* 0x000000ffff4f7224 */ /* 0x000fe200078e0002 */
[----:B------:R-:W-:Y:S01]  /*6e440*/  F2FP.F16.F32.PACK_AB R85, R42, R40 ;  /* 0x000000282a55723e */ /* 0x000fe200000000ff */
[----:B------:R-:W-:Y:S01]  /*6e450*/  IMAD.MOV.U32 R20, RZ, RZ, R82 ;  /* 0x000000ffff147224 */ /* 0x000fe200078e0052 */
[----:B------:R-:W-:Y:S01]  /*6e460*/  STL [R1+0x318], R0 ;  /* 0x0003180001007387 */ /* 0x000fe20000100800 */
[----:B------:R-:W-:Y:S01]  /*6e470*/  IMAD.MOV.U32 R8, RZ, RZ, R83 ;  /* 0x000000ffff087224 */ /* 0x000fe200078e0053 */
[----:B------:R-:W-:Y:S01]  /*6e480*/  F2FP.F16.F32.PACK_AB R81, R43, R41 ;  /* 0x000000292b51723e */ /* 0x000fe200000000ff */
[----:B------:R-:W0:Y:S01]  /*6e490*/  LDCU UR5, c[0x0][0x3b4] ;  /* 0x00007680ff0577ac */ /* 0x000e220008000800 */
[----:B---3--:R-:W3:Y:S04]  /*6e4a0*/  LDL.LU R88, [R1+0x180] ;  /* 0x0001800001587983 */ /* 0x008ee80000300800 */
[----:B------:R-:W3:Y:S04]  /*6e4b0*/  LDL.LU R89, [R1+0x184] ;  /* 0x0001840001597983 */ /* 0x000ee80000300800 */
[----:B------:R-:W3:Y:S04]  /*6e4c0*/  LDL.LU R90, [R1+0x188] ;  /* 0x00018800015a7983 */ /* 0x000ee80000300800 */
[----:B------:R-:W3:Y:S04]  /*6e4d0*/  LDL.LU R91, [R1+0x18c] ;  /* 0x00018c00015b7983 */ /* 0x000ee80000300800 */
[----:B------:R-:W4:Y:S04]  /*6e4e0*/  LDL.LU R16, [R1+0x190] ;  /* 0x0001900001107983 */ /* 0x000f280000300800 */
[----:B------:R-:W4:Y:S04]  /*6e4f0*/  LDL.LU R17, [R1+0x194] ;  /* 0x0001940001117983 */ /* 0x000f280000300800 */
[----:B------:R-:W4:Y:S04]  /*6e500*/  LDL.LU R18, [R1+0x198] ;  /* 0x0001980001127983 */ /* 0x000f280000300800 */
[----:B------:R-:W4:Y:S01]  /*6e510*/  LDL.LU R19, [R1+0x19c] ;  /* 0x00019c0001137983 */ /* 0x000f220000300800 */
[----:B------:R-:W-:-:S02]  /*6e520*/  F2FP.F16.F32.PACK_AB R75, R35, R33 ;  /* 0x00000021234b723e */ /* 0x000fc400000000ff */
[----:B------:R-:W-:Y:S01]  /*6e530*/  F2FP.F16.F32.PACK_AB R80, R39, R37 ;  /* 0x000000252750723e */ /* 0x000fe200000000ff */
[----:B------:R-:W-:Y:S04]  /*6e540*/  LDS.128 R32, [R0+0x800] ;  /* 0x0008000000207984 */ /* 0x000fe80000000c00 */
[----:B------:R-:W1:Y:S04]  /*6e550*/  LDS.128 R36, [R0] ;  /* 0x0000000000247984 */ /* 0x000e680000000c00 */
[----:B-1----:R-:W-:Y:S04]  /*6e560*/  STL.64 [R1+0x60], R36 ;  /* 0x0000602401007387 */ /* 0x002fe80000100a00 */
[----:B------:R-:W-:Y:S04]  /*6e570*/  STL.64 [R1+0x68], R38 ;  /* 0x0000682601007387 */ /* 0x000fe80000100a00 */
[----:B------:R-:W-:Y:S04]  /*6e580*/  STL.64 [R1+0x200], R32 ;  /* 0x0002002001007387 */ /* 0x000fe80000100a00 */
[----:B------:R-:W-:Y:S01]  /*6e590*/  STL.64 [R1+0x208], R34 ;  /* 0x0002082201007387 */ /* 0x000fe20000100a00 */
[----:B------:R-:W-:Y:S01]  /*6e5a0*/  BAR.SYNC.DEFER_BLOCKING 0x0 ;  /* 0x0000000000007b1d */ /* 0x000fe20000010000 */
[----:B--2---:R-:W-:-:S05]  /*6e5b0*/  IMAD.MOV.U32 R76, RZ, RZ, R93 ;  /* 0x000000ffff4c7224 */ /* 0x004fca00078e005d */
[----:B------:R-:W-:Y:S04]  /*6e5c0*/  STS.128 [R6], R76 ;  /* 0x0000004c06007388 */ /* 0x000fe80000000c00 */
[----:B------:R-:W-:Y:S01]  /*6e5d0*/  STS.128 [R6+0x400], R28 ;  /* 0x0004001c06007388 */ /* 0x000fe20000000c00 */
[----:B------:R-:W-:Y:S06]  /*6e5e0*/  BAR.SYNC.DEFER_BLOCKING 0x0 ;  /* 0x0000000000007b1d */ /* 0x000fec0000010000 */
[----:B------:R-:W1:Y:S04]  /*6e5f0*/  LDS.128 R32, [R0] ;  /* 0x0000000000207984 */ /* 0x000e680000000c00 */
[----:B------:R-:W2:Y:S01]  /*6e600*/  LDS.128 R28, [R0+0x800] ;  /* 0x00080000001c7984 */ /* 0x000ea20000000c00 */
[----:B------:R-:W-:Y:S06]  /*6e610*/  BAR.SYNC.DEFER_BLOCKING 0x0 ;  /* 0x0000000000007b1d */ /* 0x000fec0000010000 */
[----:B------:R-:W-:Y:S04]  /*6e620*/  STS.128 [R6], R24 ;  /* 0x0000001806007388 */ /* 0x000fe80000000c00 */
[----:B------:R-:W-:Y:S01]  /*6e630*/  STS.128 [R6+0x400], R20 ;  /* 0x0004001406007388 */ /* 0x000fe20000000c00 */
[----:B------:R-:W-:Y:S06]  /*6e640*/  BAR.SYNC.DEFER_BLOCKING 0x0 ;  /* 0x0000000000007b1d */ /* 0x000fec0000010000 */
[----:B------:R-:W5:Y:S04]  /*6e650*/  LDS.128 R24, [R0] ;  /* 0x0000000000187984 */ /* 0x000f680000000c00 */
[----:B------:R-:W0:Y:S01]  /*6e660*/  LDS.128 R20, [R0+0x800] ;  /* 0x0008000000147984 */ /* 0x000e220000000c00 */
[----:B------:R-:W-:Y:S06]  /*6e670*/  BAR.SYNC.DEFER_BLOCKING 0x0 ;  /* 0x0000000000007b1d */ /* 0x000fec0000010000 */
[----:B------:R-:W-:Y:S04]  /*6e680*/  STS.128 [R6], R12 ;  /* 0x0000000c06007388 */ /* 0x000fe80000000c00 */
[----:B------:R0:W-:Y:S01]  /*6e690*/  STS.128 [R6+0x400], R8 ;  /* 0x0004000806007388 */ /* 0x0001e20000000c00 */
[----:B------:R-:W-:Y:S06]  /*6e6a0*/  BAR.SYNC.DEFER_BLOCKING 0x0 ;  /* 0x0000000000007b1d */ /* 0x000fec0000010000 */
[----:B-1----:R-:W-:Y:S04]  /*6e6b0*/  STL.64 [R1+0x50], R32 ;  /* 0x0000502001007387 */ /* 0x002fe80000100a00 */
[----:B------:R-:W-:Y:S04]  /*6e6c0*/  STL.64 [R1+0x58], R34 ;  /* 0x0000582201007387 */ /* 0x000fe80000100a00 */
[----:B--2---:R-:W-:Y:S04]  /*6e6d0*/  STL.64 [R1+0x40], R28 ;  /* 0x0000401c01007387 */ /* 0x004fe80000100a00 */
[----:B------:R-:W-:Y:S04]  /*6e6e0*/  STL.64 [R1+0x48], R30 ;  /* 0x0000481e01007387 */ /* 0x000fe80000100a00 */
[----:B-----5:R-:W-:Y:S04]  /*6e6f0*/  STL.64 [R1+0x30], R24 ;  /* 0x0000301801007387 */ /* 0x020fe80000100a00 */
[----:B------:R-:W-:Y:S04]  /*6e700*/  STL.64 [R1+0x38], R26 ;  /* 0x0000381a01007387 */ /* 0x000fe80000100a00 */
[----:B0-----:R-:W-:Y:S04]  /*6e710*/  STL.64 [R1+0x20], R20 ;  /* 0x0000201401007387 */ /* 0x001fe80000100a00 */
[----:B------:R-:W-:Y:S04]  /*6e720*/  STL.64 [R1+0x28], R22 ;  /* 0x0000281601007387 */ /* 0x000fe80000100a00 */
[----:B------:R-:W0:Y:S04]  /*6e730*/  LDS.128 R20, [R0] ;  /* 0x0000000000147984 */ /* 0x000e280000000c00 */
[----:B------:R-:W1:Y:S01]  /*6e740*/  LDS.128 R12, [R0+0x800] ;  /* 0x00080000000c7984 */ /* 0x000e620000000c00 */
[----:B------:R-:W-:Y:S06]  /*6e750*/  BAR.SYNC.DEFER_BLOCKING 0x0 ;  /* 0x0000000000007b1d */ /* 0x000fec0000010000 */
[----:B------:R-:W2:Y:S04]  /*6e760*/  LDL.LU R8, [R1+0x160] ;  /* 0x0001600001087983 */ /* 0x000ea80000300800 */
[----:B----4-:R-:W-:Y:S04]  /*6e770*/  STS.128 [R6], R16 ;  /* 0x0000001006007388 */ /* 0x010fe80000000c00 */
[----:B---3--:R-:W-:Y:S01]  /*6e780*/  STS.128 [R6+0x400], R88 ;  /* 0x0004005806007388 */ /* 0x008fe20000000c00 */
[----:B------:R-:W-:Y:S06]  /*6e790*/  BAR.SYNC.DEFER_BLOCKING 0x0 ;  /* 0x0000000000007b1d */ /* 0x000fec0000010000 */
[----:B------:R-:W3:Y:S04]  /*6e7a0*/  LDS.128 R88, [R0] ;  /* 0x0000000000587984 */ /* 0x000ee80000000c00 */
[----:B0-----:R-:W-:Y:S04]  /*6e7b0*/  STL.64 [R1+0x10], R20 ;  /* 0x0000101401007387 */ /* 0x001fe80000100a00 */
[----:B------:R-:W-:Y:S04]  /*6e7c0*/  STL.64 [R1+0x18], R22 ;  /* 0x0000181601007387 */ /* 0x000fe80000100a00 */
[----:B-1----:R0:W-:Y:S04]  /*6e7d0*/  STL.64 [R1], R12 ;  /* 0x0000000c01007387 */ /* 0x0021e80000100a00 */
[----:B------:R1:W-:Y:S04]  /*6e7e0*/  STL.64 [R1+0x8], R14 ;  /* 0x0000080e01007387 */ /* 0x0003e80000100a00 */
[----:B------:R-:W2:Y:S04]  /*6e7f0*/  LDL.LU R9, [R1+0x164] ;  /* 0x0001640001097983 */ /* 0x000ea80000300800 */
[----:B------:R-:W2:Y:S04]  /*6e800*/  LDL.LU R10, [R1+0x168] ;  /* 0x00016800010a7983 */ /* 0x000ea80000300800 */
[----:B------:R-:W2:Y:S04]  /*6e810*/  LDL.LU R11, [R1+0x16c] ;  /* 0x00016c00010b7983 */ /* 0x000ea80000300800 */
[----:B0-----:R-:W4:Y:S04]  /*6e820*/  LDL.LU R12, [R1+0x170] ;  /* 0x00017000010c7983 */ /* 0x001f280000300800 */
[----:B------:R-:W4:Y:S04]  /*6e830*/  LDL.LU R13, [R1+0x174] ;  /* 0x00017400010d7983 */ /* 0x000f280000300800 */
[----:B-1----:R-:W4:Y:S04]  /*6e840*/  LDL.LU R14, [R1+0x178] ;  /* 0x00017800010e7983 */ /* 0x002f280000300800 */
[----:B------:R-:W4:Y:S04]  /*6e850*/  LDL.LU R15, [R1+0x17c] ;  /* 0x00017c00010f7983 */ /* 0x000f280000300800 */
[----:B------:R-:W5:Y:S04]  /*6e860*/  LDL.LU R16, [R1+0x140] ;  /* 0x0001400001107983 */ /* 0x000f680000300800 */
[----:B------:R-:W5:Y:S04]  /*6e870*/  LDL.LU R17, [R1+0x144] ;  /* 0x0001440001117983 */ /* 0x000f680000300800 */
[----:B------:R-:W5:Y:S04]  /*6e880*/  LDL.LU R18, [R1+0x148] ;  /* 0x0001480001127983 */ /* 0x000f680000300800 */
[----:B------:R-:W5:Y:S04]  /*6e890*/  LDL.LU R19, [R1+0x14c] ;  /* 0x00014c0001137983 */ /* 0x000f680000300800 */
[----:B------:R-:W2:Y:S04]  /*6e8a0*/  LDL.LU R20, [R1+0x150] ;  /* 0x0001500001147983 */ /* 0x000ea80000300800 */
[----:B------:R-:W2:Y:S04]  /*6e8b0*/  LDL.LU R21, [R1+0x154] ;  /* 0x0001540001157983 */ /* 0x000ea80000300800 */
[----:B------:R-:W2:Y:S04]  /*6e8c0*/  LDL.LU R22, [R1+0x158] ;  /* 0x0001580001167983 */ /* 0x000ea80000300800 */
[----:B------:R-:W2:Y:S04]  /*6e8d0*/  LDL.LU R23, [R1+0x15c] ;  /* 0x00015c0001177983 */ /* 0x000ea80000300800 */
[----:B---3--:R-:W-:Y:S04]  /*6e8e0*/  STL.64 [R1+0x17f8], R88 ;  /* 0x0017f85801007387 */ /* 0x008fe80000100a00 */
[----:B------:R0:W-:Y:S04]  /*6e8f0*/  STL [R1+0x1820], R88 ;  /* 0x0018205801007387 */ /* 0x0001e80000100800 */
[----:B------:R-:W1:Y:S04]  /*6e900*/  LDS.128 R4, [R0+0x800] ;  /* 0x0008000000047984 */ /* 0x000e680000000c00 */
[----:B0-----:R-:W4:Y:S01]  /*6e910*/  LDL.LU R88, [R1+0x314] ;  /* 0x0003140001587983 */ /* 0x001f220000300800 */
[----:B------:R-:W-:Y:S06]  /*6e920*/  BAR.SYNC.DEFER_BLOCKING 0x0 ;  /* 0x0000000000007b1d */ /* 0x000fec0000010000 */
[----:B------:R-:W-:Y:S04]  /*6e930*/  STL [R1+0x17e0], R90 ;  /* 0x0017e05a01007387 */ /* 0x000fe80000100800 */
[----:B------:R-:W-:Y:S04]  /*6e940*/  STL [R1+0x1800], R90 ;  /* 0x0018005a01007387 */ /* 0x000fe80000100800 */
[----:B------:R0:W-:Y:S01]  /*6e950*/  STL [R1+0x17d8], R91 ;  /* 0x0017d85b01007387 */ /* 0x0001e20000100800 */
[----:B------:R-:W-:-:S02]  /*6e960*/  F2FP.F16.F32.PACK_AB R86, R46, R44 ;  /* 0x0000002c2e56723e */ /* 0x000fc400000000ff */
[----:B------:R-:W-:Y:S02]  /*6e970*/  F2FP.F16.F32.PACK_AB R82, R47, R45 ;  /* 0x0000002d2f52723e */ /* 0x000fe400000000ff */
[----:B------:R-:W-:Y:S02]  /*6e980*/  F2FP.F16.F32.PACK_AB R87, R50, R48 ;  /* 0x000000303257723e */ /* 0x000fe400000000ff */
[----:B------:R-:W-:Y:S02]  /*6e990*/  F2FP.F16.F32.PACK_AB R83, R51, R49 ;  /* 0x000000313353723e */ /* 0x000fe400000000ff */
[----:B------:R-:W-:Y:S01]  /*6e9a0*/  F2FP.F16.F32.PACK_AB R68, R54, R52 ;  /* 0x000000343644723e */ /* 0x000fe200000000ff */
[----:B0-----:R-:W0:Y:S01]  /*6e9b0*/  LDC R91, c[0x0][0x3b8] ;  /* 0x0000ee00ff5b7b82 */ /* 0x001e220000000800 */
[----:B-1----:R-:W-:Y:S04]  /*6e9c0*/  STL [R1+0x17dc], R4 ;  /* 0x0017dc0401007387 */ /* 0x002fe80000100800 */
[----:B------:R-:W-:Y:S04]  /*6e9d0*/  STL [R1+0x1858], R4 ;  /* 0x0018580401007387 */ /* 0x000fe80000100800 */
[----:B------:R-:W-:Y:S04]  /*6e9e0*/  STL [R1+0x17d4], R5 ;  /* 0x0017d40501007387 */ /* 0x000fe80000100800 */
[----:B------:R-:W-:Y:S04]  /*6e9f0*/  STL [R1+0x1848], R5 ;  /* 0x0018480501007387 */ /* 0x000fe80000100800 */
[----:B------:R-:W-:Y:S04]  /*6ea00*/  STL [R1+0x17d0], R6 ;  /* 0x0017d00601007387 */ /* 0x000fe80000100800 */
[----:B------:R-:W-:Y:S04]  /*6ea10*/  STL [R1+0x17cc], R7 ;  /* 0x0017cc0701007387 */ /* 0x000fe80000100800 */
[----:B------:R-:W-:Y:S04]  /*6ea20*/  STL.64 [R1+0x17e8], R6 ;  /* 0x0017e80601007387 */ /* 0x000fe80000100a00 */
[----:B------:R-:W-:Y:S04]  /*6ea30*/  STL.64 [R1+0x1860], R6 ;  /* 0x0018600601007387 */ /* 0x000fe80000100a00 */
[----:B------:R-:W-:Y:S04]  /*6ea40*/  STL [R1+0x1878], R5 ;  /* 0x0018780501007387 */ /* 0x000fe80000100800 */
[----:B----4-:R-:W-:Y:S04]  /*6ea50*/  STS.128 [R88], R12 ;  /* 0x0000000c58007388 */ /* 0x010fe80000000c00 */
[----:B--2---:R-:W-:Y:S01]  /*6ea60*/  STS.128 [R88+0x400], R8 ;  /* 0x0004000858007388 */ /* 0x004fe20000000c00 */
[----:B------:R-:W-:Y:S06]  /*6ea70*/  BAR.SYNC.DEFER_BLOCKING 0x0 ;  /* 0x0000000000007b1d */ /* 0x000fec0000010000 */
[----:B------:R-:W1:Y:S04]  /*6ea80*/  LDS.128 R8, [R0] ;  /* 0x0000000000087984 */ /* 0x000e680000000c00 */
[----:B------:R-:W2:Y:S01]  /*6ea90*/  LDS.128 R12, [R0+0x800] ;  /* 0x00080000000c7984 */ /* 0x000ea20000000c00 */
[----:B------:R-:W-:Y:S01]  /*6eaa0*/  F2FP.F16.F32.PACK_AB R92, R55, R53 ;  /* 0x00000035375c723e */ /* 0x000fe200000000ff */
[----:B------:R-:W-:Y:S06]  /*6eab0*/  BAR.SYNC.DEFER_BLOCKING 0x0 ;  /* 0x0000000000007b1d */ /* 0x000fec0000010000 */
[----:B-1----:R-:W-:Y:S04]  /*6eac0*/  STL.64 [R1+0x1808], R8 ;  /* 0x0018080801007387 */ /* 0x002fe80000100a00 */
[----:B------:R-:W-:Y:S04]  /*6ead0*/  STL [R1+0x1838], R9 ;  /* 0x0018380901007387 */ /* 0x000fe80000100800 */
[----:B------:R-:W-:Y:S04]  /*6eae0*/  STL.64 [R1+0x17f0], R10 ;  /* 0x0017f00a01007387 */ /* 0x000fe80000100a00 */
[----:B------:R-:W-:Y:S04]  /*6eaf0*/  STL [R1+0x1810], R10 ;  /* 0x0018100a01007387 */ /* 0x000fe80000100800 */
[----:B------:R-:W-:Y:S04]  /*6eb00*/  STL.64 [R1+0x1840], R10 ;  /* 0x0018400a01007387 */ /* 0x000fe80000100a00 */
[----:B------:R-:W-:Y:S04]  /*6eb10*/  STL [R1+0x185c], R10 ;  /* 0x00185c0a01007387 */ /* 0x000fe80000100800 */
[----:B--2---:R-:W-:Y:S04]  /*6eb20*/  STL.64 [R1+0x1828], R12 ;  /* 0x0018280c01007387 */ /* 0x004fe80000100a00 */
[----:B------:R-:W-:Y:S04]  /*6eb30*/  STL.64 [R1+0x1818], R14 ;  /* 0x0018180e01007387 */ /* 0x000fe80000100a00 */
[----:B------:R-:W2:Y:S04]  /*6eb40*/  LDL.LU R4, [R1+0xa0] ;  /* 0x0000a00001047983 */ /* 0x000ea80000300800 */
[----:B------:R-:W2:Y:S04]  /*6eb50*/  LDL.LU R5, [R1+0xa4] ;  /* 0x0000a40001057983 */ /* 0x000ea80000300800 */
[----:B------:R-:W2:Y:S04]  /*6eb60*/  LDL.LU R6, [R1+0xa8] ;  /* 0x0000a80001067983 */ /* 0x000ea80000300800 */
[----:B------:R-:W2:Y:S04]  /*6eb70*/  LDL.LU R7, [R1+0xac] ;  /* 0x0000ac0001077983 */ /* 0x000ea80000300800 */
[----:B------:R-:W3:Y:S04]  /*6eb80*/  LDL.LU R76, [R1+0xb0] ;  /* 0x0000b000014c7983 */ /* 0x000ee80000300800 */
[----:B------:R-:W3:Y:S04]  /*6eb90*/  LDL.LU R77, [R1+0xb4] ;  /* 0x0000b400014d7983 */ /* 0x000ee80000300800 */
[----:B------:R-:W3:Y:S04]  /*6eba0*/  LDL.LU R78, [R1+0xb8] ;  /* 0x0000b800014e7983 */ /* 0x000ee80000300800 */
[----:B------:R-:W3:Y:S04]  /*6ebb0*/  LDL.LU R79, [R1+0xbc] ;  /* 0x0000bc00014f7983 */ /* 0x000ee80000300800 */
[----:B------:R-:W4:Y:S04]  /*6ebc0*/  LDL.LU R24, [R1+0x120] ;  /* 0x0001200001187983 */ /* 0x000f280000300800 */
[----:B------:R-:W4:Y:S04]  /*6ebd0*/  LDL.LU R25, [R1+0x124] ;  /* 0x0001240001197983 */ /* 0x000f280000300800 */
[----:B------:R-:W4:Y:S04]  /*6ebe0*/  LDL.LU R26, [R1+0x128] ;  /* 0x00012800011a7983 */ /* 0x000f280000300800 */
[----:B------:R-:W4:Y:S04]  /*6ebf0*/  LDL.LU R27, [R1+0x12c] ;  /* 0x00012c00011b7983 */ /* 0x000f280000300800 */
        /* <DEDUP_REMOVED lines=28> */
[----:B------:R-:W-:Y:S04]  /*6edc0*/  STS.128 [R88], R20 ;  /* 0x0000001458007388 */ /* 0x000fe80000000c00 */
[----:B-----5:R-:W-:Y:S01]  /*6edd0*/  STS.128 [R88+0x400], R16 ;  /* 0x0004001058007388 */ /* 0x020fe20000000c00 */
[----:B------:R-:W-:Y:S06]  /*6ede0*/  BAR.SYNC.DEFER_BLOCKING 0x0 ;  /* 0x0000000000007b1d */ /* 0x000fec0000010000 */
[----:B------:R-:W1:Y:S04]  /*6edf0*/  LDS.128 R16, [R0] ;  /* 0x0000000000107984 */ /* 0x000e680000000c00 */
[----:B------:R-:W5:Y:S01]  /*6ee00*/  LDS.128 R20, [R0+0x800] ;  /* 0x0008000000147984 */ /* 0x000f620000000c00 */
[----:B------:R-:W-:Y:S06]  /*6ee10*/  BAR.SYNC.DEFER_BLOCKING 0x0 ;  /* 0x0000000000007b1d */ /* 0x000fec0000010000 */
[----:B--2---:R-:W-:Y:S04]  /*6ee20*/  STS.128 [R88], R28 ;  /* 0x0000001c58007388 */ /* 0x004fe80000000c00 */
[----:B----4-:R-:W-:Y:S01]  /*6ee30*/  STS.128 [R88+0x400], R24 ;  /* 0x0004001858007388 */ /* 0x010fe20000000c00 */
[----:B------:R-:W-:Y:S06]  /*6ee40*/  BAR.SYNC.DEFER_BLOCKING 0x0 ;  /* 0x0000000000007b1d */ /* 0x000fec0000010000 */
[----:B------:R-:W2:Y:S04]  /*6ee50*/  LDS.128 R24, [R0] ;  /* 0x0000000000187984 */ /* 0x000ea80000000c00 */
[----:B------:R-:W-:Y:S01]  /*6ee60*/  LDS.128 R28, [R0+0x800] ;  /* 0x00080000001c7984 */ /* 0x000fe20000000c00 */
[----:B------:R-:W-:Y:S06]  /*6ee70*/  BAR.SYNC.DEFER_BLOCKING 0x0 ;  /* 0x0000000000007b1d */ /* 0x000fec0000010000 */
[----:B---3--:R-:W-:Y:S04]  /*6ee80*/  STS.128 [R88], R36 ;  /* 0x0000002458007388 */ /* 0x008fe80000000c00 */
[----:B------:R-:W-:Y:S01]  /*6ee90*/  STS.128 [R88+0x400], R32 ;  /* 0x0004002058007388 */ /* 0x000fe20000000c00 */
[----:B------:R-:W-:Y:S06]  /*6eea0*/  BAR.SYNC.DEFER_BLOCKING 0x0 ;  /* 0x0000000000007b1d */ /* 0x000fec0000010000 */
[----:B------:R-:W-:Y:S04]  /*6eeb0*/  LDS.128 R32, [R0] ;  /* 0x0000000000207984 */ /* 0x000fe80000000c00 */
[----:B------:R-:W-:Y:S01]  /*6eec0*/  LDS.128 R36, [R0+0x800] ;  /* 0x0008000000247984 */ /* 0x000fe20000000c00 */
[----:B------:R-:W-:Y:S06]  /*6eed0*/  BAR.SYNC.DEFER_BLOCKING 0x0 ;  /* 0x0000000000007b1d */ /* 0x000fec0000010000 */
[----:B------:R-:W-:Y:S04]  /*6eee0*/  STS.128 [R88], R44 ;  /* 0x0000002c58007388 */ /* 0x000fe80000000c00 */
[----:B------:R-:W-:Y:S01]  /*6eef0*/  STS.128 [R88+0x400], R40 ;  /* 0x0004002858007388 */ /* 0x000fe20000000c00 */
[----:B------:R-:W-:Y:S06]  /*6ef00*/  BAR.SYNC.DEFER_BLOCKING 0x0 ;  /* 0x0000000000007b1d */ /* 0x000fec0000010000 */
[----:B------:R-:W3:Y:S04]  /*6ef10*/  LDS.128 R40, [R0] ;  /* 0x0000000000287984 */ /* 0x000ee80000000c00 */
[----:B------:R-:W-:Y:S01]  /*6ef20*/  LDS.128 R44, [R0+0x800] ;  /* 0x00080000002c7984 */ /* 0x000fe20000000c00 */
[----:B------:R-:W-:Y:S06]  /*6ef30*/  BAR.SYNC.DEFER_BLOCKING 0x0 ;  /* 0x0000000000007b1d */ /* 0x000fec0000010000 */
[----:B------:R-:W-:Y:S04]  /*6ef40*/  STS.128 [R88], R52 ;  /* 0x0000003458007388 */ /* 0x000fe80000000c00 */
[----:B------:R-:W-:Y:S01]  /*6ef50*/  STS.128 [R88+0x400], R48 ;  /* 0x0004003058007388 */ /* 0x000fe20000000c00 */
[----:B------:R-:W-:Y:S06]  /*6ef60*/  BAR.SYNC.DEFER_BLOCKING 0x0 ;  /* 0x0000000000007b1d */ /* 0x000fec0000010000 */
[----:B------:R-:W4:Y:S04]  /*6ef70*/  LDS.128 R48, [R0] ;  /* 0x0000000000307984 */ /* 0x000f280000000c00 */
[----:B------:R-:W-:Y:S01]  /*6ef80*/  LDS.128 R52, [R0+0x800] ;  /* 0x0008000000347984 */ /* 0x000fe20000000c00 */
[----:B------:R-:W-:Y:S06]  /*6ef90*/  BAR.SYNC.DEFER_BLOCKING 0x0 ;  /* 0x0000000000007b1d */ /* 0x000fec0000010000 */
[----:B-1----:R-:W-:Y:S04]  /*6efa0*/  STL.64 [R1+0x1850], R16 ;  /* 0x0018501001007387 */ /* 0x002fe80000100a00 */
[----:B------:R-:W-:Y:S04]  /*6efb0*/  STL.64 [R1+0x1830], R18 ;  /* 0x0018301201007387 */ /* 0x000fe80000100a00 */
[----:B-----5:R1:W-:Y:S04]  /*6efc0*/  STL.64 [R1+0x1870], R22 ;  /* 0x0018701601007387 */ /* 0x0203e80000100a00 */
[----:B------:R5:W-:Y:S04]  /*6efd0*/  STL.64 [R1+0x1868], R20 ;  /* 0x0018681401007387 */ /* 0x000be80000100a00 */
[----:B------:R0:W-:Y:S01]  /*6efe0*/  STS.128 [R88], R76 ;  /* 0x0000004c58007388 */ /* 0x0001e20000000c00 */
[----:B-1----:R-:W-:-:S03]  /*6eff0*/  IMAD.MOV.U32 R23, RZ, RZ, R69 ;  /* 0x000000ffff177224 */ /* 0x002fc600078e0045 */
[----:B-----5:R-:W5:Y:S04]  /*6f000*/  LDL.LU R20, [R1+0x90] ;  /* 0x0000900001147983 */ /* 0x020f680000300800 */
[----:B------:R-:W5:Y:S04]  /*6f010*/  LDL.LU R21, [R1+0x94] ;  /* 0x0000940001157983 */ /* 0x000f680000300800 */
[----:B------:R-:W5:Y:S04]  /*6f020*/  LDL.LU R22, [R1+0x98] ;  /* 0x0000980001167983 */ /* 0x000f680000300800 */
[----:B------:R-:W2:Y:S04]  /*6f030*/  LDL.LU R69, [R1+0x18a0] ;  /* 0x0018a00001457983 */ /* 0x000ea80000300800 */
[----:B0-----:R-:W2:Y:S04]  /*6f040*/  LDL.LU.64 R78, [R1+0x1898] ;  /* 0x00189800014e7983 */ /* 0x001ea80000300a00 */
[----:B------:R0:W-:Y:S04]  /*6f050*/  STS.128 [R88+0x400], R4 ;  /* 0x0004000458007388 */ /* 0x0001e80000000c00 */
[----:B------:R-:W2:Y:S01]  /*6f060*/  LDL.LU.64 R76, [R1+0x1890] ;  /* 0x00189000014c7983 */ /* 0x000ea20000300a00 */
[----:B------:R-:W-:Y:S01]  /*6f070*/  BAR.SYNC.DEFER_BLOCKING 0x0 ;  /* 0x0000000000007b1d */ /* 0x000fe20000010000 */
[----:B0-----:R-:W-:-:S05]  /*6f080*/  IMAD.MOV.U32 R4, RZ, RZ, R68 ;  /* 0x000000ffff047224 */ /* 0x001fca00078e0044 */
[----:B------:R-:W2:Y:S01]  /*6f090*/  LDL.LU R68, [R1+0x1888] ;  /* 0x0018880001447983 */ /* 0x000ea20000300800 */
[----:B------:R-:W-:Y:S02]  /*6f0a0*/  F2FP.F16.F32.PACK_AB R58, R58, R56 ;  /* 0x000000383a3a723e */ /* 0x000fe400000000ff */
[----:B------:R-:W-:Y:S02]  /*6f0b0*/  F2FP.F16.F32.PACK_AB R62, R62, R60 ;  /* 0x0000003c3e3e723e */ /* 0x000fe400000000ff */
[----:B------:R-:W-:Y:S01]  /*6f0c0*/  F2FP.F16.F32.PACK_AB R93, R59, R57 ;  /* 0x000000393b5d723e */ /* 0x000fe200000000ff */
[----:B------:R-:W-:Y:S01]  /*6f0d0*/  IMAD.MOV.U32 R5, RZ, RZ, R58 ;  /* 0x000000ffff057224 */ /* 0x000fe200078e003a */
[----:B------:R-:W-:Y:S01]  /*6f0e0*/  F2FP.F16.F32.PACK_AB R2, R63, R61 ;  /* 0x0000003d3f02723e */ /* 0x000fe200000000ff */
[----:B------:R-:W-:Y:S01]  /*6f0f0*/  IMAD.MOV.U32 R6, RZ, RZ, R62 ;  /* 0x000000ffff067224 */ /* 0x000fe200078e003e */
[----:B------:R-:W0:Y:S04]  /*6f100*/  LDS.128 R56, [R0] ;  /* 0x0000000000387984 */ /* 0x000e280000000c00 */
[----:B------:R-:W-:Y:S01]  /*6f110*/  LDS.128 R60, [R0+0x800] ;  /* 0x00080000003c7984 */ /* 0x000fe20000000c00 */
[----:B------:R-:W-:Y:S01]  /*6f120*/  BAR.SYNC.DEFER_BLOCKING 0x0 ;  /* 0x0000000000007b1d */ /* 0x000fe20000010000 */
[----:B------:R-:W-:-:S02]  /*6f130*/  F2FP.F16.F32.PACK_AB R67, R67, R65 ;  /* 0x000000414343723e */ /* 0x000fc400000000ff */
[----:B------:R-:W-:-:S05]  /*6f140*/  F2FP.F16.F32.PACK_AB R3, R66, R64 ;  /* 0x000000404203723e */ /* 0x000fca00000000ff */
[----:B------:R-:W-:Y:S02]  /*6f150*/  IMAD.MOV.U32 R7, RZ, RZ, R3 ;  /* 0x000000ffff077224 */ /* 0x000fe400078e0003 */
[----:B------:R-:W3:Y:S04]  /*6f160*/  LDL.LU R3, [R1+0x17c8] ;  /* 0x0017c80001037983 */ /* 0x000ee80000300800 */
[----:B-----5:R1:W-:Y:S04]  /*6f170*/  STS.128 [R88], R20 ;  /* 0x0000001458007388 */ /* 0x0203e80000000c00 */
[----:B--2---:R-:W-:Y:S01]  /*6f180*/  STS.128 [R88+0x400], R68 ;  /* 0x0004004458007388 */ /* 0x004fe20000000c00 */
[----:B------:R-:W-:Y:S01]  /*6f190*/  BAR.SYNC.DEFER_BLOCKING 0x0 ;  /* 0x0000000000007b1d */ /* 0x000fe20000010000 */
[----:B-1----:R-:W-:-:S05]  /*6f1a0*/  IMAD.MOV.U32 R23, RZ, RZ, R67 ;  /* 0x000000ffff177224 */ /* 0x002fca00078e0043 */
[----:B------:R-:W1:Y:S04]  /*6f1b0*/  LDS.128 R64, [R0] ;  /* 0x0000000000407984 */ /* 0x000e680000000c00 */
[----:B------:R-:W-:Y:S01]  /*6f1c0*/  LDS.128 R68, [R0+0x800] ;  /* 0x0008000000447984 */ /* 0x000fe20000000c00 */
[----:B------:R-:W-:Y:S06]  /*6f1d0*/  BAR.SYNC.DEFER_BLOCKING 0x0 ;  /* 0x0000000000007b1d */ /* 0x000fec0000010000 */
[----:B------:R-:W-:Y:S04]  /*6f1e0*/  STS.128 [R88], R76 ;  /* 0x0000004c58007388 */ /* 0x000fe80000000c00 */
[----:B------:R-:W-:Y:S01]  /*6f1f0*/  STS.128 [R88+0x400], R72 ;  /* 0x0004004858007388 */ /* 0x000fe20000000c00 */
[----:B------:R-:W-:Y:S06]  /*6f200*/  BAR.SYNC.DEFER_BLOCKING 0x0 ;  /* 0x0000000000007b1d */ /* 0x000fec0000010000 */
[----:B------:R-:W2:Y:S04]  /*6f210*/  LDS.128 R72, [R0] ;  /* 0x0000000000487984 */ /* 0x000ea80000000c00 */
[----:B------:R-:W-:Y:S01]  /*6f220*/  LDS.128 R76, [R0+0x800] ;  /* 0x00080000004c7984 */ /* 0x000fe20000000c00 */
[----:B------:R-:W-:Y:S06]  /*6f230*/  BAR.SYNC.DEFER_BLOCKING 0x0 ;  /* 0x0000000000007b1d */ /* 0x000fec0000010000 */
[----:B------:R-:W-:Y:S04]  /*6f240*/  STS.128 [R88], R84 ;  /* 0x0000005458007388 */ /* 0x000fe80000000c00 */
[----:B------:R-:W-:Y:S01]  /*6f250*/  STS.128 [R88+0x400], R80 ;  /* 0x0004005058007388 */ /* 0x000fe20000000c00 */
[----:B------:R-:W-:Y:S01]  /*6f260*/  BAR.SYNC.DEFER_BLOCKING 0x0 ;  /* 0x0000000000007b1d */ /* 0x000fe20000010000 */
[----:B------:R-:W-:-:S02]  /*6f270*/  IMAD.MOV.U32 R20, RZ, RZ, R92 ;  /* 0x000000ffff147224 */ /* 0x000fc400078e005c */
[----:B------:R-:W-:Y:S02]  /*6f280*/  IMAD.MOV.U32 R21, RZ, RZ, R93 ;  /* 0x000000ffff157224 */ /* 0x000fe400078e005d */
[----:B------:R-:W-:Y:S01]  /*6f290*/  IMAD.MOV.U32 R22, RZ, RZ, R2 ;  /* 0x000000ffff167224 */ /* 0x000fe200078e0002 */
[----:B------:R-:W5:Y:S04]  /*6f2a0*/  LDL.LU R92, [R1+0x1884] ;  /* 0x00188400015c7983 */ /* 0x000f680000300800 */
[----:B------:R-:W2:Y:S04]  /*6f2b0*/  LDL.LU R93, [R1+0x1880] ;  /* 0x00188000015d7983 */ /* 0x000ea80000300800 */
[----:B------:R-:W2:Y:S04]  /*6f2c0*/  LDL.LU R2, [R1+0x187c] ;  /* 0x00187c0001027983 */ /* 0x000ea80000300800 */
[----:B------:R-:W4:Y:S04]  /*6f2d0*/  LDL.LU R89, [R1+0x60] ;  /* 0x0000600001597983 */ /* 0x000f280000300800 */
[----:B------:R-:W0:Y:S04]  /*6f2e0*/  LDS.128 R80, [R0] ;  /* 0x0000000000507984 */ /* 0x000e280000000c00 */
[----:B------:R-:W-:Y:S01]  /*6f2f0*/  LDS.128 R84, [R0+0x800] ;  /* 0x0008000000547984 */ /* 0x000fe20000000c00 */
[----:B------:R-:W-:Y:S06]  /*6f300*/  BAR.SYNC.DEFER_BLOCKING 0x0 ;  /* 0x0000000000007b1d */ /* 0x000fec0000010000 */
[----:B------:R-:W5:Y:S04]  /*6f310*/  LDL.LU R13, [R1+0x64] ;  /* 0x00006400010d7983 */ /* 0x000f680000300800 */
[----:B------:R1:W-:Y:S04]  /*6f320*/  STS.128 [R88], R4 ;  /* 0x0000000458007388 */ /* 0x0003e80000000c00 */
[----:B-1----:R-:W5:Y:S04]  /*6f330*/  LDL.LU R5, [R1+0x1878] ;  /* 0x0018780001057983 */ /* 0x002f680000300800 */
[----:B------:R1:W-:Y:S01]  /*6f340*/  STS.128 [R88+0x400], R20 ;  /* 0x0004001458007388 */ /* 0x0003e20000000c00 */
[----:B------:R-:W-:Y:S01]  /*6f350*/  BAR.SYNC.DEFER_BLOCKING 0x0 ;  /* 0x0000000000007b1d */ /* 0x000fe20000010000 */
[C---:B---3--:R-:W-:Y:S01]  /*6f360*/  ISETP.GE.AND P0, PT, R3.reuse, UR10, PT ;  /* 0x0000000a03007c0c */ /* 0x048fe2000bf06270 */
[----:B------:R-:W-:-:S04]  /*6f370*/  IMAD R3, R3, UR5, RZ ;  /* 0x0000000503037c24 */ /* 0x000fc8000f8e02ff */
[----:B------:R-:W3:Y:S01]  /*6f380*/  LDCU UR5, c[0x0][0x39c] ;  /* 0x00007380ff0577ac */ /* 0x000ee20008000800 */
[C---:B------:R-:W-:Y:S01]  /*6f390*/  LEA R0, P4, R3.reuse, UR8, 0x1 ;  /* 0x0000000803007c11 */ /* 0x040fe2000f8808ff */
[----:B------:R-:W3:Y:S01]  /*6f3a0*/  LDL.LU R4, [R1+0x220] ;  /* 0x0002200001047983 */ /* 0x000ee20000300800 */
[----:B------:R-:W0:Y:S03]  /*6f3b0*/  LDCU UR8, c[0x0][0x39c] ;  /* 0x00007380ff0877ac */ /* 0x000e260008000800 */
[----:B------:R-:W3:Y:S01]  /*6f3c0*/  LDL.LU R10, [R1+0x224] ;  /* 0x00022400010a7983 */ /* 0x000ee20000300800 */
[----:B------:R-:W-:Y:S01]  /*6f3d0*/  LEA.HI.X.SX32 R3, R3, UR9, 0x1, P4 ;  /* 0x0000000903037c11 */ /* 0x000fe2000a0f0eff */
[----:B------:R-:W0:Y:S02]  /*6f3e0*/  LDCU UR9, c[0x0][0x39c] ;  /* 0x00007380ff0977ac */ /* 0x000e240008000800 */
[----:B------:R-:W3:Y:S01]  /*6f3f0*/  LDL.LU R11, [R1+0x228] ;  /* 0x00022800010b7983 */ /* 0x000ee20000300800 */
[----:B------:R-:W0:Y:S03]  /*6f400*/  LDCU UR10, c[0x0][0x39c] ;  /* 0x00007380ff0a77ac */ /* 0x000e260008000800 */
[----:B------:R-:W3:Y:S04]  /*6f410*/  LDL.LU R9, [R1+0x22c] ;  /* 0x00022c0001097983 */ /* 0x000ee80000300800 */
[----:B-1----:R-:W3:Y:S04]  /*6f420*/  LDL.LU.64 R22, [R1+0x1870] ;  /* 0x0018700001167983 */ /* 0x002ee80000300a00 */
[----:B------:R-:W3:Y:S04]  /*6f430*/  LDL.LU.64 R20, [R1+0x1868] ;  /* 0x0018680001147983 */ /* 0x000ee80000300a00 */
[----:B------:R-:W3:Y:S01]  /*6f440*/  LDL.LU R88, [R1+0x68] ;  /* 0x0000680001587983 */ /* 0x000ee20000300800 */
[C---:B--2---:R-:W-:Y:S01]  /*6f450*/  IMAD R15, R2.reuse, R91, RZ ;  /* 0x0000005b020f7224 */ /* 0x044fe200078e02ff */
[----:B------:R-:W-:-:S04]  /*6f460*/  ISETP.LT.AND P3, PT, R2, UR11, !P0 ;  /* 0x0000000b02007c0c */ /* 0x000fc8000c761270 */
[----:B------:R-:W-:-:S04]  /*6f470*/  LEA R6, P4, R15, R0, 0x1 ;  /* 0x000000000f067211 */ /* 0x000fc800078808ff */
[----:B------:R-:W-:-:S05]  /*6f480*/  LEA.HI.X.SX32 R7, R15, R3, 0x1, P4 ;  /* 0x000000030f077211 */ /* 0x000fca00020f0eff */
[----:B----4-:R1:W-:Y:S04]  /*6f490*/  @P3 STG.E.U16 desc[UR16][R6.64], R89 ;  /* 0x0000005906003986 */ /* 0x0103e8000c101510 */
[----:B-1----:R-:W2:Y:S01]  /*6f4a0*/  LDL.LU.64 R6, [R1+0x1860] ;  /* 0x0018600001067983 */ /* 0x002ea20000300a00 */
[----:B-----5:R-:W-:-:S03]  /*6f4b0*/  PRMT R5, R89, 0x7632, R5 ;  /* 0x0000763259057816 */ /* 0x020fc60000000005 */
[----:B------:R-:W0:Y:S01]  /*6f4c0*/  LDL.LU R89, [R1+0x230] ;  /* 0x0002300001597983 */ /* 0x000e220000300800 */
[C---:B------:R-:W-:Y:S01]  /*6f4d0*/  ISETP.LT.AND P1, PT, R93.reuse, UR7, !P0 ;  /* 0x000000075d007c0c */ /* 0x040fe2000c721270 */
[CC--:B------:R-:W-:Y:S01]  /*6f4e0*/  IMAD R12, R92.reuse, R91.reuse, RZ ;  /* 0x0000005b5c0c7224 */ /* 0x0c0fe200078e02ff */
[----:B------:R-:W-:Y:S01]  /*6f4f0*/  ISETP.LT.AND P2, PT, R92, UR6, !P0 ;  /* 0x000000065c007c0c */ /* 0x000fe2000c741270 */
[----:B------:R-:W-:Y:S01]  /*6f500*/  IMAD R93, R93, R91, RZ ;  /* 0x0000005b5d5d7224 */ /* 0x000fe200078e02ff */
[----:B------:R-:W1:Y:S02]  /*6f510*/  LDCU UR6, c[0x0][0x39c] ;  /* 0x00007380ff0677ac */ /* 0x000e640008000800 */
[CC--:B------:R-:W-:Y:S02]  /*6f520*/  LEA R16, P5, R12.reuse, R0.reuse, 0x1 ;  /* 0x000000000c107211 */ /* 0x0c0fe400078a08ff */
[----:B------:R-:W-:Y:S01]  /*6f530*/  LEA R92, P6, R93, R0, 0x1 ;  /* 0x000000005d5c7211 */ /* 0x000fe200078c08ff */
[----:B------:R-:W4:Y:S01]  /*6f540*/  LDCU UR7, c[0x0][0x39c] ;  /* 0x00007380ff0777ac */ /* 0x000f220008000800 */
[----:B------:R-:W-:-:S02]  /*6f550*/  LEA.HI.X.SX32 R17, R12, R3, 0x1, P5 ;  /* 0x000000030c117211 */ /* 0x000fc400028f0eff */
[----:B------:R-:W-:-:S03]  /*6f560*/  LEA.HI.X.SX32 R93, R93, R3, 0x1, P6 ;  /* 0x000000035d5d7211 */ /* 0x000fc600030f0eff */
[----:B------:R5:W-:Y:S01]  /*6f570*/  @P2 STG.E.U16 desc[UR16][R16.64], R5 ;  /* 0x0000000510002986 */ /* 0x000be2000c101510 */
[----:B------:R-:W-:-:S03]  /*6f580*/  PRMT R19, R13, 0x7632, R19 ;  /* 0x000076320d137816 */ /* 0x000fc60000000013 */
[----:B------:R3:W-:Y:S02]  /*6f590*/  @P1 STG.E.U16 desc[UR16][R92.64], R13 ;  /* 0x0000000d5c001986 */ /* 0x0007e4000c101510 */
[----:B---3--:R-:W-:Y:S02]  /*6f5a0*/  ISETP.LT.AND P2, PT, R4, UR12, !P0 ;  /* 0x0000000c04007c0c */ /* 0x008fe4000c741270 */
[----:B------:R-:W-:Y:S01]  /*6f5b0*/  ISETP.LT.AND P3, PT, R10, UR5, !P0 ;  /* 0x000000050a007c0c */ /* 0x000fe2000c761270 */
[CC--:B------:R-:W-:Y:S01]  /*6f5c0*/  IMAD R15, R11.reuse, R91.reuse, RZ ;  /* 0x0000005b0b0f7224 */ /* 0x0c0fe200078e02ff */
[----:B-1----:R-:W-:Y:S01]  /*6f5d0*/  ISETP.LT.AND P4, PT, R11, UR6, !P0 ;  /* 0x000000060b007c0c */ /* 0x002fe2000c781270 */
[----:B------:R-:W1:Y:S01]  /*6f5e0*/  LDCU UR5, c[0x0][0x39c] ;  /* 0x00007380ff0577ac */ /* 0x000e620008000800 */
[----:B-----5:R-:W3:Y:S01]  /*6f5f0*/  LDL.LU R5, [R1+0x6c] ;  /* 0x00006c0001057983 */ /* 0x020ee20000300800 */
[-C--:B------:R-:W-:Y:S02]  /*6f600*/  IMAD R93, R4, R91.reuse, RZ ;  /* 0x0000005b045d7224 */ /* 0x080fe400078e02ff */
[----:B------:R-:W-:Y:S01]  /*6f610*/  IMAD R13, R10, R91, RZ ;  /* 0x0000005b0a0d7224 */ /* 0x000fe200078e02ff */
[----:B------:R-:W5:Y:S01]  /*6f620*/  LDL.LU R4, [R1+0x234] ;  /* 0x0002340001047983 */ /* 0x000f620000300800 */
[-C--:B------:R-:W-:Y:S01]  /*6f630*/  LEA R16, P6, R15, R0.reuse, 0x1 ;  /* 0x000000000f107211 */ /* 0x080fe200078c08ff */
[----:B------:R-:W0:Y:S01]  /*6f640*/  LDCU UR6, c[0x0][0x39c] ;  /* 0x00007380ff0677ac */ /* 0x000e220008000800 */
[-C--:B------:R-:W-:Y:S01]  /*6f650*/  LEA R92, P1, R93, R0.reuse, 0x1 ;  /* 0x000000005d5c7211 */ /* 0x080fe200078208ff */
[----:B------:R-:W-:Y:S01]  /*6f660*/  IMAD.MOV.U32 R11, RZ, RZ, R13 ;  /* 0x000000ffff0b7224 */ /* 0x000fe200078e000d */
[----:B------:R-:W5:Y:S01]  /*6f670*/  LDL.LU R12, [R1+0x238] ;  /* 0x00023800010c7983 */ /* 0x000f620000300800 */
[----:B------:R-:W-:-:S02]  /*6f680*/  LEA R10, P5, R13, R0, 0x1 ;  /* 0x000000000d0a7211 */ /* 0x000fc400078a08ff */
[-C--:B------:R-:W-:Y:S01]  /*6f690*/  LEA.HI.X.SX32 R93, R93, R3.reuse, 0x1, P1 ;  /* 0x000000035d5d7211 */ /* 0x080fe200008f0eff */
[----:B------:R-:W5:Y:S01]  /*6f6a0*/  LDL.LU R13, [R1+0x23c] ;  /* 0x00023c00010d7983 */ /* 0x000f620000300800 */
[----:B------:R-:W-:Y:S02]  /*6f6b0*/  LEA.HI.X.SX32 R11, R11, R3, 0x1, P5 ;  /* 0x000000030b0b7211 */ /* 0x000fe400028f0eff */
[C---:B----4-:R-:W-:Y:S01]  /*6f6c0*/  ISETP.LT.AND P1, PT, R9.reuse, UR7, !P0 ;  /* 0x0000000709007c0c */ /* 0x050fe2000c721270 */
[----:B------:R-:W-:Y:S01]  /*6f6d0*/  @P2 STG.E.U16 desc[UR16][R92.64], R19 ;  /* 0x000000135c002986 */ /* 0x000fe2000c101510 */
[----:B------:R-:W-:Y:S01]  /*6f6e0*/  IMAD R9, R9, R91, RZ ;  /* 0x0000005b09097224 */ /* 0x000fe200078e02ff */
[----:B------:R-:W-:Y:S01]  /*6f6f0*/  LEA.HI.X.SX32 R17, R15, R3, 0x1, P6 ;  /* 0x000000030f117211 */ /* 0x000fe200030f0eff */
[----:B------:R-:W4:Y:S01]  /*6f700*/  LDCU UR7, c[0x0][0x39c] ;  /* 0x00007380ff0777ac */ /* 0x000f220008000800 */
[----:B------:R1:W-:Y:S04]  /*6f710*/  @P3 STG.E.U16 desc[UR16][R10.64], R88 ;  /* 0x000000580a003986 */ /* 0x0003e8000c101510 */
[----:B-1----:R-:W4:Y:S01]  /*6f720*/  LDL.LU R10, [R1+0x185c] ;  /* 0x00185c00010a7983 */ /* 0x002f220000300800 */
[----:B------:R-:W-:-:S04]  /*6f730*/  LEA R92, P2, R9, R0, 0x1 ;  /* 0x00000000095c7211 */ /* 0x000fc800078408ff */
[----:B------:R-:W-:Y:S02]  /*6f740*/  LEA.HI.X.SX32 R93, R9, R3, 0x1, P2 ;  /* 0x00000003095d7211 */ /* 0x000fe400010f0eff */
[----:B--2---:R-:W-:Y:S02]  /*6f750*/  PRMT R7, R88, 0x7632, R7 ;  /* 0x0000763258077816 */ /* 0x004fe40000000007 */
[----:B------:R-:W2:Y:S04]  /*6f760*/  LDL.LU R88, [R1+0x50] ;  /* 0x0000500001587983 */ /* 0x000ea80000300800 */
[----:B------:R1:W-:Y:S01]  /*6f770*/  @P4 STG.E.U16 desc[UR16][R16.64], R7 ;  /* 0x0000000710004986 */ /* 0x0003e2000c101510 */
[C---:B0-----:R-:W-:Y:S01]  /*6f780*/  ISETP.LT.AND P2, PT, R89.reuse, UR8, !P0 ;  /* 0x0000000859007c0c */ /* 0x041fe2000c741270 */
[----:B------:R-:W-:Y:S01]  /*6f790*/  IMAD R9, R89, R91, RZ ;  /* 0x0000005b59097224 */ /* 0x000fe200078e02ff */
[----:B------:R-:W0:Y:S01]  /*6f7a0*/  LDCU UR8, c[0x0][0x39c] ;  /* 0x00007380ff0877ac */ /* 0x000e220008000800 */
[----:B------:R-:W4:Y:S04]  /*6f7b0*/  LDL.LU R89, [R1+0x240] ;  /* 0x0002400001597983 */ /* 0x000f280000300800 */
[----:B-1----:R-:W4:Y:S01]  /*6f7c0*/  LDL.LU R7, [R1+0x54] ;  /* 0x0000540001077983 */ /* 0x002f220000300800 */
[----:B---3--:R-:W-:-:S03]  /*6f7d0*/  PRMT R90, R5, 0x7632, R90 ;  /* 0x00007632055a7816 */ /* 0x008fc6000000005a */
[----:B------:R1:W-:Y:S01]  /*6f7e0*/  @P1 STG.E.U16 desc[UR16][R92.64], R5 ;  /* 0x000000055c001986 */ /* 0x0003e2000c101510 */
[C---:B-----5:R-:W-:Y:S01]  /*6f7f0*/  ISETP.LT.AND P3, PT, R4.reuse, UR9, !P0 ;  /* 0x0000000904007c0c */ /* 0x060fe2000c761270 */
[-C--:B------:R-:W-:Y:S01]  /*6f800*/  IMAD R4, R4, R91.reuse, RZ ;  /* 0x0000005b04047224 */ /* 0x080fe200078e02ff */
[----:B------:R-:W3:Y:S01]  /*6f810*/  LDCU UR9, c[0x0][0x39c] ;  /* 0x00007380ff0977ac */ /* 0x000ee20008000800 */
[----:B-1----:R-:W5:Y:S01]  /*6f820*/  LDL.LU R5, [R1+0x244] ;  /* 0x0002440001057983 */ /* 0x002f620000300800 */
[CC--:B------:R-:W-:Y:S01]  /*6f830*/  LEA R92, P1, R9.reuse, R0.reuse, 0x1 ;  /* 0x00000000095c7211 */ /* 0x0c0fe200078208ff */
[----:B------:R-:W-:Y:S01]  /*6f840*/  IMAD R15, R12, R91, RZ ;  /* 0x0000005b0c0f7224 */ /* 0x000fe200078e02ff */
[-C--:B------:R-:W-:Y:S01]  /*6f850*/  LEA R16, P5, R4, R0.reuse, 0x1 ;  /* 0x0000000004107211 */ /* 0x080fe200078a08ff */
[----:B------:R-:W3:Y:S01]  /*6f860*/  LDL.LU R11, [R1+0x248] ;  /* 0x00024800010b7983 */ /* 0x000ee20000300800 */
[----:B------:R-:W-:Y:S02]  /*6f870*/  LEA.HI.X.SX32 R93, R9, R3, 0x1, P1 ;  /* 0x00000003095d7211 */ /* 0x000fe400008f0eff */
[----:B------:R-:W-:Y:S01]  /*6f880*/  ISETP.LT.AND P4, PT, R12, UR5, !P0 ;  /* 0x000000050c007c0c */ /* 0x000fe2000c781270 */
[----:B------:R-:W3:Y:S01]  /*6f890*/  LDL.LU R9, [R1+0x24c] ;  /* 0x00024c0001097983 */ /* 0x000ee20000300800 */
[----:B------:R-:W-:Y:S01]  /*6f8a0*/  LEA R12, P6, R15, R0, 0x1 ;  /* 0x000000000f0c7211 */ /* 0x000fe200078c08ff */
[----:B------:R-:W-:Y:S01]  /*6f8b0*/  IMAD R19, R13, R91, RZ ;  /* 0x0000005b0d137224 */ /* 0x000fe200078e02ff */
[----:B------:R-:W-:-:S02]  /*6f8c0*/  LEA.HI.X.SX32 R17, R4, R3, 0x1, P5 ;  /* 0x0000000304117211 */ /* 0x000fc400028f0eff */
[----:B------:R-:W-:Y:S01]  /*6f8d0*/  ISETP.LT.AND P1, PT, R13, UR6, !P0 ;  /* 0x000000060d007c0c */ /* 0x000fe2000c721270 */
[----:B------:R-:W3:Y:S01]  /*6f8e0*/  LDL.LU R4, [R1+0x1858] ;  /* 0x0018580001047983 */ /* 0x000ee20000300800 */
[----:B------:R-:W-:Y:S01]  /*6f8f0*/  LEA.HI.X.SX32 R13, R15, R3, 0x1, P6 ;  /* 0x000000030f0d7211 */ /* 0x000fe200030f0eff */
[----:B------:R-:W1:Y:S02]  /*6f900*/  LDCU UR5, c[0x0][0x39c] ;  /* 0x00007380ff0577ac */ /* 0x000e640008000800 */
[----:B------:R0:W-:Y:S01]  /*6f910*/  @P2 STG.E.U16 desc[UR16][R92.64], R90 ;  /* 0x0000005a5c002986 */ /* 0x0001e2000c101510 */
[----:B------:R-:W1:Y:S03]  /*6f920*/  LDCU UR6, c[0x0][0x39c] ;  /* 0x00007380ff0677ac */ /* 0x000e660008000800 */
[----:B------:R-:W3:Y:S01]  /*6f930*/  LDL.LU R15, [R1+0x58] ;  /* 0x00005800010f7983 */ /* 0x000ee20000300800 */
[----:B0-----:R-:W-:-:S04]  /*6f940*/  LEA R92, P2, R19, R0, 0x1 ;  /* 0x00000000135c7211 */ /* 0x001fc800078408ff */
[----:B------:R-:W-:Y:S01]  /*6f950*/  LEA.HI.X.SX32 R93, R19, R3, 0x1, P2 ;  /* 0x00000003135d7211 */ /* 0x000fe200010f0eff */
[----:B--2---:R0:W-:Y:S01]  /*6f960*/  @P3 STG.E.U16 desc[UR16][R16.64], R88 ;  /* 0x0000005810003986 */ /* 0x0041e2000c101510 */
[----:B----4-:R-:W-:-:S03]  /*6f970*/  PRMT R10, R88, 0x7632, R10 ;  /* 0x00007632580a7816 */ /* 0x010fc6000000000a */
[----:B0-----:R-:W2:Y:S04]  /*6f980*/  LDL.LU.64 R16, [R1+0x1850] ;  /* 0x0018500001107983 */ /* 0x001ea80000300a00 */
[----:B------:R-:W4:Y:S04]  /*6f990*/  LDL.LU R90, [R1+0x250] ;  /* 0x00025000015a7983 */ /* 0x000f280000300800 */
[----:B------:R-:W2:Y:S04]  /*6f9a0*/  LDL.LU R88, [R1+0x5c] ;  /* 0x00005c0001587983 */ /* 0x000ea80000300800 */
[----:B------:R0:W-:Y:S01]  /*6f9b0*/  @P4 STG.E.U16 desc[UR16][R12.64], R10 ;  /* 0x0000000a0c004986 */ /* 0x0001e2000c101510 */
[C---:B------:R-:W-:Y:S01]  /*6f9c0*/  ISETP.LT.AND P2, PT, R89.reuse, UR7, !P0 ;  /* 0x0000000759007c0c */ /* 0x040fe2000c741270 */
[----:B------:R-:W1:Y:S01]  /*6f9d0*/  LDCU UR7, c[0x0][0x39c] ;  /* 0x00007380ff0777ac */ /* 0x000e620008000800 */
[----:B0-----:R-:W-:Y:S01]  /*6f9e0*/  IMAD R10, R89, R91, RZ ;  /* 0x0000005b590a7224 */ /* 0x001fe200078e02ff */
[----:B------:R0:W-:Y:S01]  /*6f9f0*/  @P1 STG.E.U16 desc[UR16][R92.64], R7 ;  /* 0x000000075c001986 */ /* 0x0001e2000c101510 */
[----:B------:R-:W-:-:S03]  /*6fa00*/  PRMT R8, R7, 0x7632, R8 ;  /* 0x0000763207087816 */ /* 0x000fc60000000008 */
[----:B------:R-:W2:Y:S04]  /*6fa10*/  LDL.LU R89, [R1+0x254] ;  /* 0x0002540001597983 */ /* 0x000ea80000300800 */
[----:B------:R-:W2:Y:S04]  /*6fa20*/  LDL.LU R13, [R1+0x258] ;  /* 0x00025800010d7983 */ /* 0x000ea80000300800 */
[----:B0-----:R-:W2:Y:S01]  /*6fa30*/  LDL.LU R7, [R1+0x25c] ;  /* 0x00025c0001077983 */ /* 0x001ea20000300800 */
[----:B------:R-:W-:-:S04]  /*6fa40*/  LEA R92, P4, R10, R0, 0x1 ;  /* 0x000000000a5c7211 */ /* 0x000fc800078808ff */
[----:B------:R-:W-:-:S05]  /*6fa50*/  LEA.HI.X.SX32 R93, R10, R3, 0x1, P4 ;  /* 0x000000030a5d7211 */ /* 0x000fca00020f0eff */
[----:B------:R0:W-:Y:S01]  /*6fa60*/  @P2 STG.E.U16 desc[UR16][R92.64], R8 ;  /* 0x000000085c002986 */ /* 0x0001e2000c101510 */
[C---:B-----5:R-:W-:Y:S01]  /*6fa70*/  ISETP.LT.AND P3, PT, R5.reuse, UR10, !P0 ;  /* 0x0000000a05007c0c */ /* 0x060fe2000c761270 */
[-C--:B------:R-:W-:Y:S01]  /*6fa80*/  IMAD R5, R5, R91.reuse, RZ ;  /* 0x0000005b05057224 */ /* 0x080fe200078e02ff */
[----:B------:R-:W5:Y:S01]  /*6fa90*/  LDCU UR10, c[0x0][0x39c] ;  /* 0x00007380ff0a77ac */ /* 0x000f620008000800 */
[----:B---3--:R-:W-:-:S03]  /*6faa0*/  IMAD R19, R11, R91, RZ ;  /* 0x0000005b0b137224 */ /* 0x008fc600078e02ff */
[-C--:B------:R-:W-:Y:S02]  /*6fab0*/  LEA R10, P5, R5, R0.reuse, 0x1 ;  /* 0x00000000050a7211 */ /* 0x080fe400078a08ff */
[----:B------:R-:W-:Y:S01]  /*6fac0*/  ISETP.LT.AND P1, PT, R11, UR8, !P0 ;  /* 0x000000080b007c0c */ /* 0x000fe2000c721270 */
[C---:B------:R-:W-:Y:S01]  /*6fad0*/  IMAD R12, R9.reuse, R91, RZ ;  /* 0x0000005b090c7224 */ /* 0x040fe200078e02ff */
[----:B-1----:R-:W-:Y:S01]  /*6fae0*/  ISETP.LT.AND P4, PT, R9, UR5, !P0 ;  /* 0x0000000509007c0c */ /* 0x002fe2000c781270 */
[----:B------:R-:W1:Y:S01]  /*6faf0*/  LDCU UR5, c[0x0][0x39c] ;  /* 0x00007380ff0577ac */ /* 0x000e620008000800 */
[-C--:B------:R-:W-:Y:S02]  /*6fb00*/  LEA.HI.X.SX32 R11, R5, R3.reuse, 0x1, P5 ;  /* 0x00000003050b7211 */ /* 0x080fe400028f0eff */
[CC--:B0-----:R-:W-:Y:S01]  /*6fb10*/  LEA R8, P2, R19.reuse, R0.reuse, 0x1 ;  /* 0x0000000013087211 */ /* 0x0c1fe200078408ff */
[----:B------:R-:W3:Y:S01]  /*6fb20*/  LDL.LU R5, [R1+0x1848] ;  /* 0x0018480001057983 */ /* 0x000ee20000300800 */
[----:B------:R-:W-:Y:S01]  /*6fb30*/  LEA R92, P5, R12, R0, 0x1 ;  /* 0x000000000c5c7211 */ /* 0x000fe200078a08ff */
[----:B------:R-:W0:Y:S01]  /*6fb40*/  LDCU UR8, c[0x0][0x39c] ;  /* 0x00007380ff0877ac */ /* 0x000e220008000800 */
[----:B------:R-:W-:-:S02]  /*6fb50*/  LEA.HI.X.SX32 R9, R19, R3, 0x1, P2 ;  /* 0x0000000313097211 */ /* 0x000fc400010f0eff */
[----:B------:R-:W-:Y:S01]  /*6fb60*/  LEA.HI.X.SX32 R93, R12, R3, 0x1, P5 ;  /* 0x000000030c5d7211 */ /* 0x000fe200028f0eff */
[----:B------:R1:W-:Y:S01]  /*6fb70*/  @P3 STG.E.U16 desc[UR16][R10.64], R15 ;  /* 0x0000000f0a003986 */ /* 0x0003e2000c101510 */
[----:B------:R-:W-:-:S05]  /*6fb80*/  PRMT R4, R15, 0x7632, R4 ;  /* 0x000076320f047816 */ /* 0x000fca0000000004 */
[----:B------:R0:W-:Y:S04]  /*6fb90*/  @P1 STG.E.U16 desc[UR16][R8.64], R4 ;  /* 0x0000000408001986 */ /* 0x0001e8000c101510 */
[----:B-1----:R-:W3:Y:S04]  /*6fba0*/  LDL.LU.64 R10, [R1+0x1840] ;  /* 0x00184000010a7983 */ /* 0x002ee80000300a00 */
[----:B------:R-:W3:Y:S04]  /*6fbb0*/  LDL.LU R15, [R1+0x30] ;  /* 0x00003000010f7983 */ /* 0x000ee80000300800 */
[----:B0-----:R-:W5:Y:S04]  /*6fbc0*/  LDL.LU R9, [R1+0x1838] ;  /* 0x0018380001097983 */ /* 0x001f680000300800 */
[----:B------:R-:W5:Y:S01]  /*6fbd0*/  LDL.LU R8, [R1+0x34] ;  /* 0x0000340001087983 */ /* 0x000f620000300800 */
[C---:B----4-:R-:W-:Y:S01]  /*6fbe0*/  IMAD R12, R90.reuse, R91, RZ ;  /* 0x0000005b5a0c7224 */ /* 0x050fe200078e02ff */
[----:B------:R-:W-:Y:S01]  /*6fbf0*/  ISETP.LT.AND P5, PT, R90, UR6, !P0 ;  /* 0x000000065a007c0c */ /* 0x000fe2000c7a1270 */
[----:B------:R-:W0:Y:S01]  /*6fc00*/  LDCU UR6, c[0x0][0x39c] ;  /* 0x00007380ff0677ac */ /* 0x000e220008000800 */
[----:B------:R-:W4:Y:S04]  /*6fc10*/  LDL.LU R90, [R1+0x260] ;  /* 0x00026000015a7983 */ /* 0x000f280000300800 */
[----:B--2---:R1:W-:Y:S01]  /*6fc20*/  @P4 STG.E.U16 desc[UR16][R92.64], R88 ;  /* 0x000000585c004986 */ /* 0x0043e2000c101510 */
[----:B------:R-:W-:-:S03]  /*6fc30*/  PRMT R18, R88, 0x7632, R18 ;  /* 0x0000763258127816 */ /* 0x000fc60000000012 */
[----:B------:R-:W2:Y:S01]  /*6fc40*/  LDL.LU R4, [R1+0x264] ;  /* 0x0002640001047983 */ /* 0x000ea20000300800 */
[----:B-1----:R-:W-:-:S03]  /*6fc50*/  LEA R92, P3, R12, R0, 0x1 ;  /* 0x000000000c5c7211 */ /* 0x002fc600078608ff */
[----:B------:R-:W2:Y:S01]  /*6fc60*/  LDL.LU R88, [R1+0x268] ;  /* 0x0002680001587983 */ /* 0x000ea20000300800 */
[----:B------:R-:W-:Y:S01]  /*6fc70*/  LEA.HI.X.SX32 R93, R12, R3, 0x1, P3 ;  /* 0x000000030c5d7211 */ /* 0x000fe200018f0eff */
[-C--:B------:R-:W-:Y:S01]  /*6fc80*/  IMAD R12, R89, R91.reuse, RZ ;  /* 0x0000005b590c7224 */ /* 0x080fe200078e02ff */
[C---:B------:R-:W-:Y:S01]  /*6fc90*/  ISETP.LT.AND P1, PT, R13.reuse, UR7, !P0 ;  /* 0x000000070d007c0c */ /* 0x040fe2000c721270 */
[-C--:B------:R-:W-:Y:S01]  /*6fca0*/  IMAD R13, R13, R91.reuse, RZ ;  /* 0x0000005b0d0d7224 */ /* 0x080fe200078e02ff */
[C---:B------:R-:W-:Y:S01]  /*6fcb0*/  ISETP.LT.AND P3, PT, R7.reuse, UR5, !P0 ;  /* 0x0000000507007c0c */ /* 0x040fe2000c761270 */
[----:B------:R-:W-:Y:S01]  /*6fcc0*/  IMAD R7, R7, R91, RZ ;  /* 0x0000005b07077224 */ /* 0x000fe200078e02ff */
[----:B------:R1:W-:Y:S01]  /*6fcd0*/  @P5 STG.E.U16 desc[UR16][R92.64], R18 ;  /* 0x000000125c005986 */ /* 0x0003e2000c101510 */
[----:B------:R-:W-:Y:S01]  /*6fce0*/  ISETP.LT.AND P2, PT, R89, UR9, !P0 ;  /* 0x0000000959007c0c */ /* 0x000fe2000c741270 */
[----:B------:R-:W-:Y:S01]  /*6fcf0*/  IMAD.MOV.U32 R19, RZ, RZ, R12 ;  /* 0x000000ffff137224 */ /* 0x000fe200078e000c */
[----:B------:R-:W0:Y:S01]  /*6fd00*/  LDCU UR5, c[0x0][0x39c] ;  /* 0x00007380ff0577ac */ /* 0x000e220008000800 */
[----:B------:R-:W2:Y:S01]  /*6fd10*/  LDL.LU R89, [R1+0x26c] ;  /* 0x00026c0001597983 */ /* 0x000ea20000300800 */
[----:B------:R-:W0:Y:S01]  /*6fd20*/  LDCU UR7, c[0x0][0x39c] ;  /* 0x00007380ff0777ac */ /* 0x000e220008000800 */
[----:B------:R-:W0:Y:S01]  /*6fd30*/  LDCU UR9, c[0x0][0x39c] ;  /* 0x00007380ff0977ac */ /* 0x000e220008000800 */
[----:B-1----:R-:W-:Y:S01]  /*6fd40*/  IMAD.MOV.U32 R93, RZ, RZ, R13 ;  /* 0x000000ffff5d7224 */ /* 0x002fe200078e000d */
[----:B------:R-:W-:-:S02]  /*6fd50*/  LEA R92, P6, R7, R0, 0x1 ;  /* 0x00000000075c7211 */ /* 0x000fc400078c08ff */
[-C--:B------:R-:W-:Y:S01]  /*6fd60*/  LEA R18, P4, R12, R0.reuse, 0x1 ;  /* 0x000000000c127211 */ /* 0x080fe200078808ff */
[----:B------:R-:W-:Y:S01]  /*6fd70*/  IMAD.MOV.U32 R13, RZ, RZ, R93 ;  /* 0x000000ffff0d7224 */ /* 0x000fe200078e005d */
[----:B------:R-:W-:Y:S02]  /*6fd80*/  LEA R12, P5, R93, R0, 0x1 ;  /* 0x000000005d0c7211 */ /* 0x000fe400078a08ff */
[-C--:B------:R-:W-:Y:S02]  /*6fd90*/  LEA.HI.X.SX32 R93, R7, R3.reuse, 0x1, P6 ;  /* 0x00000003075d7211 */ /* 0x080fe400030f0eff */
[----:B------:R-:W2:Y:S01]  /*6fda0*/  LDL.LU R7, [R1+0x38] ;  /* 0x0000380001077983 */ /* 0x000ea20000300800 */
[-C--:B------:R-:W-:Y:S02]  /*6fdb0*/  LEA.HI.X.SX32 R19, R19, R3.reuse, 0x1, P4 ;  /* 0x0000000313137211 */ /* 0x080fe400020f0eff */
[----:B------:R-:W-:Y:S02]  /*6fdc0*/  LEA.HI.X.SX32 R13, R13, R3, 0x1, P5 ;  /* 0x000000030d0d7211 */ /* 0x000fe400028f0eff */
[----:B---3--:R-:W-:Y:S01]  /*6fdd0*/  PRMT R11, R15, 0x7632, R11 ;  /* 0x000076320f0b7816 */ /* 0x008fe2000000000b */
[----:B------:R1:W-:Y:S04]  /*6fde0*/  @P2 STG.E.U16 desc[UR16][R18.64], R15 ;  /* 0x0000000f12002986 */ /* 0x0003e8000c101510 */
[----:B------:R-:W-:Y:S04]  /*6fdf0*/  @P1 STG.E.U16 desc[UR16][R12.64], R11 ;  /* 0x0000000b0c001986 */ /* 0x000fe8000c101510 */
[----:B-----5:R4:W-:Y:S01]  /*6fe00*/  @P3 STG.E.U16 desc[UR16][R92.64], R8 ;  /* 0x000000085c003986 */ /* 0x0209e2000c101510 */
[----:B------:R-:W-:-:S03]  /*6fe10*/  PRMT R6, R8, 0x7632, R6 ;  /* 0x0000763208067816 */ /* 0x000fc60000000006 */
[----:B-1----:R-:W3:Y:S01]  /*6fe20*/  LDL.LU.64 R18, [R1+0x1830] ;  /* 0x0018300001127983 */ /* 0x002ee20000300a00 */
[CC--:B----4-:R-:W-:Y:S01]  /*6fe30*/  IMAD R93, R90.reuse, R91.reuse, RZ ;  /* 0x0000005b5a5d7224 */ /* 0x0d0fe200078e02ff */
[----:B0-----:R-:W-:Y:S01]  /*6fe40*/  ISETP.LT.AND P2, PT, R90, UR6, !P0 ;  /* 0x000000065a007c0c */ /* 0x001fe2000c741270 */
[----:B------:R-:W0:Y:S01]  /*6fe50*/  LDCU UR6, c[0x0][0x39c] ;  /* 0x00007380ff0677ac */ /* 0x000e220008000800 */
[----:B------:R-:W4:Y:S02]  /*6fe60*/  LDL.LU R90, [R1+0x3c] ;  /* 0x00003c00015a7983 */ /* 0x000f240000300800 */
[C---:B------:R-:W-:Y:S02]  /*6fe70*/  LEA R92, P1, R93.reuse, R0, 0x1 ;  /* 0x000000005d5c7211 */ /* 0x040fe400078208ff */
[----:B------:R-:W5:Y:S01]  /*6fe80*/  LDL.LU R11, [R1+0x270] ;  /* 0x00027000010b7983 */ /* 0x000f620000300800 */
[C---:B--2---:R-:W-:Y:S01]  /*6fe90*/  IMAD R8, R4.reuse, R91, RZ ;  /* 0x0000005b04087224 */ /* 0x044fe200078e02ff */
[----:B------:R-:W-:Y:S01]  /*6fea0*/  ISETP.LT.AND P3, PT, R4, UR8, !P0 ;  /* 0x0000000804007c0c */ /* 0x000fe2000c761270 */
[----:B------:R-:W1:Y:S01]  /*6feb0*/  LDCU UR8, c[0x0][0x39c] ;  /* 0x00007380ff0877ac */ /* 0x000e620008000800 */
[----:B------:R-:W-:-:S02]  /*6fec0*/  LEA.HI.X.SX32 R93, R93, R3, 0x1, P1 ;  /* 0x000000035d5d7211 */ /* 0x000fc400008f0eff */
[-C--:B------:R-:W-:Y:S01]  /*6fed0*/  LEA R12, P5, R8, R0.reuse, 0x1 ;  /* 0x00000000080c7211 */ /* 0x080fe200078a08ff */
[C---:B------:R-:W-:Y:S01]  /*6fee0*/  IMAD R4, R88.reuse, R91, RZ ;  /* 0x0000005b58047224 */ /* 0x040fe200078e02ff */
[----:B------:R-:W-:Y:S01]  /*6fef0*/  ISETP.LT.AND P4, PT, R88, UR5, !P0 ;  /* 0x0000000558007c0c */ /* 0x000fe2000c781270 */
[----:B------:R2:W-:Y:S01]  /*6ff00*/  @P2 STG.E.U16 desc[UR16][R92.64], R6 ;  /* 0x000000065c002986 */ /* 0x0005e2000c101510 */
[----:B------:R-:W-:Y:S01]  /*6ff10*/  LEA.HI.X.SX32 R13, R8, R3, 0x1, P5 ;  /* 0x00000003080d7211 */ /* 0x000fe200028f0eff */
[----:B------:R-:W0:Y:S01]  /*6ff20*/  LDCU UR5, c[0x0][0x39c] ;  /* 0x00007380ff0577ac */ /* 0x000e220008000800 */
[C---:B------:R-:W-:Y:S02]  /*6ff30*/  LEA R88, P6, R4.reuse, R0, 0x1 ;  /* 0x0000000004587211 */ /* 0x040fe400078c08ff */
[C---:B------:R-:W-:Y:S01]  /*6ff40*/  ISETP.LT.AND P1, PT, R89.reuse, UR7, !P0 ;  /* 0x0000000759007c0c */ /* 0x040fe2000c721270 */
[----:B------:R-:W-:Y:S01]  /*6ff50*/  IMAD R15, R89, R91, RZ ;  /* 0x0000005b590f7224 */ /* 0x000fe200078e02ff */
[----:B------:R-:W-:Y:S01]  /*6ff60*/  LEA.HI.X.SX32 R89, R4, R3, 0x1, P6 ;  /* 0x0000000304597211 */ /* 0x000fe200030f0eff */
[----:B------:R-:W0:Y:S01]  /*6ff70*/  LDCU UR7, c[0x0][0x39c] ;  /* 0x00007380ff0777ac */ /* 0x000e220008000800 */
[----:B------:R-:W3:Y:S04]  /*6ff80*/  LDL.LU R4, [R1+0x274] ;  /* 0x0002740001047983 */ /* 0x000ee80000300800 */
[----:B--2---:R-:W0:Y:S04]  /*6ff90*/  LDL.LU R6, [R1+0x278] ;  /* 0x0002780001067983 */ /* 0x004e280000300800 */
[----:B------:R-:W2:Y:S04]  /*6ffa0*/  LDL.LU R8, [R1+0x10] ;  /* 0x0000100001087983 */ /* 0x000ea80000300800 */
[----:B------:R1:W-:Y:S01]  /*6ffb0*/  @P3 STG.E.U16 desc[UR16][R12.64], R7 ;  /* 0x000000070c003986 */ /* 0x0003e2000c101510 */
[----:B------:R-:W-:-:S03]  /*6ffc0*/  PRMT R14, R7, 0x7632, R14 ;  /* 0x00007632070e7816 */ /* 0x000fc6000000000e */
[----:B-1----:R-:W2:Y:S04]  /*6ffd0*/  LDL.LU.64 R12, [R1+0x1828] ;  /* 0x00182800010c7983 */ /* 0x002ea80000300a00 */
[----:B------:R-:W2:Y:S01]  /*6ffe0*/  LDL.LU R7, [R1+0x27c] ;  /* 0x00027c0001077983 */ /* 0x000ea20000300800 */
[----:B------:R-:W-:-:S04]  /*6fff0*/  LEA R92, P2, R15, R0, 0x1 ;  /* 0x000000000f5c7211 */ /* 0x000fc800078408ff */
[----:B------:R-:W-:Y:S01]  /*70000*/  LEA.HI.X.SX32 R93, R15, R3, 0x1, P2 ;  /* 0x000000030f5d7211 */ /* 0x000fe200010f0eff */
[----:B------:R1:W-:Y:S04]  /*70010*/  @P4 STG.E.U16 desc[UR16][R88.64], R14 ;  /* 0x0000000e58004986 */ /* 0x0003e8000c101510 */
[----:B-1----:R-:W2:Y:S04]  /*70020*/  LDL.LU R88, [R1+0x1820] ;  /* 0x0018200001587983 */ /* 0x002ea80000300800 */
[----:B------:R-:W2:Y:S01]  /*70030*/  LDL.LU R89, [R1+0x14] ;  /* 0x0000140001597983 */ /* 0x000ea20000300800 */
[C---:B-----5:R-:W-:Y:S01]  /*70040*/  ISETP.LT.AND P2, PT, R11.reuse, UR9, !P0 ;  /* 0x000000090b007c0c */ /* 0x060fe2000c741270 */
[----:B------:R-:W-:-:S02]  /*70050*/  IMAD R11, R11, R91, RZ ;  /* 0x0000005b0b0b7224 */ /* 0x000fc400078e02ff */
[----:B----4-:R1:W-:Y:S01]  /*70060*/  @P1 STG.E.U16 desc[UR16][R92.64], R90 ;  /* 0x0000005a5c001986 */ /* 0x0103e2000c101510 */
[----:B------:R-:W-:Y:S01]  /*70070*/  PRMT R10, R90, 0x7632, R10 ;  /* 0x000076325a0a7816 */ /* 0x000fe2000000000a */
[----:B------:R-:W4:Y:S01]  /*70080*/  LDCU UR9, c[0x0][0x39c] ;  /* 0x00007380ff0977ac */ /* 0x000f220008000800 */
[----:B-1----:R-:W-:-:S04]  /*70090*/  LEA R92, P1, R11, R0, 0x1 ;  /* 0x000000000b5c7211 */ /* 0x002fc800078208ff */
[----:B------:R-:W-:Y:S02]  /*700a0*/  LEA.HI.X.SX32 R93, R11, R3, 0x1, P1 ;  /* 0x000000030b5d7211 */ /* 0x000fe400008f0eff */
[C---:B---3--:R-:W-:Y:S01]  /*700b0*/  ISETP.LT.AND P4, PT, R4.reuse, UR10, !P0 ;  /* 0x0000000a04007c0c */ /* 0x048fe2000c781270 */
[-C--:B------:R-:W-:Y:S01]  /*700c0*/  IMAD R4, R4, R91.reuse, RZ ;  /* 0x0000005b04047224 */ /* 0x080fe200078e02ff */
[----:B0-----:R-:W-:Y:S01]  /*700d0*/  ISETP.LT.AND P3, PT, R6, UR6, !P0 ;  /* 0x0000000606007c0c */ /* 0x001fe2000c761270 */
[----:B------:R0:W-:Y:S03]  /*700e0*/  @P2 STG.E.U16 desc[UR16][R92.64], R10 ;  /* 0x0000000a5c002986 */ /* 0x0001e6000c101510 */
[-C--:B------:R-:W-:Y:S01]  /*700f0*/  LEA R14, P5, R4, R0.reuse, 0x1 ;  /* 0x00000000040e7211 */ /* 0x080fe200078a08ff */
[----:B------:R-:W-:Y:S01]  /*70100*/  IMAD R6, R6, R91, RZ ;  /* 0x0000005b06067224 */ /* 0x000fe200078e02ff */
[----:B--2---:R-:W-:Y:S01]  /*70110*/  PRMT R9, R8, 0x7632, R9 ;  /* 0x0000763208097816 */ /* 0x004fe20000000009 */
[----:B------:R-:W1:Y:S01]  /*70120*/  LDCU UR6, c[0x0][0x39c] ;  /* 0x00007380ff0677ac */ /* 0x000e620008000800 */
[----:B------:R-:W-:Y:S01]  /*70130*/  LEA.HI.X.SX32 R15, R4, R3, 0x1, P5 ;  /* 0x00000003040f7211 */ /* 0x000fe200028f0eff */
[----:B------:R-:W-:Y:S01]  /*70140*/  IMAD.MOV.U32 R11, RZ, RZ, R6 ;  /* 0x000000ffff0b7224 */ /* 0x000fe200078e0006 */
[----:B------:R-:W2:Y:S03]  /*70150*/  LDCU UR10, c[0x0][0x39c] ;  /* 0x00007380ff0a77ac */ /* 0x000ea60008000800 */
[----:B------:R3:W-:Y:S01]  /*70160*/  @P4 STG.E.U16 desc[UR16][R14.64], R8 ;  /* 0x000000080e004986 */ /* 0x0007e2000c101510 */
[----:B0-----:R-:W-:-:S02]  /*70170*/  LEA R10, P2, R6, R0, 0x1 ;  /* 0x00000000060a7211 */ /* 0x001fc400078408ff */
[C---:B------:R-:W-:Y:S01]  /*70180*/  ISETP.LT.AND P1, PT, R7.reuse, UR5, !P0 ;  /* 0x0000000507007c0c */ /* 0x040fe2000c721270 */
[----:B------:R-:W-:Y:S01]  /*70190*/  IMAD R90, R7, R91, RZ ;  /* 0x0000005b075a7224 */ /* 0x000fe200078e02ff */
[----:B------:R-:W0:Y:S01]  /*701a0*/  LDCU UR5, c[0x0][0x39c] ;  /* 0x00007380ff0577ac */ /* 0x000e220008000800 */
[----:B------:R-:W5:Y:S04]  /*701b0*/  LDL.LU R7, [R1+0x280] ;  /* 0x0002800001077983 */ /* 0x000f680000300800 */
[----:B------:R-:W2:Y:S04]  /*701c0*/  LDL.LU R4, [R1+0x284] ;  /* 0x0002840001047983 */ /* 0x000ea80000300800 */
[----:B------:R-:W4:Y:S04]  /*701d0*/  LDL.LU R6, [R1+0x288] ;  /* 0x0002880001067983 */ /* 0x000f280000300800 */
[----:B---3--:R-:W3:Y:S04]  /*701e0*/  LDL.LU.64 R14, [R1+0x1818] ;  /* 0x00181800010e7983 */ /* 0x008ee80000300a00 */
[----:B------:R-:W0:Y:S01]  /*701f0*/  LDL.LU R8, [R1+0x28c] ;  /* 0x00028c0001087983 */ /* 0x000e220000300800 */
[----:B------:R-:W-:-:S02]  /*70200*/  LEA R92, P5, R90, R0, 0x1 ;  /* 0x000000005a5c7211 */ /* 0x000fc400078a08ff */
[-C--:B------:R-:W-:Y:S02]  /*70210*/  LEA.HI.X.SX32 R11, R11, R3.reuse, 0x1, P2 ;  /* 0x000000030b0b7211 */ /* 0x080fe400010f0eff */
[----:B------:R-:W-:-:S03]  /*70220*/  LEA.HI.X.SX32 R93, R90, R3, 0x1, P5 ;  /* 0x000000035a5d7211 */ /* 0x000fc600028f0eff */
[----:B------:R1:W-:Y:S04]  /*70230*/  @P3 STG.E.U16 desc[UR16][R10.64], R9 ;  /* 0x000000090a003986 */ /* 0x0003e8000c101510 */
[----:B------:R2:W-:Y:S01]  /*70240*/  @P1 STG.E.U16 desc[UR16][R92.64], R89 ;  /* 0x000000595c001986 */ /* 0x0005e2000c101510 */
[----:B------:R-:W-:-:S03]  /*70250*/  PRMT R88, R89, 0x7632, R88 ;  /* 0x0000763259587816 */ /* 0x000fc60000000058 */
[----:B-1----:R-:W3:Y:S04]  /*70260*/  LDL.LU R10, [R1+0x1810] ;  /* 0x00181000010a7983 */ /* 0x002ee80000300800 */
[----:B------:R-:W3:Y:S01]  /*70270*/  LDL.LU R11, [R1+0x1c] ;  /* 0x00001c00010b7983 */ /* 0x000ee20000300800 */
[C---:B-----5:R-:W-:Y:S01]  /*70280*/  ISETP.LT.AND P2, PT, R7.reuse, UR7, !P0 ;  /* 0x0000000707007c0c */ /* 0x060fe2000c741270 */
[----:B------:R-:W-:Y:S01]  /*70290*/  IMAD R7, R7, R91, RZ ;  /* 0x0000005b07077224 */ /* 0x000fe200078e02ff */
[----:B------:R-:W1:Y:S01]  /*702a0*/  LDCU UR7, c[0x0][0x39c] ;  /* 0x00007380ff0777ac */ /* 0x000e620008000800 */
[----:B--2---:R-:W-:-:S03]  /*702b0*/  ISETP.LT.AND P3, PT, R4, UR8, !P0 ;  /* 0x0000000804007c0c */ /* 0x004fc6000c761270 */
[CC--:B------:R-:W-:Y:S01]  /*702c0*/  LEA R92, P4, R7.reuse, R0.reuse, 0x1 ;  /* 0x00000000075c7211 */ /* 0x0c0fe200078808ff */
[-C--:B------:R-:W-:Y:S01]  /*702d0*/  IMAD R4, R4, R91.reuse, RZ ;  /* 0x0000005b04047224 */ /* 0x080fe200078e02ff */
[C---:B----4-:R-:W-:Y:S01]  /*702e0*/  ISETP.LT.AND P1, PT, R6.reuse, UR9, !P0 ;  /* 0x0000000906007c0c */ /* 0x050fe2000c721270 */
[----:B------:R-:W-:Y:S01]  /*702f0*/  IMAD R6, R6, R91, RZ ;  /* 0x0000005b06067224 */ /* 0x000fe200078e02ff */
[----:B------:R-:W-:Y:S01]  /*70300*/  LEA.HI.X.SX32 R93, R7, R3, 0x1, P4 ;  /* 0x00000003075d7211 */ /* 0x000fe200020f0eff */
[----:B------:R-:W2:Y:S01]  /*70310*/  LDCU UR8, c[0x0][0x39c] ;  /* 0x00007380ff0877ac */ /* 0x000ea20008000800 */
[----:B------:R-:W4:Y:S01]  /*70320*/  LDL.LU R7, [R1+0x290] ;  /* 0x0002900001077983 */ /* 0x000f220000300800 */
[----:B------:R-:W5:Y:S01]  /*70330*/  LDCU UR9, c[0x0][0x39c] ;  /* 0x00007380ff0977ac */ /* 0x000f620008000800 */
[C---:B0-----:R-:W-:Y:S01]  /*70340*/  ISETP.LT.AND P4, PT, R8.reuse, UR5, !P0 ;  /* 0x0000000508007c0c */ /* 0x041fe2000c781270 */
[----:B------:R-:W-:Y:S01]  /*70350*/  IMAD R90, R8, R91, RZ ;  /* 0x0000005b085a7224 */ /* 0x000fe200078e02ff */
[C---:B------:R-:W-:Y:S01]  /*70360*/  LEA R8, P5, R4.reuse, R0, 0x1 ;  /* 0x0000000004087211 */ /* 0x040fe200078a08ff */
[----:B------:R0:W-:Y:S01]  /*70370*/  @P2 STG.E.U16 desc[UR16][R92.64], R88 ;  /* 0x000000585c002986 */ /* 0x0001e2000c101510 */
[----:B------:R-:W-:Y:S01]  /*70380*/  IMAD.MOV.U32 R89, RZ, RZ, R6 ;  /* 0x000000ffff597224 */ /* 0x000fe200078e0006 */
[----:B------:R-:W1:Y:S01]  /*70390*/  LDCU UR5, c[0x0][0x39c] ;  /* 0x00007380ff0577ac */ /* 0x000e620008000800 */
[----:B------:R-:W-:-:S02]  /*703a0*/  LEA.HI.X.SX32 R9, R4, R3, 0x1, P5 ;  /* 0x0000000304097211 */ /* 0x000fc400028f0eff */
[-C--:B0-----:R-:W-:Y:S02]  /*703b0*/  LEA R88, P2, R6, R0.reuse, 0x1 ;  /* 0x0000000006587211 */ /* 0x081fe400078408ff */
[----:B------:R-:W1:Y:S04]  /*703c0*/  LDL.LU R6, [R1+0x294] ;  /* 0x0002940001067983 */ /* 0x000e680000300800 */
[----:B------:R-:W2:Y:S04]  /*703d0*/  LDL.LU R4, [R1+0x298] ;  /* 0x0002980001047983 */ /* 0x000ea80000300800 */
[----:B------:R-:W2:Y:S01]  /*703e0*/  LDL.LU R93, [R1+0x18] ;  /* 0x00001800015d7983 */ /* 0x000ea20000300800 */
[----:B------:R-:W-:-:S02]  /*703f0*/  LEA R92, P5, R90, R0, 0x1 ;  /* 0x000000005a5c7211 */ /* 0x000fc400078a08ff */
[-C--:B------:R-:W-:Y:S02]  /*70400*/  LEA.HI.X.SX32 R89, R89, R3.reuse, 0x1, P2 ;  /* 0x0000000359597211 */ /* 0x080fe400010f0eff */
[----:B---3--:R-:W-:Y:S02]  /*70410*/  PRMT R5, R11, 0x7632, R5 ;  /* 0x000076320b057816 */ /* 0x008fe40000000005 */
[----:B--2---:R-:W-:Y:S01]  /*70420*/  PRMT R10, R93, 0x7632, R10 ;  /* 0x000076325d0a7816 */ /* 0x004fe2000000000a */
[----:B------:R0:W-:Y:S04]  /*70430*/  @P3 STG.E.U16 desc[UR16][R8.64], R93 ;  /* 0x0000005d08003986 */ /* 0x0001e8000c101510 */
[----:B------:R2:W-:Y:S04]  /*70440*/  @P1 STG.E.U16 desc[UR16][R88.64], R10 ;  /* 0x0000000a58001986 */ /* 0x0005e8000c101510 */
[----:B0-----:R-:W3:Y:S01]  /*70450*/  LDL.LU.64 R8, [R1+0x1808] ;  /* 0x0018080001087983 */ /* 0x001ee20000300a00 */
[----:B------:R-:W-:-:S03]  /*70460*/  LEA.HI.X.SX32 R93, R90, R3, 0x1, P5 ;  /* 0x000000035a5d7211 */ /* 0x000fc600028f0eff */
[----:B------:R-:W3:Y:S04]  /*70470*/  LDL.LU R90, [R1+0x1800] ;  /* 0x00180000015a7983 */ /* 0x000ee80000300800 */
[----:B--2---:R-:W2:Y:S01]  /*70480*/  LDL.LU.64 R88, [R1+0x17f8] ;  /* 0x0017f80001587983 */ /* 0x004ea20000300a00 */
[C---:B----4-:R-:W-:Y:S01]  /*70490*/  ISETP.LT.AND P5, PT, R7.reuse, UR6, !P0 ;  /* 0x0000000607007c0c */ /* 0x050fe2000c7a1270 */
[-C--:B------:R-:W-:Y:S01]  /*704a0*/  IMAD R7, R7, R91.reuse, RZ ;  /* 0x0000005b07077224 */ /* 0x080fe200078e02ff */
[C---:B-1----:R-:W-:Y:S01]  /*704b0*/  ISETP.LT.AND P1, PT, R6.reuse, UR7, !P0 ;  /* 0x0000000706007c0c */ /* 0x042fe2000c721270 */
[----:B------:R0:W-:Y:S01]  /*704c0*/  @P4 STG.E.U16 desc[UR16][R92.64], R11 ;  /* 0x0000000b5c004986 */ /* 0x0001e2000c101510 */
[----:B------:R-:W-:Y:S01]  /*704d0*/  IMAD R6, R6, R91, RZ ;  /* 0x0000005b06067224 */ /* 0x000fe200078e02ff */
[----:B------:R-:W1:Y:S01]  /*704e0*/  LDCU UR6, c[0x0][0x39c] ;  /* 0x00007380ff0677ac */ /* 0x000e620008000800 */
[----:B------:R-:W4:Y:S01]  /*704f0*/  LDCU UR7, c[0x0][0x39c] ;  /* 0x00007380ff0777ac */ /* 0x000f220008000800 */
[----:B0-----:R-:W-:-:S04]  /*70500*/  LEA R92, P2, R7, R0, 0x1 ;  /* 0x00000000075c7211 */ /* 0x001fc800078408ff */
[----:B------:R-:W-:Y:S01]  /*70510*/  LEA.HI.X.SX32 R93, R7, R3, 0x1, P2 ;  /* 0x00000003075d7211 */ /* 0x000fe200010f0eff */
[----:B------:R-:W-:Y:S01]  /*70520*/  IMAD.MOV.U32 R11, RZ, RZ, R6 ;  /* 0x000000ffff0b7224 */ /* 0x000fe200078e0006 */
[----:B------:R-:W-:-:S03]  /*70530*/  LEA R10, P3, R6, R0, 0x1 ;  /* 0x00000000060a7211 */ /* 0x000fc600078608ff */
[----:B------:R0:W-:Y:S01]  /*70540*/  @P5 STG.E.U16 desc[UR16][R92.64], R5 ;  /* 0x000000055c005986 */ /* 0x0001e2000c101510 */
[C---:B------:R-:W-:Y:S01]  /*70550*/  ISETP.LT.AND P2, PT, R4.reuse, UR5, !P0 ;  /* 0x0000000504007c0c */ /* 0x040fe2000c741270 */
[----:B------:R-:W-:Y:S01]  /*70560*/  IMAD R4, R4, R91, RZ ;  /* 0x0000005b04047224 */ /* 0x000fe200078e02ff */
[-C--:B------:R-:W-:Y:S01]  /*70570*/  LEA.HI.X.SX32 R11, R11, R3.reuse, 0x1, P3 ;  /* 0x000000030b0b7211 */ /* 0x080fe200018f0eff */
[----:B------:R-:W1:Y:S01]  /*70580*/  LDCU UR5, c[0x0][0x39c] ;  /* 0x00007380ff0577ac */ /* 0x000e620008000800 */
[----:B0-----:R-:W1:Y:S02]  /*70590*/  LDL.LU R93, [R1+0x29c] ;  /* 0x00029c00015d7983 */ /* 0x001e640000300800 */
[C---:B------:R-:W-:Y:S02]  /*705a0*/  LEA R6, P4, R4.reuse, R0, 0x1 ;  /* 0x0000000004067211 */ /* 0x040fe400078808ff */
[----:B------:R-:W4:Y:S02]  /*705b0*/  LDL.LU R5, [R1+0x2a4] ;  /* 0x0002a40001057983 */ /* 0x000f240000300800 */
[----:B------:R-:W-:-:S02]  /*705c0*/  LEA.HI.X.SX32 R7, R4, R3, 0x1, P4 ;  /* 0x0000000304077211 */ /* 0x000fc400020f0eff */
[----:B--2---:R0:W-:Y:S01]  /*705d0*/  @P1 STG.E.U16 desc[UR16][R10.64], R88 ;  /* 0x000000580a001986 */ /* 0x0041e2000c101510 */
[----:B---3--:R-:W-:-:S03]  /*705e0*/  PRMT R90, R88, 0x7632, R90 ;  /* 0x00007632585a7816 */ /* 0x008fc6000000005a */
[----:B0-----:R-:W2:Y:S04]  /*705f0*/  LDL.LU.64 R10, [R1+0x17f0] ;  /* 0x0017f000010a7983 */ /* 0x001ea80000300a00 */
[----:B------:R-:W3:Y:S04]  /*70600*/  LDL.LU R88, [R1+0x2a0] ;  /* 0x0002a00001587983 */ /* 0x000ee80000300800 */
[----:B------:R-:W2:Y:S04]  /*70610*/  LDL.LU R4, [R1+0x2a8] ;  /* 0x0002a80001047983 */ /* 0x000ea80000300800 */
[----:B------:R0:W-:Y:S04]  /*70620*/  @P2 STG.E.U16 desc[UR16][R6.64], R90 ;  /* 0x0000005a06002986 */ /* 0x0001e8000c101510 */
[----:B0-----:R-:W5:Y:S04]  /*70630*/  LDL.LU.64 R6, [R1+0x17e8] ;  /* 0x0017e80001067983 */ /* 0x001f680000300a00 */
[----:B------:R-:W5:Y:S01]  /*70640*/  LDL.LU R90, [R1+0x17e0] ;  /* 0x0017e000015a7983 */ /* 0x000f620000300800 */
[C---:B-1----:R-:W-:Y:S01]  /*70650*/  ISETP.LT.AND P3, PT, R93.reuse, UR6, !P0 ;  /* 0x000000065d007c0c */ /* 0x042fe2000c761270 */
[----:B------:R-:W-:Y:S01]  /*70660*/  IMAD R93, R93, R91, RZ ;  /* 0x0000005b5d5d7224 */ /* 0x000fe200078e02ff */
[----:B------:R-:W0:Y:S04]  /*70670*/  LDCU UR6, c[0x0][0x39c] ;  /* 0x00007380ff0677ac */ /* 0x000e280008000800 */
[----:B------:R-:W-:-:S04]  /*70680*/  LEA R92, P1, R93, R0, 0x1 ;  /* 0x000000005d5c7211 */ /* 0x000fc800078208ff */
[----:B------:R-:W-:-:S05]  /*70690*/  LEA.HI.X.SX32 R93, R93, R3, 0x1, P1 ;  /* 0x000000035d5d7211 */ /* 0x000fca00008f0eff */
[----:B------:R1:W-:Y:S01]  /*706a0*/  @P3 STG.E.U16 desc[UR16][R92.64], R89 ;  /* 0x000000595c003986 */ /* 0x0003e2000c101510 */
[C---:B----4-:R-:W-:Y:S01]  /*706b0*/  ISETP.LT.AND P1, PT, R5.reuse, UR5, !P0 ;  /* 0x0000000505007c0c */ /* 0x050fe2000c721270 */
[-C--:B------:R-:W-:Y:S01]  /*706c0*/  IMAD R5, R5, R91.reuse, RZ ;  /* 0x0000005b05057224 */ /* 0x080fe200078e02ff */
[----:B------:R-:W4:Y:S04]  /*706d0*/  LDCU UR5, c[0x0][0x39c] ;  /* 0x00007380ff0577ac */ /* 0x000f280008000800 */
[----:B-1----:R-:W-:Y:S02]  /*706e0*/  LEA R92, P3, R5, R0, 0x1 ;  /* 0x00000000055c7211 */ /* 0x002fe400078608ff */
[C---:B---3--:R-:W-:Y:S01]  /*706f0*/  ISETP.LT.AND P4, PT, R88.reuse, UR8, !P0 ;  /* 0x0000000858007c0c */ /* 0x048fe2000c781270 */
[----:B------:R-:W-:Y:S01]  /*70700*/  IMAD R88, R88, R91, RZ ;  /* 0x0000005b58587224 */ /* 0x000fe200078e02ff */
[----:B------:R-:W1:Y:S03]  /*70710*/  LDCU UR8, c[0x0][0x39c] ;  /* 0x00007380ff0877ac */ /* 0x000e660008000800 */
[----:B------:R-:W-:Y:S01]  /*70720*/  IMAD.MOV.U32 R93, RZ, RZ, R88 ;  /* 0x000000ffff5d7224 */ /* 0x000fe200078e0058 */
[----:B--2---:R-:W-:-:S04]  /*70730*/  ISETP.LT.AND P5, PT, R4, UR7, !P0 ;  /* 0x0000000704007c0c */ /* 0x004fc8000c7a1270 */
[----:B------:R-:W-:Y:S01]  /*70740*/  LEA R88, P2, R93, R0, 0x1 ;  /* 0x000000005d587211 */ /* 0x000fe200078408ff */
[----:B------:R-:W-:Y:S01]  /*70750*/  IMAD R4, R4, R91, RZ ;  /* 0x0000005b04047224 */ /* 0x000fe200078e02ff */
[----:B------:R-:W2:Y:S01]  /*70760*/  LDCU UR7, c[0x0][0x39c] ;  /* 0x00007380ff0777ac */ /* 0x000ea20008000800 */
[----:B-----5:R-:W-:Y:S01]  /*70770*/  PRMT R7, R89, 0x7632, R7 ;  /* 0x0000763259077816 */ /* 0x020fe20000000007 */
[----:B------:R-:W-:Y:S01]  /*70780*/  IMAD.MOV.U32 R89, RZ, RZ, R93 ;  /* 0x000000ffff597224 */ /* 0x000fe200078e005d */
[-C--:B------:R-:W-:Y:S02]  /*70790*/  LEA.HI.X.SX32 R93, R5, R3.reuse, 0x1, P3 ;  /* 0x00000003055d7211 */ /* 0x080fe400018f0eff */
[----:B------:R-:W4:Y:S02]  /*707a0*/  LDL.LU R5, [R1+0x2b4] ;  /* 0x0002b40001057983 */ /* 0x000f240000300800 */
[----:B------:R-:W-:-:S05]  /*707b0*/  LEA.HI.X.SX32 R89, R89, R3, 0x1, P2 ;  /* 0x0000000359597211 */ /* 0x000fca00010f0eff */
[----:B------:R3:W-:Y:S04]  /*707c0*/  @P4 STG.E.U16 desc[UR16][R88.64], R7 ;  /* 0x0000000758004986 */ /* 0x0007e8000c101510 */
[----:B------:R5:W-:Y:S01]  /*707d0*/  @P1 STG.E.U16 desc[UR16][R92.64], R90 ;  /* 0x0000005a5c001986 */ /* 0x000be2000c101510 */
[----:B---3--:R-:W-:-:S03]  /*707e0*/  LEA R88, P2, R4, R0, 0x1 ;  /* 0x0000000004587211 */ /* 0x008fc600078408ff */
[----:B------:R-:W2:Y:S01]  /*707f0*/  LDL.LU R7, [R1+0x2b8] ;  /* 0x0002b80001077983 */ /* 0x000ea20000300800 */
[----:B------:R-:W-:-:S03]  /*70800*/  LEA.HI.X.SX32 R89, R4, R3, 0x1, P2 ;  /* 0x0000000304597211 */ /* 0x000fc600010f0eff */
[----:B-----5:R-:W3:Y:S01]  /*70810*/  LDL.LU R93, [R1+0x2b0] ;  /* 0x0002b000015d7983 */ /* 0x020ee20000300800 */
[----:B------:R-:W-:-:S03]  /*70820*/  PRMT R92, R90, 0x7632, R92 ;  /* 0x000076325a5c7816 */ /* 0x000fc6000000005c */
[----:B------:R-:W5:Y:S04]  /*70830*/  LDL.LU R4, [R1+0x17dc] ;  /* 0x0017dc0001047983 */ /* 0x000f680000300800 */
[----:B------:R-:W0:Y:S04]  /*70840*/  LDL.LU R90, [R1+0x2ac] ;  /* 0x0002ac00015a7983 */ /* 0x000e280000300800 */
[----:B------:R1:W-:Y:S02]  /*70850*/  @P5 STG.E.U16 desc[UR16][R88.64], R92 ;  /* 0x0000005c58005986 */ /* 0x0003e4000c101510 */
[----:B-1----:R-:W1:Y:S01]  /*70860*/  LDC R92, c[0x0][0x3b8] ;  /* 0x0000ee00ff5c7b82 */ /* 0x002e620000000800 */
[C---:B0-----:R-:W-:Y:S01]  /*70870*/  ISETP.LT.AND P1, PT, R90.reuse, UR6, !P0 ;  /* 0x000000065a007c0c */ /* 0x041fe2000c721270 */
[----:B------:R-:W-:Y:S01]  /*70880*/  IMAD R90, R90, R91, RZ ;  /* 0x0000005b5a5a7224 */ /* 0x000fe200078e02ff */
[----:B---3--:R-:W-:Y:S01]  /*70890*/  ISETP.LT.AND P2, PT, R93, UR9, !P0 ;  /* 0x000000095d007c0c */ /* 0x008fe2000c741270 */
[----:B------:R-:W3:Y:S01]  /*708a0*/  LDL.LU R91, [R1+0x17d8] ;  /* 0x0017d800015b7983 */ /* 0x000ee20000300800 */
[----:B----4-:R-:W-:Y:S01]  /*708b0*/  ISETP.LT.AND P3, PT, R5, UR5, !P0 ;  /* 0x0000000505007c0c */ /* 0x010fe2000c761270 */
[----:B------:R-:W0:Y:S01]  /*708c0*/  LDCU UR6, c[0x0][0x39c] ;  /* 0x00007380ff0677ac */ /* 0x000e220008000800 */
[----:B------:R-:W-:Y:S01]  /*708d0*/  LEA R88, P5, R90, R0, 0x1 ;  /* 0x000000005a587211 */ /* 0x000fe200078a08ff */
[----:B-1----:R-:W-:-:S02]  /*708e0*/  IMAD R93, R93, R92, RZ ;  /* 0x0000005c5d5d7224 */ /* 0x002fc400078e02ff */
[----:B------:R-:W-:Y:S01]  /*708f0*/  IMAD R5, R5, R92, RZ ;  /* 0x0000005c05057224 */ /* 0x000fe200078e02ff */
[-C--:B------:R-:W-:Y:S01]  /*70900*/  LEA.HI.X.SX32 R89, R90, R3.reuse, 0x1, P5 ;  /* 0x000000035a597211 */ /* 0x080fe200028f0eff */
[----:B------:R-:W1:Y:S01]  /*70910*/  LDCU UR9, c[0x0][0x39c] ;  /* 0x00007380ff0977ac */ /* 0x000e620008000800 */
[----:B------:R-:W4:Y:S01]  /*70920*/  LDC R90, c[0x0][0x3b8] ;  /* 0x0000ee00ff5a7b82 */ /* 0x000f220000000800 */
[----:B------:R-:W-:Y:S02]  /*70930*/  LEA R92, P4, R93, R0, 0x1 ;  /* 0x000000005d5c7211 */ /* 0x000fe400078808ff */
[----:B--2---:R-:W-:Y:S01]  /*70940*/  ISETP.LT.AND P5, PT, R7, UR7, !P0 ;  /* 0x0000000707007c0c */ /* 0x004fe2000c7a1270 */
[----:B------:R-:W2:Y:S01]  /*70950*/  LDCU UR5, c[0x0][0x39c] ;  /* 0x00007380ff0577ac */ /* 0x000ea20008000800 */
[----:B------:R-:W-:Y:S01]  /*70960*/  LEA.HI.X.SX32 R93, R93, R3, 0x1, P4 ;  /* 0x000000035d5d7211 */ /* 0x000fe200020f0eff */
[----:B------:R-:W0:Y:S01]  /*70970*/  LDCU UR7, c[0x0][0x39c] ;  /* 0x00007380ff0777ac */ /* 0x000e220008000800 */
[----:B----4-:R-:W-:Y:S01]  /*70980*/  IMAD R7, R7, R90, RZ ;  /* 0x0000005a07077224 */ /* 0x010fe200078e02ff */
[----:B------:R-:W-:-:S02]  /*70990*/  LEA R90, P6, R5, R0, 0x1 ;  /* 0x00000000055a7211 */ /* 0x000fc400078c08ff */
[----:B---3--:R-:W-:Y:S01]  /*709a0*/  PRMT R6, R91, 0x7632, R6 ;  /* 0x000076325b067816 */ /* 0x008fe20000000006 */
[----:B------:R3:W-:Y:S04]  /*709b0*/  @P1 STG.E.U16 desc[UR16][R88.64], R91 ;  /* 0x0000005b58001986 */ /* 0x0007e8000c101510 */
[----:B------:R4:W-:Y:S01]  /*709c0*/  @P2 STG.E.U16 desc[UR16][R92.64], R6 ;  /* 0x000000065c002986 */ /* 0x0009e2000c101510 */
[----:B---3--:R-:W-:Y:S02]  /*709d0*/  LEA R88, P1, R7, R0, 0x1 ;  /* 0x0000000007587211 */ /* 0x008fe400078208ff */
[-C--:B------:R-:W-:Y:S02]  /*709e0*/  LEA.HI.X.SX32 R91, R5, R3.reuse, 0x1, P6 ;  /* 0x00000003055b7211 */ /* 0x080fe400030f0eff */
[----:B------:R-:W3:Y:S01]  /*709f0*/  LDL.LU R5, [R1+0x17d4] ;  /* 0x0017d40001057983 */ /* 0x000ee20000300800 */
[----:B------:R-:W-:-:S03]  /*70a00*/  LEA.HI.X.SX32 R89, R7, R3, 0x1, P1 ;  /* 0x0000000307597211 */ /* 0x000fc600008f0eff */
[----:B----4-:R-:W4:Y:S01]  /*70a10*/  LDL.LU R6, [R1+0x17d0] ;  /* 0x0017d00001067983 */ /* 0x010f220000300800 */
[----:B------:R-:W-:-:S03]  /*70a20*/  PRMT R92, R8, 0x7632, R92 ;  /* 0x00007632085c7816 */ /* 0x000fc6000000005c */
[----:B------:R-:W2:Y:S04]  /*70a30*/  LDL.LU R93, [R1+0x2c0] ;  /* 0x0002c000015d7983 */ /* 0x000ea80000300800 */
[----:B------:R-:W3:Y:S04]  /*70a40*/  LDL.LU R7, [R1+0x17cc] ;  /* 0x0017cc0001077983 */ /* 0x000ee80000300800 */
[----:B------:R0:W-:Y:S04]  /*70a50*/  @P3 STG.E.U16 desc[UR16][R90.64], R8 ;  /* 0x000000085a003986 */ /* 0x0001e8000c101510 */
[----:B------:R1:W-:Y:S04]  /*70a60*/  @P5 STG.E.U16 desc[UR16][R88.64], R92 ;  /* 0x0000005c58005986 */ /* 0x0003e8000c101510 */
[----:B0-----:R-:W3:Y:S04]  /*70a70*/  LDL.LU R91, [R1+0x2bc] ;  /* 0x0002bc00015b7983 */ /* 0x001ee80000300800 */
[----:B-1----:R-:W4:Y:S01]  /*70a80*/  LDL.LU R88, [R1+0x2c4] ;  /* 0x0002c40001587983 */ /* 0x002f220000300800 */
[----:B------:R-:W2:Y:S02]  /*70a90*/  LDC R92, c[0x0][0x3b8] ;  /* 0x0000ee00ff5c7b82 */ /* 0x000ea40000000800 */
[CC--:B--2---:R-:W-:Y:S01]  /*70aa0*/  IMAD R89, R93.reuse, R92.reuse, RZ ;  /* 0x0000005c5d597224 */ /* 0x0c4fe200078e02ff */
[----:B------:R-:W-:Y:S01]  /*70ab0*/  ISETP.LT.AND P2, PT, R93, UR10, !P0 ;  /* 0x0000000a5d007c0c */ /* 0x000fe2000c741270 */
[----:B------:R-:W0:Y:S01]  /*70ac0*/  LDCU UR10, c[0x0][0x39c] ;  /* 0x00007380ff0a77ac */ /* 0x000e220008000800 */
[----:B------:R-:W-:Y:S01]  /*70ad0*/  LOP3.LUT R93, R2, 0x82, RZ, 0xfc, !PT ;  /* 0x00000082025d7812 */ /* 0x000fe200078efcff */
[CC--:B---3--:R-:W-:Y:S01]  /*70ae0*/  IMAD R8, R91.reuse, R92.reuse, RZ ;  /* 0x0000005c5b087224 */ /* 0x0c8fe200078e02ff */
[----:B------:R-:W-:Y:S01]  /*70af0*/  ISETP.LT.AND P3, PT, R91, UR8, !P0 ;  /* 0x000000085b007c0c */ /* 0x000fe2000c761270 */
[----:B------:R-:W1:Y:S01]  /*70b00*/  LDCU UR8, c[0x0][0x39c] ;  /* 0x00007380ff0877ac */ /* 0x000e620008000800 */
[C---:B----4-:R-:W-:Y:S01]  /*70b10*/  ISETP.LT.AND P1, PT, R88.reuse, UR6, !P0 ;  /* 0x0000000658007c0c */ /* 0x050fe2000c721270 */
[----:B------:R-:W-:Y:S01]  /*70b20*/  IMAD R92, R88, R92, RZ ;  /* 0x0000005c585c7224 */ /* 0x000fe200078e02ff */
[-C--:B------:R-:W-:Y:S01]  /*70b30*/  LEA R90, P5, R8, R0.reuse, 0x1 ;  /* 0x00000000085a7211 */ /* 0x080fe200078a08ff */
[----:B------:R-:W2:Y:S01]  /*70b40*/  LDCU UR6, c[0x0][0x39c] ;  /* 0x00007380ff0677ac */ /* 0x000ea20008000800 */
[----:B------:R-:W-:-:S02]  /*70b50*/  LEA R88, P4, R89, R0, 0x1 ;  /* 0x0000000059587211 */ /* 0x000fc400078808ff */
[-C--:B------:R-:W-:Y:S02]  /*70b60*/  LEA.HI.X.SX32 R91, R8, R3.reuse, 0x1, P5 ;  /* 0x00000003085b7211 */ /* 0x080fe400028f0eff */
[----:B------:R-:W-:Y:S01]  /*70b70*/  ISETP.LT.AND P5, PT, R93, UR9, !P0 ;  /* 0x000000095d007c0c */ /* 0x000fe2000c7a1270 */
[----:B------:R-:W3:Y:S01]  /*70b80*/  LDCU UR9, c[0x0][0x39c] ;  /* 0x00007380ff0977ac */ /* 0x000ee20008000800 */
[C---:B------:R-:W-:Y:S02]  /*70b90*/  LEA R8, P6, R92.reuse, R0, 0x1 ;  /* 0x000000005c087211 */ /* 0x040fe400078c08ff */
[-C--:B------:R-:W-:Y:S02]  /*70ba0*/  LEA.HI.X.SX32 R89, R89, R3.reuse, 0x1, P4 ;  /* 0x0000000359597211 */ /* 0x080fe400020f0eff */
[----:B------:R-:W-:Y:S01]  /*70bb0*/  PRMT R93, R9, 0x7632, R93 ;  /* 0x00007632095d7816 */ /* 0x000fe2000000005d */
[----:B------:R4:W-:Y:S04]  /*70bc0*/  @P3 STG.E.U16 desc[UR16][R90.64], R9 ;  /* 0x000000095a003986 */ /* 0x0009e8000c101510 */
[----:B------:R0:W-:Y:S04]  /*70bd0*/  @P2 STG.E.U16 desc[UR16][R88.64], R93 ;  /* 0x0000005d58002986 */ /* 0x0001e8000c101510 */
[----:B----4-:R-:W4:Y:S01]  /*70be0*/  LDL.LU R90, [R1+0x2d4] ;  /* 0x0002d400015a7983 */ /* 0x010f220000300800 */
[----:B------:R-:W-:-:S03]  /*70bf0*/  LEA.HI.X.SX32 R9, R92, R3, 0x1, P6 ;  /* 0x000000035c097211 */ /* 0x000fc600030f0eff */
[----:B------:R-:W1:Y:S01]  /*70c00*/  LDL.LU R92, [R1+0x2d0] ;  /* 0x0002d000015c7983 */ /* 0x000e620000300800 */
[----:B0-----:R-:W0:Y:S03]  /*70c10*/  LDC R93, c[0x0][0x3b8] ;  /* 0x0000ee00ff5d7b82 */ /* 0x001e260000000800 */
[----:B------:R-:W2:Y:S04]  /*70c20*/  LDL.LU R88, [R1+0x2c8] ;  /* 0x0002c80001587983 */ /* 0x000ea80000300800 */
[----:B------:R-:W3:Y:S01]  /*70c30*/  LDL.LU R89, [R1+0x2cc] ;  /* 0x0002cc0001597983 */ /* 0x000ee20000300800 */
[----:B------:R-:W-:-:S03]  /*70c40*/  PRMT R91, R10, 0x7632, R91 ;  /* 0x000076320a5b7816 */ /* 0x000fc6000000005b */
[----:B------:R3:W-:Y:S01]  /*70c50*/  @P1 STG.E.U16 desc[UR16][R8.64], R10 ;  /* 0x0000000a08001986 */ /* 0x0007e2000c101510 */
[C---:B--2---:R-:W-:Y:S01]  /*70c60*/  ISETP.LT.AND P2, PT, R88.reuse, UR5, !P0 ;  /* 0x0000000558007c0c */ /* 0x044fe2000c741270 */
[-C--:B0-----:R-:W-:Y:S01]  /*70c70*/  IMAD R88, R88, R93.reuse, RZ ;  /* 0x0000005d58587224 */ /* 0x081fe200078e02ff */
[----:B-1----:R-:W-:Y:S01]  /*70c80*/  ISETP.LT.AND P3, PT, R92, UR8, !P0 ;  /* 0x000000085c007c0c */ /* 0x002fe2000c761270 */
[----:B------:R-:W0:Y:S01]  /*70c90*/  LDCU UR5, c[0x0][0x39c] ;  /* 0x00007380ff0577ac */ /* 0x000e220008000800 */
[CC--:B---3--:R-:W-:Y:S02]  /*70ca0*/  IMAD R10, R89.reuse, R93.reuse, RZ ;  /* 0x0000005d590a7224 */ /* 0x0c8fe400078e02ff */
[-C--:B------:R-:W-:Y:S01]  /*70cb0*/  LEA R8, P1, R88, R0.reuse, 0x1 ;  /* 0x0000000058087211 */ /* 0x080fe200078208ff */
[----:B------:R-:W1:Y:S01]  /*70cc0*/  LDCU UR8, c[0x0][0x39c] ;  /* 0x00007380ff0877ac */ /* 0x000e620008000800 */
[----:B------:R-:W-:Y:S01]  /*70cd0*/  ISETP.LT.AND P4, PT, R89, UR7, !P0 ;  /* 0x0000000759007c0c */ /* 0x000fe2000c781270 */
[----:B------:R-:W-:Y:S01]  /*70ce0*/  IMAD R89, R92, R93, RZ ;  /* 0x0000005d5c597224 */ /* 0x000fe200078e02ff */
[----:B------:R-:W-:Y:S01]  /*70cf0*/  LEA.HI.X.SX32 R9, R88, R3, 0x1, P1 ;  /* 0x0000000358097211 */ /* 0x000fe200008f0eff */
[C---:B----4-:R-:W-:Y:S01]  /*70d00*/  IMAD R92, R90.reuse, R93, RZ ;  /* 0x0000005d5a5c7224 */ /* 0x050fe200078e02ff */
[----:B------:R-:W-:Y:S01]  /*70d10*/  ISETP.LT.AND P1, PT, R90, UR6, !P0 ;  /* 0x000000065a007c0c */ /* 0x000fe2000c721270 */
[----:B------:R-:W2:Y:S01]  /*70d20*/  LDCU UR6, c[0x0][0x39c] ;  /* 0x00007380ff0677ac */ /* 0x000ea20008000800 */
[C---:B------:R-:W-:Y:S01]  /*70d30*/  LEA R90, P6, R10.reuse, R0, 0x1 ;  /* 0x000000000a5a7211 */ /* 0x040fe200078c08ff */
[----:B------:R3:W-:Y:S01]  /*70d40*/  @P2 STG.E.U16 desc[UR16][R8.64], R91 ;  /* 0x0000005b08002986 */ /* 0x0007e2000c101510 */
[----:B------:R-:W4:Y:S02]  /*70d50*/  LDCU UR7, c[0x0][0x39c] ;  /* 0x00007380ff0777ac */ /* 0x000f240008000800 */
[----:B---3--:R-:W-:-:S02]  /*70d60*/  LEA.HI.X.SX32 R91, R10, R3, 0x1, P6 ;  /* 0x000000030a5b7211 */ /* 0x008fc400030f0eff */
[C---:B------:R-:W-:Y:S02]  /*70d70*/  LEA R8, P6, R92.reuse, R0, 0x1 ;  /* 0x000000005c087211 */ /* 0x040fe400078c08ff */
[----:B------:R-:W-:Y:S01]  /*70d80*/  PRMT R10, R11, 0x7632, R10 ;  /* 0x000076320b0a7816 */ /* 0x000fe2000000000a */
[----:B------:R3:W-:Y:S01]  /*70d90*/  @P4 STG.E.U16 desc[UR16][R90.64], R11 ;  /* 0x0000000b5a004986 */ /* 0x0007e2000c101510 */
[----:B------:R-:W-:-:S03]  /*70da0*/  LEA.HI.X.SX32 R9, R92, R3, 0x1, P6 ;  /* 0x000000035c097211 */ /* 0x000fc600030f0eff */
[----:B---3--:R-:W3:Y:S04]  /*70db0*/  LDL.LU R11, [R1+0x2dc] ;  /* 0x0002dc00010b7983 */ /* 0x008ee80000300800 */
[----:B------:R-:W0:Y:S04]  /*70dc0*/  LDL.LU R90, [R1+0x2e0] ;  /* 0x0002e000015a7983 */ /* 0x000e280000300800 */
[----:B------:R-:W2:Y:S04]  /*70dd0*/  LDL.LU R91, [R1+0x2e4] ;  /* 0x0002e400015b7983 */ /* 0x000ea80000300800 */
[----:B------:R-:W2:Y:S01]  /*70de0*/  LDL.LU R92, [R1+0x2d8] ;  /* 0x0002d800015c7983 */ /* 0x000ea20000300800 */
[----:B------:R-:W-:-:S04]  /*70df0*/  LEA R88, P2, R89, R0, 0x1 ;  /* 0x0000000059587211 */ /* 0x000fc800078408ff */
[----:B------:R-:W-:-:S05]  /*70e00*/  LEA.HI.X.SX32 R89, R89, R3, 0x1, P2 ;  /* 0x0000000359597211 */ /* 0x000fca00010f0eff */
[----:B------:R1:W-:Y:S04]  /*70e10*/  @P3 STG.E.U16 desc[UR16][R88.64], R10 ;  /* 0x0000000a58003986 */ /* 0x0003e8000c101510 */
[----:B------:R0:W-:Y:S01]  /*70e20*/  @P1 STG.E.U16 desc[UR16][R8.64], R16 ;  /* 0x0000001008001986 */ /* 0x0001e2000c101510 */
[----:B-1----:R-:W-:Y:S02]  /*70e30*/  PRMT R89, R16, 0x7632, R89 ;  /* 0x0000763210597816 */ /* 0x002fe40000000059 */
[C---:B---3--:R-:W-:Y:S01]  /*70e40*/  ISETP.LT.AND P4, PT, R11.reuse, UR10, !P0 ;  /* 0x0000000a0b007c0c */ /* 0x048fe2000c781270 */
[-C--:B------:R-:W-:Y:S02]  /*70e50*/  IMAD R11, R11, R93.reuse, RZ ;  /* 0x0000005d0b0b7224 */ /* 0x080fe400078e02ff */
[CC--:B--2---:R-:W-:Y:S01]  /*70e60*/  IMAD R10, R92.reuse, R93.reuse, RZ ;  /* 0x0000005d5c0a7224 */ /* 0x0c4fe200078e02ff */
[----:B------:R-:W-:Y:S01]  /*70e70*/  ISETP.LT.AND P2, PT, R92, UR9, !P0 ;  /* 0x000000095c007c0c */ /* 0x000fe2000c741270 */
[----:B0-----:R-:W-:Y:S01]  /*70e80*/  IMAD R16, R91, R93, RZ ;  /* 0x0000005d5b107224 */ /* 0x001fe200078e02ff */
[-C--:B------:R-:W-:Y:S01]  /*70e90*/  LEA R88, P6, R11, R0.reuse, 0x1 ;  /* 0x000000000b587211 */ /* 0x080fe200078c08ff */
[----:B------:R-:W2:Y:S01]  /*70ea0*/  LDL.LU R92, [R1+0x2ec] ;  /* 0x0002ec00015c7983 */ /* 0x000ea20000300800 */
[C---:B------:R-:W-:Y:S01]  /*70eb0*/  LEA R8, P1, R10.reuse, R0, 0x1 ;  /* 0x000000000a087211 */ /* 0x040fe200078208ff */
[----:B------:R-:W0:Y:S03]  /*70ec0*/  LDCU UR9, c[0x0][0x39c] ;  /* 0x00007380ff0977ac */ /* 0x000e260008000800 */
[----:B------:R-:W-:-:S05]  /*70ed0*/  LEA.HI.X.SX32 R9, R10, R3, 0x1, P1 ;  /* 0x000000030a097211 */ /* 0x000fca00008f0eff */
[----:B------:R1:W-:Y:S01]  /*70ee0*/  @P2 STG.E.U16 desc[UR16][R8.64], R89 ;  /* 0x0000005908002986 */ /* 0x0003e2000c101510 */
[----:B------:R-:W-:Y:S01]  /*70ef0*/  ISETP.LT.AND P1, PT, R91, UR6, !P0 ;  /* 0x000000065b007c0c */ /* 0x000fe2000c721270 */
[----:B------:R-:W3:Y:S02]  /*70f00*/  LDCU UR6, c[0x0][0x39c] ;  /* 0x00007380ff0677ac */ /* 0x000ee40008000800 */
[----:B------:R-:W2:Y:S01]  /*70f10*/  LDL.LU R91, [R1+0x2f0] ;  /* 0x0002f000015b7983 */ /* 0x000ea20000300800 */
[----:B-1----:R-:W-:-:S05]  /*70f20*/  LEA.HI.X.SX32 R89, R11, R3, 0x1, P6 ;  /* 0x000000030b597211 */ /* 0x002fca00030f0eff */
[----:B------:R1:W-:Y:S04]  /*70f30*/  @P4 STG.E.U16 desc[UR16][R88.64], R17 ;  /* 0x0000001158004986 */ /* 0x0003e8000c101510 */
[----:B-1----:R-:W4:Y:S01]  /*70f40*/  LDL.LU R89, [R1+0x2e8] ;  /* 0x0002e80001597983 */ /* 0x002f220000300800 */
[C---:B------:R-:W-:Y:S01]  /*70f50*/  ISETP.LT.AND P3, PT, R90.reuse, UR5, !P0 ;  /* 0x000000055a007c0c */ /* 0x040fe2000c761270 */
[----:B------:R-:W-:Y:S01]  /*70f60*/  IMAD R90, R90, R93, RZ ;  /* 0x0000005d5a5a7224 */ /* 0x000fe200078e02ff */
[----:B------:R-:W1:Y:S04]  /*70f70*/  LDCU UR5, c[0x0][0x39c] ;  /* 0x00007380ff0577ac */ /* 0x000e680008000800 */
[----:B------:R-:W-:-:S04]  /*70f80*/  LEA R10, P2, R90, R0, 0x1 ;  /* 0x000000005a0a7211 */ /* 0x000fc800078408ff */
[----:B------:R-:W-:Y:S02]  /*70f90*/  LEA.HI.X.SX32 R11, R90, R3, 0x1, P2 ;  /* 0x000000035a0b7211 */ /* 0x000fe400010f0eff */
[----:B------:R-:W-:-:S05]  /*70fa0*/  PRMT R90, R17, 0x7632, R90 ;  /* 0x00007632115a7816 */ /* 0x000fca000000005a */
[----:B------:R0:W-:Y:S04]  /*70fb0*/  @P3 STG.E.U16 desc[UR16][R10.64], R90 ;  /* 0x0000005a0a003986 */ /* 0x0001e8000c101510 */
[----:B0-----:R-:W3:Y:S01]  /*70fc0*/  LDL.LU R90, [R1+0x2f4] ;  /* 0x0002f400015a7983 */ /* 0x001ee20000300800 */
[C---:B----4-:R-:W-:Y:S01]  /*70fd0*/  ISETP.LT.AND P2, PT, R89.reuse, UR7, !P0 ;  /* 0x0000000759007c0c */ /* 0x050fe2000c741270 */
[-C--:B------:R-:W-:Y:S01]  /*70fe0*/  IMAD R17, R89, R93.reuse, RZ ;  /* 0x0000005d59117224 */ /* 0x080fe200078e02ff */
[----:B------:R-:W-:Y:S01]  /*70ff0*/  LEA R8, P6, R16, R0, 0x1 ;  /* 0x0000000010087211 */ /* 0x000fe200078c08ff */
[----:B------:R-:W4:Y:S01]  /*71000*/  LDL.LU R89, [R1+0x2f8] ;  /* 0x0002f80001597983 */ /* 0x000f220000300800 */
[C---:B--2---:R-:W-:Y:S01]  /*71010*/  IMAD R11, R92.reuse, R93, RZ ;  /* 0x0000005d5c0b7224 */ /* 0x044fe200078e02ff */
[----:B------:R-:W-:Y:S01]  /*71020*/  ISETP.LT.AND P3, PT, R92, UR8, !P0 ;  /* 0x000000085c007c0c */ /* 0x000fe2000c761270 */
[----:B------:R-:W4:Y:S01]  /*71030*/  LDCU UR7, c[0x0][0x39c] ;  /* 0x00007380ff0777ac */ /* 0x000f220008000800 */
[----:B------:R-:W2:Y:S01]  /*71040*/  LDL.LU R88, [R1+0x2fc] ;  /* 0x0002fc0001587983 */ /* 0x000ea20000300800 */
[----:B------:R-:W-:-:S02]  /*71050*/  LEA.HI.X.SX32 R9, R16, R3, 0x1, P6 ;  /* 0x0000000310097211 */ /* 0x000fc400030f0eff */
[-C--:B------:R-:W-:Y:S01]  /*71060*/  LEA R16, P6, R17, R0.reuse, 0x1 ;  /* 0x0000000011107211 */ /* 0x080fe200078c08ff */
[----:B------:R-:W5:Y:S01]  /*71070*/  LDL.LU R92, [R1+0x300] ;  /* 0x00030000015c7983 */ /* 0x000f620000300800 */
[----:B------:R-:W-:Y:S01]  /*71080*/  LEA R10, P4, R11, R0, 0x1 ;  /* 0x000000000b0a7211 */ /* 0x000fe200078808ff */
[----:B------:R-:W5:Y:S01]  /*71090*/  LDCU UR8, c[0x0][0x39c] ;  /* 0x00007380ff0877ac */ /* 0x000f620008000800 */
[-C--:B------:R-:W-:Y:S01]  /*710a0*/  LEA.HI.X.SX32 R17, R17, R3.reuse, 0x1, P6 ;  /* 0x0000000311117211 */ /* 0x080fe200030f0eff */
[----:B------:R0:W-:Y:S01]  /*710b0*/  @P1 STG.E.U16 desc[UR16][R8.64], R18 ;  /* 0x0000001208001986 */ /* 0x0001e2000c101510 */
[----:B------:R-:W-:Y:S02]  /*710c0*/  LEA.HI.X.SX32 R11, R11, R3, 0x1, P4 ;  /* 0x000000030b0b7211 */ /* 0x000fe400020f0eff */
[C---:B-1----:R-:W-:Y:S01]  /*710d0*/  ISETP.LT.AND P1, PT, R91.reuse, UR5, !P0 ;  /* 0x000000055b007c0c */ /* 0x042fe2000c721270 */
[----:B------:R-:W2:Y:S01]  /*710e0*/  LDCU UR5, c[0x0][0x39c] ;  /* 0x00007380ff0577ac */ /* 0x000ea20008000800 */
[----:B0-----:R-:W-:Y:S01]  /*710f0*/  PRMT R18, R18, 0x7632, R18 ;  /* 0x0000763212127816 */ /* 0x001fe20000000012 */
[----:B------:R-:W-:-:S02]  /*71100*/  IMAD R9, R91, R93, RZ ;  /* 0x0000005d5b097224 */ /* 0x000fc400078e02ff */
[----:B------:R-:W5:Y:S04]  /*71110*/  LDL.LU R91, [R1+0x304] ;  /* 0x00030400015b7983 */ /* 0x000f680000300800 */
[----:B------:R0:W-:Y:S04]  /*71120*/  @P2 STG.E.U16 desc[UR16][R16.64], R18 ;  /* 0x0000001210002986 */ /* 0x0001e8000c101510 */
[----:B------:R1:W-:Y:S01]  /*71130*/  @P3 STG.E.U16 desc[UR16][R10.64], R19 ;  /* 0x000000130a003986 */ /* 0x0003e2000c101510 */
[C---:B---3--:R-:W-:Y:S01]  /*71140*/  ISETP.LT.AND P3, PT, R90.reuse, UR6, !P0 ;  /* 0x000000065a007c0c */ /* 0x048fe2000c761270 */
[----:B------:R-:W3:Y:S01]  /*71150*/  LDCU UR6, c[0x0][0x39c] ;  /* 0x00007380ff0677ac */ /* 0x000ee20008000800 */
[----:B0-----:R-:W-:-:S02]  /*71160*/  IMAD R17, R90, R93, RZ ;  /* 0x0000005d5a117224 */ /* 0x001fc400078e02ff */
[----:B------:R-:W3:Y:S01]  /*71170*/  LDL.LU R90, [R1+0x308] ;  /* 0x00030800015a7983 */ /* 0x000ee20000300800 */
[----:B------:R-:W-:Y:S02]  /*71180*/  LEA R8, P6, R9, R0, 0x1 ;  /* 0x0000000009087211 */ /* 0x000fe400078c08ff */
[----:B------:R-:W-:Y:S02]  /*71190*/  PRMT R16, R19, 0x7632, R16 ;  /* 0x0000763213107816 */ /* 0x000fe40000000010 */
[----:B------:R-:W-:-:S05]  /*711a0*/  LEA.HI.X.SX32 R9, R9, R3, 0x1, P6 ;  /* 0x0000000309097211 */ /* 0x000fca00030f0eff */
[----:B------:R0:W-:Y:S01]  /*711b0*/  @P1 STG.E.U16 desc[UR16][R8.64], R16 ;  /* 0x0000001008001986 */ /* 0x0001e2000c101510 */
[C---:B----4-:R-:W-:Y:S01]  /*711c0*/  ISETP.LT.AND P2, PT, R89.reuse, UR7, !P0 ;  /* 0x0000000759007c0c */ /* 0x050fe2000c741270 */
[-C--:B-1----:R-:W-:Y:S01]  /*711d0*/  IMAD R11, R89, R93.reuse, RZ ;  /* 0x0000005d590b7224 */ /* 0x082fe200078e02ff */
[-C--:B0-----:R-:W-:Y:S01]  /*711e0*/  LEA R16, P6, R17, R0.reuse, 0x1 ;  /* 0x0000000011107211 */ /* 0x081fe200078c08ff */
[----:B------:R-:W4:Y:S01]  /*711f0*/  LDL.LU R89, [R1+0x30c] ;  /* 0x00030c0001597983 */ /* 0x000f220000300800 */
[C---:B--2---:R-:W-:Y:S01]  /*71200*/  ISETP.LT.AND P1, PT, R88.reuse, UR5, !P0 ;  /* 0x0000000558007c0c */ /* 0x044fe2000c721270 */
[----:B------:R-:W-:Y:S01]  /*71210*/  IMAD R9, R88, R93, RZ ;  /* 0x0000005d58097224 */ /* 0x000fe200078e02ff */
[----:B------:R-:W-:Y:S01]  /*71220*/  LEA R10, P4, R11, R0, 0x1 ;  /* 0x000000000b0a7211 */ /* 0x000fe200078808ff */
[----:B------:R-:W2:Y:S01]  /*71230*/  LDL.LU R88, [R1+0x310] ;  /* 0x0003100001587983 */ /* 0x000ea20000300800 */
[-C--:B------:R-:W-:Y:S01]  /*71240*/  LEA.HI.X.SX32 R17, R17, R3.reuse, 0x1, P6 ;  /* 0x0000000311117211 */ /* 0x080fe200030f0eff */
[----:B------:R-:W0:Y:S01]  /*71250*/  LDCU UR5, c[0x0][0x39c] ;  /* 0x00007380ff0577ac */ /* 0x000e220008000800 */
[----:B------:R-:W-:-:S02]  /*71260*/  LEA.HI.X.SX32 R11, R11, R3, 0x1, P4 ;  /* 0x000000030b0b7211 */ /* 0x000fc400020f0eff */
[----:B------:R-:W-:Y:S01]  /*71270*/  PRMT R19, R24, 0x7632, R19 ;  /* 0x0000763218137816 */ /* 0x000fe20000000013 */
[----:B------:R-:W1:Y:S01]  /*71280*/  LDCU UR7, c[0x0][0x39c] ;  /* 0x00007380ff0777ac */ /* 0x000e620008000800 */
[C---:B------:R-:W-:Y:S01]  /*71290*/  LEA R8, P6, R9.reuse, R0, 0x1 ;  /* 0x0000000009087211 */ /* 0x040fe200078c08ff */
[----:B------:R-:W-:Y:S03]  /*712a0*/  @P3 STG.E.U16 desc[UR16][R16.64], R24 ;  /* 0x0000001810003986 */ /* 0x000fe6000c101510 */
[----:B------:R-:W-:Y:S01]  /*712b0*/  LEA.HI.X.SX32 R9, R9, R3, 0x1, P6 ;  /* 0x0000000309097211 */ /* 0x000fe200030f0eff */
[----:B------:R0:W-:Y:S01]  /*712c0*/  @P2 STG.E.U16 desc[UR16][R10.64], R19 ;  /* 0x000000130a002986 */ /* 0x0001e2000c101510 */
[C---:B-----5:R-:W-:Y:S01]  /*712d0*/  ISETP.LT.AND P6, PT, R92.reuse, UR8, !P0 ;  /* 0x000000085c007c0c */ /* 0x060fe2000c7c1270 */
[----:B------:R-:W5:Y:S02]  /*712e0*/  LDCU UR8, c[0x0][0x39c] ;  /* 0x00007380ff0877ac */ /* 0x000f640008000800 */
[----:B------:R1:W-:Y:S01]  /*712f0*/  @P1 STG.E.U16 desc[UR16][R8.64], R25 ;  /* 0x0000001908001986 */ /* 0x0003e2000c101510 */
[----:B0-----:R-:W-:-:S05]  /*71300*/  IMAD R10, R92, R93, RZ ;  /* 0x0000005d5c0a7224 */ /* 0x001fca00078e02ff */
[CC--:B-1----:R-:W-:Y:S01]  /*71310*/  LEA R8, P1, R10.reuse, R0.reuse, 0x1 ;  /* 0x000000000a087211 */ /* 0x0c2fe200078208ff */
[----:B------:R-:W-:Y:S01]  /*71320*/  IMAD R11, R91, R93, RZ ;  /* 0x0000005d5b0b7224 */ /* 0x000fe200078e02ff */
[----:B------:R-:W-:Y:S02]  /*71330*/  PRMT R25, R25, 0x7632, R25 ;  /* 0x0000763219197816 */ /* 0x000fe40000000019 */
[----:B------:R-:W-:Y:S02]  /*71340*/  LEA.HI.X.SX32 R9, R10, R3, 0x1, P1 ;  /* 0x000000030a097211 */ /* 0x000fe400008f0eff */
[----:B---3--:R-:W-:Y:S01]  /*71350*/  ISETP.LT.AND P2, PT, R91, UR6, !P0 ;  /* 0x000000065b007c0c */ /* 0x008fe2000c741270 */
[----:B------:R-:W0:Y:S01]  /*71360*/  LDCU UR6, c[0x0][0x39c] ;  /* 0x00007380ff0677ac */ /* 0x000e220008000800 */
[C---:B------:R-:W-:Y:S01]  /*71370*/  IMAD R16, R90.reuse, R93, RZ ;  /* 0x0000005d5a107224 */ /* 0x040fe200078e02ff */
[----:B------:R-:W-:Y:S01]  /*71380*/  ISETP.LT.AND P1, PT, R90, UR5, !P0 ;  /* 0x000000055a007c0c */ /* 0x000fe2000c721270 */
[----:B------:R-:W1:Y:S01]  /*71390*/  LDCU UR5, c[0x0][0x39c] ;  /* 0x00007380ff0577ac */ /* 0x000e620008000800 */
[----:B------:R3:W-:Y:S01]  /*713a0*/  @P6 STG.E.U16 desc[UR16][R8.64], R25 ;  /* 0x0000001908006986 */ /* 0x0007e2000c101510 */
[----:B------:R-:W-:-:S04]  /*713b0*/  LEA R10, P3, R11, R0, 0x1 ;  /* 0x000000000b0a7211 */ /* 0x000fc800078608ff */
[----:B------:R-:W-:Y:S02]  /*713c0*/  LEA.HI.X.SX32 R11, R11, R3, 0x1, P3 ;  /* 0x000000030b0b7211 */ /* 0x000fe400018f0eff */
[----:B---3--:R-:W-:-:S04]  /*713d0*/  LEA R8, P6, R16, R0, 0x1 ;  /* 0x0000000010087211 */ /* 0x008fc800078c08ff */
[----:B------:R-:W-:Y:S02]  /*713e0*/  LEA.HI.X.SX32 R9, R16, R3, 0x1, P6 ;  /* 0x0000000310097211 */ /* 0x000fe400030f0eff */
[----:B------:R-:W-:Y:S01]  /*713f0*/  PRMT R16, R26, 0x7632, R16 ;  /* 0x000076321a107816 */ /* 0x000fe20000000010 */
[----:B------:R-:W-:Y:S04]  /*71400*/  @P2 STG.E.U16 desc[UR16][R10.64], R26 ;  /* 0x0000001a0a002986 */ /* 0x000fe8000c101510 */
[----:B------:R3:W-:Y:S02]  /*71410*/  @P1 STG.E.U16 desc[UR16][R8.64], R16 ;  /* 0x0000001008001986 */ /* 0x0007e4000c101510 */
[C---:B---3--:R-:W-:Y:S02]  /*71420*/  LOP3.LUT R16, R2.reuse, 0x80, RZ, 0xfc, !PT ;  /* 0x0000008002107812 */ /* 0x048fe400078efcff */
[----:B------:R-:W-:-:S04]  /*71430*/  LOP3.LUT R18, R2, 0x84, RZ, 0xfc, !PT ;  /* 0x0000008402127812 */ /* 0x000fc800078efcff */
[----:B------:R-:W-:Y:S02]  /*71440*/  ISETP.LT.AND P4, PT, R18, UR9, !P0 ;  /* 0x0000000912007c0c */ /* 0x000fe4000c781270 */
[----:B------:R-:W-:Y:S02]  /*71450*/  LOP3.LUT R18, R2, 0xa2, RZ, 0xfc, !PT ;  /* 0x000000a202127812 */ /* 0x000fe400078efcff */
[----:B------:R-:W-:Y:S02]  /*71460*/  PRMT R19, R43, 0x7632, R19 ;  /* 0x000076322b137816 */ /* 0x000fe40000000013 */
[----:B------:R-:W-:Y:S01]  /*71470*/  PRMT R24, R49, 0x7632, R24 ;  /* 0x0000763231187816 */ /* 0x000fe20000000018 */
[CC--:B----4-:R-:W-:Y:S01]  /*71480*/  IMAD R17, R89.reuse, R93.reuse, RZ ;  /* 0x0000005d59117224 */ /* 0x0d0fe200078e02ff */
[----:B------:R-:W-:Y:S01]  /*71490*/  ISETP.LT.AND P3, PT, R89, UR7, !P0 ;  /* 0x0000000759007c0c */ /* 0x000fe2000c761270 */
[----:B------:R-:W3:Y:S01]  /*714a0*/  LDCU UR7, c[0x0][0x39c] ;  /* 0x00007380ff0777ac */ /* 0x000ee20008000800 */
[----:B------:R-:W4:Y:S01]  /*714b0*/  LDL.LU R89, [R1+0x208] ;  /* 0x0002080001597983 */ /* 0x000f220000300800 */
[----:B--2---:R-:W-:Y:S01]  /*714c0*/  IMAD R11, R88, R93, RZ ;  /* 0x0000005d580b7224 */ /* 0x004fe200078e02ff */
[----:B------:R-:W-:-:S02]  /*714d0*/  LEA R8, P1, R17, R0, 0x1 ;  /* 0x0000000011087211 */ /* 0x000fc400078208ff */
[----:B-----5:R-:W-:Y:S01]  /*714e0*/  ISETP.LT.AND P2, PT, R88, UR8, !P0 ;  /* 0x0000000858007c0c */ /* 0x020fe2000c741270 */
[----:B------:R-:W2:Y:S01]  /*714f0*/  LDL.LU R92, [R1+0x20c] ;  /* 0x00020c00015c7983 */ /* 0x000ea20000300800 */
[----:B------:R-:W-:Y:S02]  /*71500*/  LEA.HI.X.SX32 R9, R17, R3, 0x1, P1 ;  /* 0x0000000311097211 */ /* 0x000fe400008f0eff */
[C---:B-1----:R-:W-:Y:S01]  /*71510*/  ISETP.LT.AND P1, PT, R16.reuse, UR5, !P0 ;  /* 0x0000000510007c0c */ /* 0x042fe2000c721270 */
[----:B------:R-:W-:Y:S01]  /*71520*/  IMAD R16, R16, R93, RZ ;  /* 0x0000005d10107224 */ /* 0x000fe200078e02ff */
[C---:B------:R-:W-:Y:S01]  /*71530*/  LEA R10, P6, R11.reuse, R0, 0x1 ;  /* 0x000000000b0a7211 */ /* 0x040fe200078c08ff */
[----:B------:R1:W-:Y:S01]  /*71540*/  @P3 STG.E.U16 desc[UR16][R8.64], R27 ;  /* 0x0000001b08003986 */ /* 0x0003e2000c101510 */
[----:B------:R-:W5:Y:S02]  /*71550*/  LDCU UR5, c[0x0][0x39c] ;  /* 0x00007380ff0577ac */ /* 0x000f640008000800 */
[----:B------:R-:W-:Y:S01]  /*71560*/  LEA.HI.X.SX32 R11, R11, R3, 0x1, P6 ;  /* 0x000000030b0b7211 */ /* 0x000fe200030f0eff */
[----:B------:R-:W2:Y:S01]  /*71570*/  LDL.LU R90, [R1+0x40] ;  /* 0x00004000015a7983 */ /* 0x000ea20000300800 */
[----:B------:R-:W-:-:S03]  /*71580*/  LOP3.LUT R17, R2, 0x86, RZ, 0xfc, !PT ;  /* 0x0000008602117812 */ /* 0x000fc600078efcff */
[----:B------:R-:W2:Y:S01]  /*71590*/  LDL.LU R88, [R1+0x44] ;  /* 0x0000440001587983 */ /* 0x000ea20000300800 */
[----:B-1----:R-:W-:-:S03]  /*715a0*/  PRMT R27, R27, 0x7632, R27 ;  /* 0x000076321b1b7816 */ /* 0x002fc6000000001b */
[----:B------:R-:W2:Y:S01]  /*715b0*/  LDL.LU R91, [R1+0x318] ;  /* 0x00031800015b7983 */ /* 0x000ea20000300800 */
[----:B------:R-:W-:-:S03]  /*715c0*/  LEA R8, P6, R16, R0, 0x1 ;  /* 0x0000000010087211 */ /* 0x000fc600078c08ff */
[----:B------:R1:W-:Y:S01]  /*715d0*/  @P2 STG.E.U16 desc[UR16][R10.64], R27 ;  /* 0x0000001b0a002986 */ /* 0x0003e2000c101510 */
[----:B------:R-:W-:Y:S02]  /*715e0*/  LEA.HI.X.SX32 R9, R16, R3, 0x1, P6 ;  /* 0x0000000310097211 */ /* 0x000fe400030f0eff */
[----:B0-----:R-:W-:Y:S01]  /*715f0*/  ISETP.LT.AND P3, PT, R17, UR6, !P0 ;  /* 0x0000000611007c0c */ /* 0x001fe2000c761270 */
[----:B------:R-:W0:Y:S01]  /*71600*/  LDCU UR6, c[0x0][0x39c] ;  /* 0x00007380ff0677ac */ /* 0x000e220008000800 */
[C---:B------:R-:W-:Y:S01]  /*71610*/  LOP3.LUT R17, R2.reuse, 0x88, RZ, 0xfc, !PT ;  /* 0x0000008802117812 */ /* 0x040fe200078efcff */
[----:B------:R5:W-:Y:S01]  /*71620*/  @P1 STG.E.U16 desc[UR16][R8.64], R32 ;  /* 0x0000002008001986 */ /* 0x000be2000c101510 */
[----:B-1----:R-:W-:Y:S02]  /*71630*/  IMAD R11, R93, 0x2, R16 ;  /* 0x000000025d0b7824 */ /* 0x002fe400078e0210 */
[----:B---3--:R-:W-:Y:S01]  /*71640*/  ISETP.LT.AND P2, PT, R17, UR7, !P0 ;  /* 0x0000000711007c0c */ /* 0x008fe2000c741270 */
[----:B------:R-:W1:Y:S02]  /*71650*/  LDCU UR7, c[0x0][0x39c] ;  /* 0x00007380ff0777ac */ /* 0x000e640008000800 */
[----:B------:R-:W-:Y:S01]  /*71660*/  LEA R10, P1, R11, R0, 0x1 ;  /* 0x000000000b0a7211 */ /* 0x000fe200078208ff */
[----:B------:R-:W-:Y:S01]  /*71670*/  IMAD R16, R93, 0x2, R11 ;  /* 0x000000025d107824 */ /* 0x000fe200078e020b */
[----:B-----5:R-:W-:-:S02]  /*71680*/  LOP3.LUT R8, R2, 0x8a, RZ, 0xfc, !PT ;  /* 0x0000008a02087812 */ /* 0x020fc400078efcff */
[-C--:B------:R-:W-:Y:S02]  /*71690*/  LEA.HI.X.SX32 R11, R11, R3.reuse, 0x1, P1 ;  /* 0x000000030b0b7211 */ /* 0x080fe400008f0eff */
[----:B------:R-:W-:Y:S02]  /*716a0*/  PRMT R32, R32, 0x7632, R32 ;  /* 0x0000763220207816 */ /* 0x000fe40000000020 */
[----:B------:R-:W-:Y:S01]  /*716b0*/  ISETP.LT.AND P1, PT, R8, UR5, !P0 ;  /* 0x0000000508007c0c */ /* 0x000fe2000c721270 */
[----:B------:R-:W3:Y:S01]  /*716c0*/  LDCU UR5, c[0x0][0x39c] ;  /* 0x00007380ff0577ac */ /* 0x000ee20008000800 */
[----:B------:R-:W-:Y:S01]  /*716d0*/  LEA R8, P6, R16, R0, 0x1 ;  /* 0x0000000010087211 */ /* 0x000fe200078c08ff */
[----:B------:R5:W-:Y:S01]  /*716e0*/  @P5 STG.E.U16 desc[UR16][R10.64], R32 ;  /* 0x000000200a005986 */ /* 0x000be2000c101510 */
[----:B------:R-:W-:Y:S02]  /*716f0*/  LOP3.LUT R17, R2, 0x8c, RZ, 0xfc, !PT ;  /* 0x0000008c02117812 */ /* 0x000fe400078efcff */
[----:B------:R-:W-:-:S02]  /*71700*/  LEA.HI.X.SX32 R9, R16, R3, 0x1, P6 ;  /* 0x0000000310097211 */ /* 0x000fc400030f0eff */
[----:B0-----:R-:W-:Y:S01]  /*71710*/  ISETP.LT.AND P5, PT, R17, UR6, !P0 ;  /* 0x0000000611007c0c */ /* 0x001fe2000c7a1270 */
[----:B------:R-:W0:Y:S01]  /*71720*/  LDCU UR6, c[0x0][0x39c] ;  /* 0x00007380ff0677ac */ /* 0x000e220008000800 */
[----:B-----5:R-:W-:Y:S01]  /*71730*/  IMAD R11, R93, 0x2, R16 ;  /* 0x000000025d0b7824 */ /* 0x020fe200078e0210 */
[----:B------:R-:W-:-:S03]  /*71740*/  LOP3.LUT R17, R2, 0x8e, RZ, 0xfc, !PT ;  /* 0x0000008e02117812 */ /* 0x000fc600078efcff */
[----:B------:R-:W-:Y:S01]  /*71750*/  IMAD R16, R93, 0x2, R11 ;  /* 0x000000025d107824 */ /* 0x000fe200078e020b */
[C---:B------:R-:W-:Y:S01]  /*71760*/  LEA R10, P6, R11.reuse, R0, 0x1 ;  /* 0x000000000b0a7211 */ /* 0x040fe200078c08ff */
[----:B------:R5:W-:Y:S03]  /*71770*/  @P4 STG.E.U16 desc[UR16][R8.64], R33 ;  /* 0x0000002108004986 */ /* 0x000be6000c101510 */
[----:B------:R-:W-:Y:S02]  /*71780*/  LEA.HI.X.SX32 R11, R11, R3, 0x1, P6 ;  /* 0x000000030b0b7211 */ /* 0x000fe400030f0eff */
[----:B-1----:R-:W-:Y:S01]  /*71790*/  ISETP.LT.AND P4, PT, R17, UR7, !P0 ;  /* 0x0000000711007c0c */ /* 0x002fe2000c781270 */
[----:B------:R-:W1:Y:S01]  /*717a0*/  LDCU UR7, c[0x0][0x39c] ;  /* 0x00007380ff0777ac */ /* 0x000e620008000800 */
[----:B------:R-:W-:Y:S02]  /*717b0*/  LOP3.LUT R17, R2, 0x90, RZ, 0xfc, !PT ;  /* 0x0000009002117812 */ /* 0x000fe400078efcff */
[----:B-----5:R-:W-:-:S02]  /*717c0*/  PRMT R33, R33, 0x7632, R33 ;  /* 0x0000763221217816 */ /* 0x020fc40000000021 */
[----:B------:R-:W-:-:S03]  /*717d0*/  LEA R8, P6, R16, R0, 0x1 ;  /* 0x0000000010087211 */ /* 0x000fc600078c08ff */
[----:B------:R5:W-:Y:S01]  /*717e0*/  @P3 STG.E.U16 desc[UR16][R10.64], R33 ;  /* 0x000000210a003986 */ /* 0x000be2000c101510 */
[----:B------:R-:W-:Y:S02]  /*717f0*/  LEA.HI.X.SX32 R9, R16, R3, 0x1, P6 ;  /* 0x0000000310097211 */ /* 0x000fe400030f0eff */
[----:B---3--:R-:W-:Y:S01]  /*71800*/  ISETP.LT.AND P3, PT, R17, UR5, !P0 ;  /* 0x0000000511007c0c */ /* 0x008fe2000c761270 */
[----:B------:R-:W3:Y:S02]  /*71810*/  LDCU UR5, c[0x0][0x39c] ;  /* 0x00007380ff0577ac */ /* 0x000ee40008000800 */
[----:B------:R0:W-:Y:S01]  /*71820*/  @P2 STG.E.U16 desc[UR16][R8.64], R34 ;  /* 0x0000002208002986 */ /* 0x0001e2000c101510 */
[----:B-----5:R-:W-:-:S03]  /*71830*/  IMAD R10, R93, 0x2, R16 ;  /* 0x000000025d0a7824 */ /* 0x020fc600078e0210 */
[----:B------:R-:W5:Y:S01]  /*71840*/  LDL.LU R33, [R1+0x204] ;  /* 0x0002040001217983 */ /* 0x000f620000300800 */
[----:B------:R-:W-:Y:S01]  /*71850*/  IMAD R16, R93, 0x2, R10 ;  /* 0x000000025d107824 */ /* 0x000fe200078e020a */
[-C--:B0-----:R-:W-:Y:S02]  /*71860*/  LEA R8, P2, R10, R0.reuse, 0x1 ;  /* 0x000000000a087211 */ /* 0x081fe400078408ff */
[----:B------:R-:W-:Y:S02]  /*71870*/  LOP3.LUT R11, R2, 0x92, RZ, 0xfc, !PT ;  /* 0x00000092020b7812 */ /* 0x000fe400078efcff */
[----:B------:R-:W-:Y:S02]  /*71880*/  LEA.HI.X.SX32 R9, R10, R3, 0x1, P2 ;  /* 0x000000030a097211 */ /* 0x000fe400010f0eff */
[----:B------:R-:W-:Y:S02]  /*71890*/  PRMT R34, R34, 0x7632, R34 ;  /* 0x0000763222227816 */ /* 0x000fe40000000022 */
[----:B------:R-:W-:-:S02]  /*718a0*/  LEA R10, P6, R16, R0, 0x1 ;  /* 0x00000000100a7211 */ /* 0x000fc400078c08ff */
[----:B------:R-:W-:Y:S01]  /*718b0*/  ISETP.LT.AND P2, PT, R11, UR6, !P0 ;  /* 0x000000060b007c0c */ /* 0x000fe2000c741270 */
[----:B------:R0:W-:Y:S01]  /*718c0*/  @P1 STG.E.U16 desc[UR16][R8.64], R34 ;  /* 0x0000002208001986 */ /* 0x0001e2000c101510 */
[----:B------:R-:W-:Y:S01]  /*718d0*/  LEA.HI.X.SX32 R11, R16, R3, 0x1, P6 ;  /* 0x00000003100b7211 */ /* 0x000fe200030f0eff */
[----:B------:R-:W1:Y:S04]  /*718e0*/  LDCU UR6, c[0x0][0x39c] ;  /* 0x00007380ff0677ac */ /* 0x000e680008000800 */
[----:B------:R1:W-:Y:S01]  /*718f0*/  @P5 STG.E.U16 desc[UR16][R10.64], R35 ;  /* 0x000000230a005986 */ /* 0x0003e2000c101510 */
[C---:B0-----:R-:W-:Y:S01]  /*71900*/  IMAD R8, R93.reuse, 0x2, R16 ;  /* 0x000000025d087824 */ /* 0x041fe200078e0210 */
[----:B------:R-:W-:Y:S02]  /*71910*/  LOP3.LUT R9, R2, 0x96, RZ, 0xfc, !PT ;  /* 0x0000009602097812 */ /* 0x000fe400078efcff */
[----:B------:R-:W2:Y:S01]  /*71920*/  LDL.LU R34, [R1+0x200] ;  /* 0x0002000001227983 */ /* 0x000ea20000300800 */
[----:B------:R-:W-:Y:S01]  /*71930*/  IMAD R16, R93, 0x2, R8 ;  /* 0x000000025d107824 */ /* 0x000fe200078e0208 */
[----:B---3--:R-:W-:Y:S01]  /*71940*/  ISETP.LT.AND P5, PT, R9, UR5, !P0 ;  /* 0x0000000509007c0c */ /* 0x008fe2000c7a1270 */
[----:B------:R-:W0:Y:S01]  /*71950*/  LDCU UR5, c[0x0][0x39c] ;  /* 0x00007380ff0577ac */ /* 0x000e220008000800 */
[----:B-1----:R-:W-:-:S02]  /*71960*/  LEA R10, P6, R8, R0, 0x1 ;  /* 0x00000000080a7211 */ /* 0x002fc400078c08ff */
[----:B------:R-:W-:Y:S02]  /*71970*/  LOP3.LUT R17, R2, 0x94, RZ, 0xfc, !PT ;  /* 0x0000009402117812 */ /* 0x000fe400078efcff */
[-C--:B------:R-:W-:Y:S02]  /*71980*/  LEA.HI.X.SX32 R11, R8, R3.reuse, 0x1, P6 ;  /* 0x00000003080b7211 */ /* 0x080fe400030f0eff */
[C---:B------:R-:W-:Y:S02]  /*71990*/  LEA R8, P6, R16.reuse, R0, 0x1 ;  /* 0x0000000010087211 */ /* 0x040fe400078c08ff */
[----:B------:R-:W-:Y:S02]  /*719a0*/  PRMT R35, R35, 0x7632, R35 ;  /* 0x0000763223237816 */ /* 0x000fe40000000023 */
[----:B------:R-:W-:Y:S01]  /*719b0*/  LEA.HI.X.SX32 R9, R16, R3, 0x1, P6 ;  /* 0x0000000310097211 */ /* 0x000fe200030f0eff */
[----:B------:R-:W-:Y:S01]  /*719c0*/  IMAD R16, R93, 0x2, R16 ;  /* 0x000000025d107824 */ /* 0x000fe200078e0210 */
[----:B------:R-:W-:Y:S01]  /*719d0*/  ISETP.LT.AND P1, PT, R17, UR7, !P0 ;  /* 0x0000000711007c0c */ /* 0x000fe2000c721270 */
[----:B------:R-:W1:Y:S01]  /*719e0*/  LDCU UR7, c[0x0][0x39c] ;  /* 0x00007380ff0777ac */ /* 0x000e620008000800 */
[C---:B------:R-:W-:Y:S01]  /*719f0*/  LOP3.LUT R17, R2.reuse, 0x98, RZ, 0xfc, !PT ;  /* 0x0000009802117812 */ /* 0x040fe200078efcff */
[----:B------:R3:W-:Y:S03]  /*71a00*/  @P4 STG.E.U16 desc[UR16][R10.64], R35 ;  /* 0x000000230a004986 */ /* 0x0007e6000c101510 */
[----:B------:R-:W-:Y:S01]  /*71a10*/  ISETP.LT.AND P4, PT, R17, UR6, !P0 ;  /* 0x0000000611007c0c */ /* 0x000fe2000c781270 */
[----:B------:R0:W-:Y:S01]  /*71a20*/  @P3 STG.E.U16 desc[UR16][R8.64], R40 ;  /* 0x0000002808003986 */ /* 0x0001e2000c101510 */
[----:B------:R-:W1:Y:S01]  /*71a30*/  LDCU UR6, c[0x0][0x39c] ;  /* 0x00007380ff0677ac */ /* 0x000e620008000800 */
[----:B------:R-:W-:Y:S01]  /*71a40*/  IMAD R17, R93, 0x2, R16 ;  /* 0x000000025d117824 */ /* 0x000fe200078e0210 */
[----:B---3--:R-:W-:-:S02]  /*71a50*/  LOP3.LUT R10, R2, 0x9a, RZ, 0xfc, !PT ;  /* 0x0000009a020a7812 */ /* 0x008fc400078efcff */
[----:B0-----:R-:W-:-:S04]  /*71a60*/  LEA R8, P3, R16, R0, 0x1 ;  /* 0x0000000010087211 */ /* 0x001fc800078608ff */
[-C--:B------:R-:W-:Y:S02]  /*71a70*/  LEA.HI.X.SX32 R9, R16, R3.reuse, 0x1, P3 ;  /* 0x0000000310097211 */ /* 0x080fe400018f0eff */
[----:B------:R-:W-:Y:S01]  /*71a80*/  ISETP.LT.AND P3, PT, R10, UR5, !P0 ;  /* 0x000000050a007c0c */ /* 0x000fe2000c761270 */
[----:B------:R-:W0:Y:S01]  /*71a90*/  LDCU UR5, c[0x0][0x39c] ;  /* 0x00007380ff0577ac */ /* 0x000e220008000800 */
[C---:B------:R-:W-:Y:S02]  /*71aa0*/  LEA R10, P6, R17.reuse, R0, 0x1 ;  /* 0x00000000110a7211 */ /* 0x040fe400078c08ff */
[----:B------:R-:W-:Y:S02]  /*71ab0*/  PRMT R40, R40, 0x7632, R40 ;  /* 0x0000763228287816 */ /* 0x000fe40000000028 */
[----:B------:R-:W-:Y:S01]  /*71ac0*/  LEA.HI.X.SX32 R11, R17, R3, 0x1, P6 ;  /* 0x00000003110b7211 */ /* 0x000fe200030f0eff */
[C---:B------:R-:W-:Y:S01]  /*71ad0*/  IMAD R17, R93.reuse, 0x2, R17 ;  /* 0x000000025d117824 */ /* 0x040fe200078e0211 */
[----:B------:R-:W-:Y:S01]  /*71ae0*/  LOP3.LUT R16, R2, 0x9c, RZ, 0xfc, !PT ;  /* 0x0000009c02107812 */ /* 0x000fe200078efcff */
[----:B------:R3:W-:Y:S03]  /*71af0*/  @P2 STG.E.U16 desc[UR16][R8.64], R40 ;  /* 0x0000002808002986 */ /* 0x0007e6000c101510 */
[----:B-1----:R-:W-:Y:S01]  /*71b00*/  ISETP.LT.AND P2, PT, R16, UR7, !P0 ;  /* 0x0000000710007c0c */ /* 0x002fe2000c741270 */
[----:B------:R-:W-:Y:S01]  /*71b10*/  IMAD R16, R93, 0x2, R17 ;  /* 0x000000025d107824 */ /* 0x000fe200078e0211 */
[----:B------:R1:W-:Y:S01]  /*71b20*/  @P1 STG.E.U16 desc[UR16][R10.64], R41 ;  /* 0x000000290a001986 */ /* 0x0003e2000c101510 */
[----:B------:R-:W0:Y:S01]  /*71b30*/  LDCU UR7, c[0x0][0x39c] ;  /* 0x00007380ff0777ac */ /* 0x000e220008000800 */
[----:B---3--:R-:W-:-:S02]  /*71b40*/  LOP3.LUT R9, R2, 0x9e, RZ, 0xfc, !PT ;  /* 0x0000009e02097812 */ /* 0x008fc400078efcff */
[-C--:B------:R-:W-:Y:S02]  /*71b50*/  LEA R8, P6, R17, R0.reuse, 0x1 ;  /* 0x0000000011087211 */ /* 0x080fe400078c08ff */
[----:B------:R-:W-:Y:S01]  /*71b60*/  ISETP.LT.AND P1, PT, R9, UR6, !P0 ;  /* 0x0000000609007c0c */ /* 0x000fe2000c721270 */
[----:B------:R-:W3:Y:S01]  /*71b70*/  LDCU UR6, c[0x0][0x39c] ;  /* 0x00007380ff0677ac */ /* 0x000ee20008000800 */
[-C--:B------:R-:W-:Y:S02]  /*71b80*/  LEA.HI.X.SX32 R9, R17, R3.reuse, 0x1, P6 ;  /* 0x0000000311097211 */ /* 0x080fe400030f0eff */
[CC--:B-1----:R-:W-:Y:S02]  /*71b90*/  LEA R10, P6, R16.reuse, R0.reuse, 0x1 ;  /* 0x00000000100a7211 */ /* 0x0c2fe400078c08ff */
[----:B------:R-:W-:Y:S02]  /*71ba0*/  PRMT R41, R41, 0x7632, R41 ;  /* 0x0000763229297816 */ /* 0x000fe40000000029 */
[----:B------:R-:W-:Y:S01]  /*71bb0*/  LEA.HI.X.SX32 R11, R16, R3, 0x1, P6 ;  /* 0x00000003100b7211 */ /* 0x000fe200030f0eff */
[----:B------:R-:W-:Y:S01]  /*71bc0*/  IMAD R16, R93, 0x2, R16 ;  /* 0x000000025d107824 */ /* 0x000fe200078e0210 */
[----:B------:R-:W-:Y:S01]  /*71bd0*/  LOP3.LUT R17, R2, 0xa0, RZ, 0xfc, !PT ;  /* 0x000000a002117812 */ /* 0x000fe200078efcff */
[----:B------:R1:W-:Y:S03]  /*71be0*/  @P5 STG.E.U16 desc[UR16][R8.64], R41 ;  /* 0x0000002908005986 */ /* 0x0003e6000c101510 */
[----:B0-----:R-:W-:Y:S01]  /*71bf0*/  ISETP.LT.AND P5, PT, R17, UR5, !P0 ;  /* 0x0000000511007c0c */ /* 0x001fe2000c7a1270 */
[----:B------:R0:W-:Y:S01]  /*71c00*/  @P4 STG.E.U16 desc[UR16][R10.64], R42 ;  /* 0x0000002a0a004986 */ /* 0x0001e2000c101510 */
[----:B------:R-:W-:Y:S01]  /*71c10*/  IMAD R17, R93, 0x2, R16 ;  /* 0x000000025d117824 */ /* 0x000fe200078e0210 */
[----:B------:R-:W3:Y:S01]  /*71c20*/  LDCU UR5, c[0x0][0x39c] ;  /* 0x00007380ff0577ac */ /* 0x000ee20008000800 */
[----:B-1----:R-:W-:-:S04]  /*71c30*/  LEA R8, P4, R16, R0, 0x1 ;  /* 0x0000000010087211 */ /* 0x002fc800078808ff */
[----:B------:R-:W-:Y:S02]  /*71c40*/  LEA.HI.X.SX32 R9, R16, R3, 0x1, P4 ;  /* 0x0000000310097211 */ /* 0x000fe400020f0eff */
[----:B0-----:R-:W-:Y:S02]  /*71c50*/  PRMT R11, R42, 0x7632, R11 ;  /* 0x000076322a0b7816 */ /* 0x001fe4000000000b */
[----:B------:R-:W-:-:S03]  /*71c60*/  LEA R10, P6, R17, R0, 0x1 ;  /* 0x00000000110a7211 */ /* 0x000fc600078c08ff */
[----:B------:R0:W-:Y:S01]  /*71c70*/  @P3 STG.E.U16 desc[UR16][R8.64], R11 ;  /* 0x0000000b08003986 */ /* 0x0001e2000c101510 */
[----:B------:R-:W-:Y:S02]  /*71c80*/  LOP3.LUT R16, R2, 0xa4, RZ, 0xfc, !PT ;  /* 0x000000a402107812 */ /* 0x000fe400078efcff */
[----:B---3--:R-:W-:Y:S01]  /*71c90*/  ISETP.LT.AND P4, PT, R18, UR6, !P0 ;  /* 0x0000000612007c0c */ /* 0x008fe2000c781270 */
[----:B------:R-:W1:Y:S01]  /*71ca0*/  LDCU UR6, c[0x0][0x39c] ;  /* 0x00007380ff0677ac */ /* 0x000e620008000800 */
[----:B------:R-:W-:Y:S02]  /*71cb0*/  ISETP.LT.AND P3, PT, R16, UR7, !P0 ;  /* 0x0000000710007c0c */ /* 0x000fe4000c761270 */
[-C--:B0-----:R-:W-:Y:S01]  /*71cc0*/  LEA.HI.X.SX32 R11, R17, R3.reuse, 0x1, P6 ;  /* 0x00000003110b7211 */ /* 0x081fe200030f0eff */
[C---:B------:R-:W-:Y:S01]  /*71cd0*/  IMAD R17, R93.reuse, 0x2, R17 ;  /* 0x000000025d117824 */ /* 0x040fe200078e0211 */
[----:B------:R-:W-:Y:S01]  /*71ce0*/  LOP3.LUT R18, R2, 0xa6, RZ, 0xfc, !PT ;  /* 0x000000a602127812 */ /* 0x000fe200078efcff */
[----:B------:R-:W0:Y:S02]  /*71cf0*/  LDCU UR7, c[0x0][0x39c] ;  /* 0x00007380ff0777ac */ /* 0x000e240008000800 */
[----:B------:R-:W-:Y:S01]  /*71d00*/  IMAD R16, R93, 0x2, R17 ;  /* 0x000000025d107824 */ /* 0x000fe200078e0211 */
[C---:B------:R-:W-:Y:S01]  /*71d10*/  LEA R8, P6, R17.reuse, R0, 0x1 ;  /* 0x0000000011087211 */ /* 0x040fe200078c08ff */
[----:B------:R3:W-:Y:S03]  /*71d20*/  @P2 STG.E.U16 desc[UR16][R10.64], R43 ;  /* 0x0000002b0a002986 */ /* 0x0007e6000c101510 */
[----:B------:R-:W-:-:S02]  /*71d30*/  LEA.HI.X.SX32 R9, R17, R3, 0x1, P6 ;  /* 0x0000000311097211 */ /* 0x000fc400030f0eff */
[----:B------:R-:W-:Y:S01]  /*71d40*/  ISETP.LT.AND P2, PT, R18, UR5, !P0 ;  /* 0x0000000512007c0c */ /* 0x000fe2000c741270 */
[----:B------:R-:W0:Y:S01]  /*71d50*/  LDCU UR5, c[0x0][0x39c] ;  /* 0x00007380ff0577ac */ /* 0x000e220008000800 */
[----:B------:R-:W-:Y:S01]  /*71d60*/  IMAD R17, R93, 0x2, R16 ;  /* 0x000000025d117824 */ /* 0x000fe200078e0210 */
[----:B---3--:R-:W-:-:S04]  /*71d70*/  LEA R10, P6, R16, R0, 0x1 ;  /* 0x00000000100a7211 */ /* 0x008fc800078c08ff */
[----:B------:R-:W-:Y:S01]  /*71d80*/  LEA.HI.X.SX32 R11, R16, R3, 0x1, P6 ;  /* 0x00000003100b7211 */ /* 0x000fe200030f0eff */
[----:B------:R3:W-:Y:S01]  /*71d90*/  @P1 STG.E.U16 desc[UR16][R8.64], R19 ;  /* 0x0000001308001986 */ /* 0x0007e2000c101510 */
[----:B------:R-:W-:Y:S01]  /*71da0*/  LOP3.LUT R18, R2, 0xa8, RZ, 0xfc, !PT ;  /* 0x000000a802127812 */ /* 0x000fe200078efcff */
[----:B------:R-:W-:Y:S02]  /*71db0*/  IMAD R16, R93, 0x2, R17 ;  /* 0x000000025d107824 */ /* 0x000fe400078e0211 */
[----:B------:R0:W-:Y:S01]  /*71dc0*/  @P5 STG.E.U16 desc[UR16][R10.64], R48 ;  /* 0x000000300a005986 */ /* 0x0001e2000c101510 */
[----:B-1----:R-:W-:Y:S01]  /*71dd0*/  ISETP.LT.AND P1, PT, R18, UR6, !P0 ;  /* 0x0000000612007c0c */ /* 0x002fe2000c721270 */
[----:B------:R-:W1:Y:S01]  /*71de0*/  LDCU UR6, c[0x0][0x39c] ;  /* 0x00007380ff0677ac */ /* 0x000e620008000800 */
[----:B---3--:R-:W-:-:S04]  /*71df0*/  LEA R8, P5, R17, R0, 0x1 ;  /* 0x0000000011087211 */ /* 0x008fc800078a08ff */
[----:B------:R-:W-:Y:S02]  /*71e00*/  LEA.HI.X.SX32 R9, R17, R3, 0x1, P5 ;  /* 0x0000000311097211 */ /* 0x000fe400028f0eff */
[----:B0-----:R-:W-:Y:S02]  /*71e10*/  PRMT R11, R48, 0x7632, R11 ;  /* 0x00007632300b7816 */ /* 0x001fe4000000000b */
[----:B------:R-:W-:Y:S02]  /*71e20*/  LEA R10, P6, R16, R0, 0x1 ;  /* 0x00000000100a7211 */ /* 0x000fe400078c08ff */
[C---:B------:R-:W-:Y:S01]  /*71e30*/  LOP3.LUT R18, R2.reuse, 0xaa, RZ, 0xfc, !PT ;  /* 0x000000aa02127812 */ /* 0x040fe200078efcff */
[----:B------:R0:W-:Y:S01]  /*71e40*/  @P4 STG.E.U16 desc[UR16][R8.64], R11 ;  /* 0x0000000b08004986 */ /* 0x0001e2000c101510 */
[----:B------:R-:W-:Y:S02]  /*71e50*/  LOP3.LUT R17, R2, 0xac, RZ, 0xfc, !PT ;  /* 0x000000ac02117812 */ /* 0x000fe400078efcff */
[----:B------:R-:W-:Y:S01]  /*71e60*/  ISETP.LT.AND P5, PT, R18, UR5, !P0 ;  /* 0x0000000512007c0c */ /* 0x000fe2000c7a1270 */
[----:B------:R-:W3:Y:S01]  /*71e70*/  LDCU UR5, c[0x0][0x39c] ;  /* 0x00007380ff0577ac */ /* 0x000ee20008000800 */
[----:B------:R-:W-:-:S02]  /*71e80*/  ISETP.LT.AND P4, PT, R17, UR7, !P0 ;  /* 0x0000000711007c0c */ /* 0x000fc4000c781270 */
[-C--:B0-----:R-:W-:Y:S01]  /*71e90*/  LEA.HI.X.SX32 R11, R16, R3.reuse, 0x1, P6 ;  /* 0x00000003100b7211 */ /* 0x081fe200030f0eff */
[C---:B------:R-:W-:Y:S01]  /*71ea0*/  IMAD R16, R93.reuse, 0x2, R16 ;  /* 0x000000025d107824 */ /* 0x040fe200078e0210 */
[----:B------:R-:W-:Y:S01]  /*71eb0*/  LOP3.LUT R18, R2, 0xae, RZ, 0xfc, !PT ;  /* 0x000000ae02127812 */ /* 0x000fe200078efcff */
[----:B------:R-:W0:Y:S02]  /*71ec0*/  LDCU UR7, c[0x0][0x39c] ;  /* 0x00007380ff0777ac */ /* 0x000e240008000800 */
[----:B------:R-:W-:Y:S01]  /*71ed0*/  IMAD R17, R93, 0x2, R16 ;  /* 0x000000025d117824 */ /* 0x000fe200078e0210 */
[----:B------:R-:W-:Y:S01]  /*71ee0*/  LEA R8, P6, R16, R0, 0x1 ;  /* 0x0000000010087211 */ /* 0x000fe200078c08ff */
[----:B------:R3:W-:Y:S01]  /*71ef0*/  @P3 STG.E.U16 desc[UR16][R10.64], R49 ;  /* 0x000000310a003986 */ /* 0x0007e2000c101510 */
[----:B-1----:R-:W-:Y:S01]  /*71f00*/  ISETP.LT.AND P3, PT, R18, UR6, !P0 ;  /* 0x0000000612007c0c */ /* 0x002fe2000c761270 */
[----:B------:R-:W1:Y:S01]  /*71f10*/  LDCU UR6, c[0x0][0x39c] ;  /* 0x00007380ff0677ac */ /* 0x000e620008000800 */
[----:B------:R-:W-:-:S02]  /*71f20*/  LEA.HI.X.SX32 R9, R16, R3, 0x1, P6 ;  /* 0x0000000310097211 */ /* 0x000fc400030f0eff */
[----:B------:R-:W-:Y:S02]  /*71f30*/  LOP3.LUT R16, R2, 0xb0, RZ, 0xfc, !PT ;  /* 0x000000b002107812 */ /* 0x000fe400078efcff */
[----:B---3--:R-:W-:-:S04]  /*71f40*/  LEA R10, P6, R17, R0, 0x1 ;  /* 0x00000000110a7211 */ /* 0x008fc800078c08ff */
[-C--:B------:R-:W-:Y:S01]  /*71f50*/  LEA.HI.X.SX32 R11, R17, R3.reuse, 0x1, P6 ;  /* 0x00000003110b7211 */ /* 0x080fe200030f0eff */
[----:B------:R-:W-:Y:S01]  /*71f60*/  IMAD R17, R93, 0x2, R17 ;  /* 0x000000025d117824 */ /* 0x000fe200078e0211 */
[----:B------:R3:W-:Y:S01]  /*71f70*/  @P2 STG.E.U16 desc[UR16][R8.64], R24 ;  /* 0x0000001808002986 */ /* 0x0007e2000c101510 */
[----:B------:R-:W-:Y:S01]  /*71f80*/  ISETP.LT.AND P2, PT, R16, UR5, !P0 ;  /* 0x0000000510007c0c */ /* 0x000fe2000c741270 */
[----:B------:R-:W0:Y:S02]  /*71f90*/  LDCU UR5, c[0x0][0x39c] ;  /* 0x00007380ff0577ac */ /* 0x000e240008000800 */
[----:B------:R0:W-:Y:S01]  /*71fa0*/  @P1 STG.E.U16 desc[UR16][R10.64], R50 ;  /* 0x000000320a001986 */ /* 0x0001e2000c101510 */
[----:B------:R-:W-:Y:S01]  /*71fb0*/  LEA R16, P1, R17, R0, 0x1 ;  /* 0x0000000011107211 */ /* 0x000fe200078208ff */
[----:B------:R-:W-:Y:S01]  /*71fc0*/  IMAD R18, R93, 0x2, R17 ;  /* 0x000000025d127824 */ /* 0x000fe200078e0211 */
[----:B------:R-:W-:Y:S02]  /*71fd0*/  LOP3.LUT R19, R2, 0xb2, RZ, 0xfc, !PT ;  /* 0x000000b202137812 */ /* 0x000fe400078efcff */
[----:B------:R-:W-:-:S02]  /*71fe0*/  LEA.HI.X.SX32 R17, R17, R3, 0x1, P1 ;  /* 0x0000000311117211 */ /* 0x000fc400008f0eff */
[----:B---3--:R-:W-:Y:S02]  /*71ff0*/  PRMT R9, R50, 0x7632, R9 ;  /* 0x0000763232097816 */ /* 0x008fe40000000009 */
[----:B------:R-:W-:Y:S02]  /*72000*/  LEA R8, P6, R18, R0, 0x1 ;  /* 0x0000000012087211 */ /* 0x000fe400078c08ff */
[----:B-1----:R-:W-:Y:S01]  /*72010*/  ISETP.LT.AND P1, PT, R19, UR6, !P0 ;  /* 0x0000000613007c0c */ /* 0x002fe2000c721270 */
[----:B------:R1:W-:Y:S01]  /*72020*/  @P5 STG.E.U16 desc[UR16][R16.64], R9 ;  /* 0x0000000910005986 */ /* 0x0003e2000c101510 */
[C---:B------:R-:W-:Y:S01]  /*72030*/  LOP3.LUT R19, R2.reuse, 0xb4, RZ, 0xfc, !PT ;  /* 0x000000b402137812 */ /* 0x040fe200078efcff */
[----:B------:R-:W3:Y:S01]  /*72040*/  LDCU UR6, c[0x0][0x39c] ;  /* 0x00007380ff0677ac */ /* 0x000ee20008000800 */
[----:B0-----:R-:W-:Y:S02]  /*72050*/  LOP3.LUT R11, R2, 0xb6, RZ, 0xfc, !PT ;  /* 0x000000b6020b7812 */ /* 0x001fe400078efcff */
[----:B------:R-:W-:Y:S01]  /*72060*/  ISETP.LT.AND P5, PT, R19, UR7, !P0 ;  /* 0x0000000713007c0c */ /* 0x000fe2000c7a1270 */
[----:B------:R-:W0:Y:S01]  /*72070*/  LDCU UR7, c[0x0][0x39c] ;  /* 0x00007380ff0777ac */ /* 0x000e220008000800 */
[----:B-1----:R-:W-:Y:S01]  /*72080*/  LEA.HI.X.SX32 R9, R18, R3, 0x1, P6 ;  /* 0x0000000312097211 */ /* 0x002fe200030f0eff */
[----:B------:R-:W-:-:S04]  /*72090*/  IMAD R18, R93, 0x2, R18 ;  /* 0x000000025d127824 */ /* 0x000fc800078e0212 */
[----:B------:R-:W-:Y:S01]  /*720a0*/  IMAD R19, R93, 0x2, R18 ;  /* 0x000000025d137824 */ /* 0x000fe200078e0212 */
[CC--:B------:R-:W-:Y:S01]  /*720b0*/  LEA R10, P6, R18.reuse, R0.reuse, 0x1 ;  /* 0x00000000120a7211 */ /* 0x0c0fe200078c08ff */
[----:B------:R1:W-:Y:S01]  /*720c0*/  @P4 STG.E.U16 desc[UR16][R8.64], R51 ;  /* 0x0000003308004986 */ /* 0x0003e2000c101510 */
[----:B------:R-:W-:Y:S01]  /*720d0*/  ISETP.LT.AND P4, PT, R11, UR5, !P0 ;  /* 0x000000050b007c0c */ /* 0x000fe2000c781270 */
[----:B------:R-:W0:Y:S01]  /*720e0*/  LDCU UR5, c[0x0][0x39c] ;  /* 0x00007380ff0577ac */ /* 0x000e220008000800 */
[-C--:B------:R-:W-:Y:S02]  /*720f0*/  LEA.HI.X.SX32 R11, R18, R3.reuse, 0x1, P6 ;  /* 0x00000003120b7211 */ /* 0x080fe400030f0eff */
[C---:B------:R-:W-:Y:S02]  /*72100*/  LEA R16, P6, R19.reuse, R0, 0x1 ;  /* 0x0000000013107211 */ /* 0x040fe400078c08ff */
[----:B------:R-:W-:Y:S02]  /*72110*/  LOP3.LUT R18, R2, 0xb8, RZ, 0xfc, !PT ;  /* 0x000000b802127812 */ /* 0x000fe400078efcff */
[----:B------:R-:W-:Y:S01]  /*72120*/  LEA.HI.X.SX32 R17, R19, R3, 0x1, P6 ;  /* 0x0000000313117211 */ /* 0x000fe200030f0eff */
[----:B------:R-:W-:Y:S01]  /*72130*/  IMAD R19, R93, 0x2, R19 ;  /* 0x000000025d137824 */ /* 0x000fe200078e0213 */
[----:B-1----:R-:W-:-:S05]  /*72140*/  PRMT R9, R51, 0x7632, R9 ;  /* 0x0000763233097816 */ /* 0x002fca0000000009 */
[----:B------:R1:W-:Y:S01]  /*72150*/  @P3 STG.E.U16 desc[UR16][R10.64], R9 ;  /* 0x000000090a003986 */ /* 0x0003e2000c101510 */
[----:B---3--:R-:W-:Y:S01]  /*72160*/  ISETP.LT.AND P3, PT, R18, UR6, !P0 ;  /* 0x0000000612007c0c */ /* 0x008fe2000c761270 */
[----:B------:R-:W3:Y:S02]  /*72170*/  LDCU UR6, c[0x0][0x39c] ;  /* 0x00007380ff0677ac */ /* 0x000ee40008000800 */
[----:B------:R0:W-:Y:S01]  /*72180*/  @P2 STG.E.U16 desc[UR16][R16.64], R56 ;  /* 0x0000003810002986 */ /* 0x0001e2000c101510 */
[----:B------:R-:W-:Y:S01]  /*72190*/  LEA R8, P2, R19, R0, 0x1 ;  /* 0x0000000013087211 */ /* 0x000fe200078408ff */
[----:B------:R-:W-:Y:S01]  /*721a0*/  IMAD R18, R93, 0x2, R19 ;  /* 0x000000025d127824 */ /* 0x000fe200078e0213 */
[----:B------:R-:W-:Y:S02]  /*721b0*/  LOP3.LUT R24, R2, 0xba, RZ, 0xfc, !PT ;  /* 0x000000ba02187812 */ /* 0x000fe400078efcff */
[----:B-1----:R-:W-:Y:S02]  /*721c0*/  LEA.HI.X.SX32 R9, R19, R3, 0x1, P2 ;  /* 0x0000000313097211 */ /* 0x002fe400010f0eff */
[----:B------:R-:W-:-:S02]  /*721d0*/  PRMT R11, R56, 0x7632, R11 ;  /* 0x00007632380b7816 */ /* 0x000fc4000000000b */
[----:B------:R-:W-:Y:S02]  /*721e0*/  LEA R10, P6, R18, R0, 0x1 ;  /* 0x00000000120a7211 */ /* 0x000fe400078c08ff */
[----:B0-----:R-:W-:Y:S01]  /*721f0*/  ISETP.LT.AND P2, PT, R24, UR5, !P0 ;  /* 0x0000000518007c0c */ /* 0x001fe2000c741270 */
[----:B------:R0:W-:Y:S01]  /*72200*/  @P1 STG.E.U16 desc[UR16][R8.64], R11 ;  /* 0x0000000b08001986 */ /* 0x0001e2000c101510 */
[C---:B------:R-:W-:Y:S01]  /*72210*/  LOP3.LUT R19, R2.reuse, 0xbc, RZ, 0xfc, !PT ;  /* 0x000000bc02137812 */ /* 0x040fe200078efcff */
[----:B------:R-:W1:Y:S01]  /*72220*/  LDCU UR5, c[0x0][0x39c] ;  /* 0x00007380ff0577ac */ /* 0x000e620008000800 */
[----:B------:R-:W-:Y:S02]  /*72230*/  LOP3.LUT R17, R2, 0xbe, RZ, 0xfc, !PT ;  /* 0x000000be02117812 */ /* 0x000fe400078efcff */
[----:B------:R-:W-:Y:S01]  /*72240*/  ISETP.LT.AND P1, PT, R19, UR7, !P0 ;  /* 0x0000000713007c0c */ /* 0x000fe2000c721270 */
[----:B------:R-:W1:Y:S01]  /*72250*/  LDCU UR7, c[0x0][0x39c] ;  /* 0x00007380ff0777ac */ /* 0x000e620008000800 */
[----:B0-----:R-:W-:Y:S01]  /*72260*/  LEA.HI.X.SX32 R11, R18, R3, 0x1, P6 ;  /* 0x00000003120b7211 */ /* 0x001fe200030f0eff */
[----:B------:R-:W-:-:S04]  /*72270*/  IMAD R18, R93, 0x2, R18 ;  /* 0x000000025d127824 */ /* 0x000fc800078e0212 */
[----:B------:R-:W-:Y:S01]  /*72280*/  IMAD R19, R93, 0x2, R18 ;  /* 0x000000025d137824 */ /* 0x000fe200078e0212 */
[CC--:B------:R-:W-:Y:S01]  /*72290*/  LEA R16, P6, R18.reuse, R0.reuse, 0x1 ;  /* 0x0000000012107211 */ /* 0x0c0fe200078c08ff */
[----:B------:R0:W-:Y:S01]  /*722a0*/  @P5 STG.E.U16 desc[UR16][R10.64], R57 ;  /* 0x000000390a005986 */ /* 0x0001e2000c101510 */
[----:B---3--:R-:W-:Y:S01]  /*722b0*/  ISETP.LT.AND P5, PT, R17, UR6, !P0 ;  /* 0x0000000611007c0c */ /* 0x008fe2000c7a1270 */
[----:B------:R-:W3:Y:S01]  /*722c0*/  LDCU UR6, c[0x0][0x39c] ;  /* 0x00007380ff0677ac */ /* 0x000ee20008000800 */
[----:B------:R-:W-:Y:S02]  /*722d0*/  LEA.HI.X.SX32 R17, R18, R3, 0x1, P6 ;  /* 0x0000000312117211 */ /* 0x000fe400030f0eff */
[----:B------:R-:W-:Y:S02]  /*722e0*/  LEA R8, P6, R19, R0, 0x1 ;  /* 0x0000000013087211 */ /* 0x000fe400078c08ff */
[----:B------:R-:W-:Y:S02]  /*722f0*/  PRMT R24, R57, 0x7632, R24 ;  /* 0x0000763239187816 */ /* 0x000fe40000000018 */
[----:B------:R-:W-:-:S02]  /*72300*/  LOP3.LUT R18, R2, 0xc0, RZ, 0xfc, !PT ;  /* 0x000000c002127812 */ /* 0x000fc400078efcff */
[-C--:B------:R-:W-:Y:S01]  /*72310*/  LEA.HI.X.SX32 R9, R19, R3.reuse, 0x1, P6 ;  /* 0x0000000313097211 */ /* 0x080fe200030f0eff */
[----:B------:R-:W-:Y:S01]  /*72320*/  IMAD R19, R93, 0x2, R19 ;  /* 0x000000025d137824 */ /* 0x000fe200078e0213 */
[----:B------:R2:W-:Y:S01]  /*72330*/  @P4 STG.E.U16 desc[UR16][R16.64], R24 ;  /* 0x0000001810004986 */ /* 0x0005e2000c101510 */
[----:B-1----:R-:W-:Y:S01]  /*72340*/  ISETP.LT.AND P4, PT, R18, UR5, !P0 ;  /* 0x0000000512007c0c */ /* 0x002fe2000c781270 */
[----:B------:R-:W1:Y:S02]  /*72350*/  LDCU UR5, c[0x0][0x39c] ;  /* 0x00007380ff0577ac */ /* 0x000e640008000800 */
[----:B------:R3:W-:Y:S01]  /*72360*/  @P3 STG.E.U16 desc[UR16][R8.64], R58 ;  /* 0x0000003a08003986 */ /* 0x0007e2000c101510 */
[----:B------:R-:W-:Y:S01]  /*72370*/  LEA R18, P3, R19, R0, 0x1 ;  /* 0x0000000013127211 */ /* 0x000fe200078608ff */
[----:B0-----:R-:W-:Y:S01]  /*72380*/  IMAD R10, R93, 0x2, R19 ;  /* 0x000000025d0a7824 */ /* 0x001fe200078e0213 */
[----:B------:R-:W-:Y:S02]  /*72390*/  LOP3.LUT R11, R2, 0xc2, RZ, 0xfc, !PT ;  /* 0x000000c2020b7812 */ /* 0x000fe400078efcff */
[----:B------:R-:W-:-:S02]  /*723a0*/  LEA.HI.X.SX32 R19, R19, R3, 0x1, P3 ;  /* 0x0000000313137211 */ /* 0x000fc400018f0eff */
[----:B--2---:R-:W-:Y:S02]  /*723b0*/  PRMT R17, R58, 0x7632, R17 ;  /* 0x000076323a117816 */ /* 0x004fe40000000011 */
[----:B------:R-:W-:Y:S01]  /*723c0*/  LEA R16, P6, R10, R0, 0x1 ;  /* 0x000000000a107211 */ /* 0x000fe200078c08ff */
[----:B---3--:R-:W-:Y:S01]  /*723d0*/  IMAD R8, R93, 0x2, R10 ;  /* 0x000000025d087824 */ /* 0x008fe200078e020a */
[----:B------:R-:W-:Y:S01]  /*723e0*/  ISETP.LT.AND P3, PT, R11, UR6, !P0 ;  /* 0x000000060b007c0c */ /* 0x000fe2000c761270 */
[----:B------:R-:W0:Y:S01]  /*723f0*/  LDCU UR6, c[0x0][0x39c] ;  /* 0x00007380ff0677ac */ /* 0x000e220008000800 */
[----:B------:R2:W-:Y:S01]  /*72400*/  @P2 STG.E.U16 desc[UR16][R18.64], R17 ;  /* 0x0000001112002986 */ /* 0x0005e2000c101510 */
[C---:B------:R-:W-:Y:S01]  /*72410*/  LOP3.LUT R11, R2.reuse, 0xc4, RZ, 0xfc, !PT ;  /* 0x000000c4020b7812 */ /* 0x040fe200078efcff */
[----:B------:R-:W-:Y:S01]  /*72420*/  IMAD R24, R93, 0x2, R8 ;  /* 0x000000025d187824 */ /* 0x000fe200078e0208 */
[----:B------:R-:W-:Y:S02]  /*72430*/  LOP3.LUT R9, R2, 0xc6, RZ, 0xfc, !PT ;  /* 0x000000c602097812 */ /* 0x000fe400078efcff */
[----:B------:R-:W-:Y:S01]  /*72440*/  ISETP.LT.AND P2, PT, R11, UR7, !P0 ;  /* 0x000000070b007c0c */ /* 0x000fe2000c741270 */
[----:B------:R-:W3:Y:S01]  /*72450*/  LDCU UR7, c[0x0][0x39c] ;  /* 0x00007380ff0777ac */ /* 0x000ee20008000800 */
[----:B--2---:R-:W-:-:S02]  /*72460*/  LEA.HI.X.SX32 R17, R10, R3, 0x1, P6 ;  /* 0x000000030a117211 */ /* 0x004fc400030f0eff */
[----:B------:R-:W-:-:S03]  /*72470*/  LEA R10, P6, R8, R0, 0x1 ;  /* 0x00000000080a7211 */ /* 0x000fc600078c08ff */
[----:B------:R2:W-:Y:S01]  /*72480*/  @P1 STG.E.U16 desc[UR16][R16.64], R59 ;  /* 0x0000003b10001986 */ /* 0x0005e2000c101510 */
[-C--:B------:R-:W-:Y:S02]  /*72490*/  LEA.HI.X.SX32 R11, R8, R3.reuse, 0x1, P6 ;  /* 0x00000003080b7211 */ /* 0x080fe400030f0eff */
[C---:B------:R-:W-:Y:S02]  /*724a0*/  LEA R8, P6, R24.reuse, R0, 0x1 ;  /* 0x0000000018087211 */ /* 0x040fe400078c08ff */
[----:B-1----:R-:W-:Y:S01]  /*724b0*/  ISETP.LT.AND P1, PT, R9, UR5, !P0 ;  /* 0x0000000509007c0c */ /* 0x002fe2000c721270 */
[----:B------:R-:W1:Y:S01]  /*724c0*/  LDCU UR5, c[0x0][0x39c] ;  /* 0x00007380ff0577ac */ /* 0x000e620008000800 */
[----:B------:R-:W-:Y:S01]  /*724d0*/  LEA.HI.X.SX32 R9, R24, R3, 0x1, P6 ;  /* 0x0000000318097211 */ /* 0x000fe200030f0eff */
[----:B------:R-:W-:Y:S01]  /*724e0*/  IMAD R24, R93, 0x2, R24 ;  /* 0x000000025d187824 */ /* 0x000fe200078e0218 */
[----:B------:R-:W-:Y:S02]  /*724f0*/  LOP3.LUT R18, R2, 0xc8, RZ, 0xfc, !PT ;  /* 0x000000c802127812 */ /* 0x000fe400078efcff */
[----:B--2---:R-:W-:-:S05]  /*72500*/  PRMT R17, R59, 0x7632, R17 ;  /* 0x000076323b117816 */ /* 0x004fca0000000011 */
[----:B------:R2:W-:Y:S01]  /*72510*/  @P5 STG.E.U16 desc[UR16][R10.64], R17 ;  /* 0x000000110a005986 */ /* 0x0005e2000c101510 */
[----:B0-----:R-:W-:Y:S01]  /*72520*/  ISETP.LT.AND P5, PT, R18, UR6, !P0 ;  /* 0x0000000612007c0c */ /* 0x001fe2000c7a1270 */
[----:B------:R-:W0:Y:S02]  /*72530*/  LDCU UR6, c[0x0][0x39c] ;  /* 0x00007380ff0677ac */ /* 0x000e240008000800 */
[----:B------:R0:W-:Y:S01]  /*72540*/  @P4 STG.E.U16 desc[UR16][R8.64], R64 ;  /* 0x0000004008004986 */ /* 0x0001e2000c101510 */
[----:B------:R-:W-:Y:S01]  /*72550*/  LEA R16, P4, R24, R0, 0x1 ;  /* 0x0000000018107211 */ /* 0x000fe200078808ff */
[----:B------:R-:W-:Y:S01]  /*72560*/  IMAD R18, R93, 0x2, R24 ;  /* 0x000000025d127824 */ /* 0x000fe200078e0218 */
[----:B------:R-:W-:Y:S02]  /*72570*/  LOP3.LUT R19, R2, 0xca, RZ, 0xfc, !PT ;  /* 0x000000ca02137812 */ /* 0x000fe400078efcff */
[----:B--2---:R-:W-:Y:S02]  /*72580*/  LEA.HI.X.SX32 R17, R24, R3, 0x1, P4 ;  /* 0x0000000318117211 */ /* 0x004fe400020f0eff */
[----:B------:R-:W-:-:S02]  /*72590*/  PRMT R11, R64, 0x7632, R11 ;  /* 0x00007632400b7816 */ /* 0x000fc4000000000b */
[----:B------:R-:W-:Y:S02]  /*725a0*/  LEA R10, P6, R18, R0, 0x1 ;  /* 0x00000000120a7211 */ /* 0x000fe400078c08ff */
[----:B-1----:R-:W-:Y:S01]  /*725b0*/  ISETP.LT.AND P4, PT, R19, UR5, !P0 ;  /* 0x0000000513007c0c */ /* 0x002fe2000c781270 */
[----:B------:R1:W-:Y:S01]  /*725c0*/  @P3 STG.E.U16 desc[UR16][R16.64], R11 ;  /* 0x0000000b10003986 */ /* 0x0003e2000c101510 */
[C---:B------:R-:W-:Y:S01]  /*725d0*/  LOP3.LUT R19, R2.reuse, 0xcc, RZ, 0xfc, !PT ;  /* 0x000000cc02137812 */ /* 0x040fe200078efcff */
[----:B------:R-:W2:Y:S01]  /*725e0*/  LDCU UR5, c[0x0][0x39c] ;  /* 0x00007380ff0577ac */ /* 0x000ea20008000800 */
[----:B0-----:R-:W-:Y:S02]  /*725f0*/  LOP3.LUT R9, R2, 0xce, RZ, 0xfc, !PT ;  /* 0x000000ce02097812 */ /* 0x001fe400078efcff */
[----:B---3--:R-:W-:Y:S01]  /*72600*/  ISETP.LT.AND P3, PT, R19, UR7, !P0 ;  /* 0x0000000713007c0c */ /* 0x008fe2000c761270 */
[----:B------:R-:W0:Y:S01]  /*72610*/  LDCU UR7, c[0x0][0x39c] ;  /* 0x00007380ff0777ac */ /* 0x000e220008000800 */
[----:B-1----:R-:W-:Y:S01]  /*72620*/  LEA.HI.X.SX32 R11, R18, R3, 0x1, P6 ;  /* 0x00000003120b7211 */ /* 0x002fe200030f0eff */
[----:B------:R-:W-:-:S04]  /*72630*/  IMAD R18, R93, 0x2, R18 ;  /* 0x000000025d127824 */ /* 0x000fc800078e0212 */
[----:B------:R-:W-:Y:S01]  /*72640*/  IMAD R19, R93, 0x2, R18 ;  /* 0x000000025d137824 */ /* 0x000fe200078e0212 */
[CC--:B------:R-:W-:Y:S01]  /*72650*/  LEA R8, P6, R18.reuse, R0.reuse, 0x1 ;  /* 0x0000000012087211 */ /* 0x0c0fe200078c08ff */
[----:B------:R1:W-:Y:S01]  /*72660*/  @P2 STG.E.U16 desc[UR16][R10.64], R65 ;  /* 0x000000410a002986 */ /* 0x0003e2000c101510 */
[----:B------:R-:W-:Y:S01]  /*72670*/  ISETP.LT.AND P2, PT, R9, UR6, !P0 ;  /* 0x0000000609007c0c */ /* 0x000fe2000c741270 */
[----:B------:R-:W3:Y:S01]  /*72680*/  LDCU UR6, c[0x0][0x39c] ;  /* 0x00007380ff0677ac */ /* 0x000ee20008000800 */
[-C--:B------:R-:W-:Y:S02]  /*72690*/  LEA.HI.X.SX32 R9, R18, R3.reuse, 0x1, P6 ;  /* 0x0000000312097211 */ /* 0x080fe400030f0eff */
[C---:B------:R-:W-:Y:S02]  /*726a0*/  LEA R16, P6, R19.reuse, R0, 0x1 ;  /* 0x0000000013107211 */ /* 0x040fe400078c08ff */
[----:B------:R-:W-:Y:S02]  /*726b0*/  LOP3.LUT R18, R2, 0xd0, RZ, 0xfc, !PT ;  /* 0x000000d002127812 */ /* 0x000fe400078efcff */
[----:B------:R-:W-:Y:S01]  /*726c0*/  LEA.HI.X.SX32 R17, R19, R3, 0x1, P6 ;  /* 0x0000000313117211 */ /* 0x000fe200030f0eff */
[----:B------:R-:W-:Y:S01]  /*726d0*/  IMAD R19, R93, 0x2, R19 ;  /* 0x000000025d137824 */ /* 0x000fe200078e0213 */
[----:B-1----:R-:W-:-:S05]  /*726e0*/  PRMT R11, R65, 0x7632, R11 ;  /* 0x00007632410b7816 */ /* 0x002fca000000000b */
[----:B------:R1:W-:Y:S01]  /*726f0*/  @P1 STG.E.U16 desc[UR16][R8.64], R11 ;  /* 0x0000000b08001986 */ /* 0x0003e2000c101510 */
[----:B--2---:R-:W-:Y:S01]  /*72700*/  ISETP.LT.AND P1, PT, R18, UR5, !P0 ;  /* 0x0000000512007c0c */ /* 0x004fe2000c721270 */
[----:B------:R-:W2:Y:S02]  /*72710*/  LDCU UR5, c[0x0][0x39c] ;  /* 0x00007380ff0577ac */ /* 0x000ea40008000800 */
[----:B------:R0:W-:Y:S01]  /*72720*/  @P5 STG.E.U16 desc[UR16][R16.64], R66 ;  /* 0x0000004210005986 */ /* 0x0001e2000c101510 */
[----:B------:R-:W-:Y:S01]  /*72730*/  LEA R10, P5, R19, R0, 0x1 ;  /* 0x00000000130a7211 */ /* 0x000fe200078a08ff */
[----:B------:R-:W-:Y:S01]  /*72740*/  IMAD R18, R93, 0x2, R19 ;  /* 0x000000025d127824 */ /* 0x000fe200078e0213 */
[----:B------:R-:W-:Y:S02]  /*72750*/  LOP3.LUT R24, R2, 0xd2, RZ, 0xfc, !PT ;  /* 0x000000d202187812 */ /* 0x000fe400078efcff */
[----:B-1----:R-:W-:Y:S02]  /*72760*/  LEA.HI.X.SX32 R11, R19, R3, 0x1, P5 ;  /* 0x00000003130b7211 */ /* 0x002fe400028f0eff */
[----:B------:R-:W-:-:S02]  /*72770*/  PRMT R9, R66, 0x7632, R9 ;  /* 0x0000763242097816 */ /* 0x000fc40000000009 */
[----:B------:R-:W-:-:S03]  /*72780*/  LEA R8, P6, R18, R0, 0x1 ;  /* 0x0000000012087211 */ /* 0x000fc600078c08ff */
[----:B------:R1:W-:Y:S01]  /*72790*/  @P4 STG.E.U16 desc[UR16][R10.64], R9 ;  /* 0x000000090a004986 */ /* 0x0003e2000c101510 */
[----:B------:R-:W-:Y:S02]  /*727a0*/  LOP3.LUT R19, R2, 0xd4, RZ, 0xfc, !PT ;  /* 0x000000d402137812 */ /* 0x000fe400078efcff */
[----:B---3--:R-:W-:Y:S01]  /*727b0*/  ISETP.LT.AND P5, PT, R24, UR6, !P0 ;  /* 0x0000000618007c0c */ /* 0x008fe2000c7a1270 */
[----:B------:R-:W3:Y:S01]  /*727c0*/  LDCU UR6, c[0x0][0x39c] ;  /* 0x00007380ff0677ac */ /* 0x000ee20008000800 */
[----:B0-----:R-:W-:Y:S02]  /*727d0*/  ISETP.LT.AND P4, PT, R19, UR7, !P0 ;  /* 0x0000000713007c0c */ /* 0x001fe4000c781270 */
[----:B------:R-:W-:Y:S01]  /*727e0*/  LOP3.LUT R17, R2, 0xd6, RZ, 0xfc, !PT ;  /* 0x000000d602117812 */ /* 0x000fe200078efcff */
[----:B------:R-:W0:Y:S01]  /*727f0*/  LDCU UR7, c[0x0][0x39c] ;  /* 0x00007380ff0777ac */ /* 0x000e220008000800 */
[----:B-1----:R-:W-:Y:S01]  /*72800*/  LEA.HI.X.SX32 R9, R18, R3, 0x1, P6 ;  /* 0x0000000312097211 */ /* 0x002fe200030f0eff */
[----:B------:R-:W-:-:S04]  /*72810*/  IMAD R18, R93, 0x2, R18 ;  /* 0x000000025d127824 */ /* 0x000fc800078e0212 */
[----:B------:R-:W-:Y:S01]  /*72820*/  IMAD R19, R93, 0x2, R18 ;  /* 0x000000025d137824 */ /* 0x000fe200078e0212 */
[CC--:B------:R-:W-:Y:S01]  /*72830*/  LEA R16, P6, R18.reuse, R0.reuse, 0x1 ;  /* 0x0000000012107211 */ /* 0x0c0fe200078c08ff */
[----:B------:R1:W-:Y:S01]  /*72840*/  @P3 STG.E.U16 desc[UR16][R8.64], R67 ;  /* 0x0000004308003986 */ /* 0x0003e2000c101510 */
[----:B--2---:R-:W-:Y:S01]  /*72850*/  ISETP.LT.AND P3, PT, R17, UR5, !P0 ;  /* 0x0000000511007c0c */ /* 0x004fe2000c761270 */
[----:B------:R-:W2:Y:S01]  /*72860*/  LDCU UR5, c[0x0][0x39c] ;  /* 0x00007380ff0577ac */ /* 0x000ea20008000800 */
        /* <DEDUP_REMOVED lines=18> */
[----:B--2---:R-:W-:Y:S01]  /*72990*/  ISETP.LT.AND P1, PT, R24, UR5, !P0 ;  /* 0x0000000518007c0c */ /* 0x004fe2000c721270 */
[----:B------:R-:W2:Y:S01]  /*729a0*/  LDCU UR5, c[0x0][0x39c] ;  /* 0x00007380ff0577ac */ /* 0x000ea20008000800 */
        /* <DEDUP_REMOVED lines=8> */
[----:B---3--:R-:W-:Y:S01]  /*72a30*/  ISETP.LT.AND P4, PT, R11, UR6, !P0 ;  /* 0x000000060b007c0c */ /* 0x008fe2000c781270 */
        /* <DEDUP_REMOVED lines=48> */
[----:B--2---:R-:W-:Y:S01]  /*72d40*/  ISETP.LT.AND P3, PT, R24, UR5, !P0 ;  /* 0x0000000518007c0c */ /* 0x004fe2000c761270 */
[----:B------:R-:W2:Y:S01]  /*72d50*/  LDCU UR5, c[0x0][0x39c] ;  /* 0x00007380ff0577ac */ /* 0x000ea20008000800 */
[----:B0-----:R-:W-:Y:S02]  /*72d60*/  LOP3.LUT R17, R2, 0xee, RZ, 0xfc, !PT ;  /* 0x000000ee02117812 */ /* 0x001fe400078efcff */
[----:B-1----:R-:W-:Y:S01]  /*72d70*/  LEA.HI.X.SX32 R9, R18, R3, 0x1, P6 ;  /* 0x0000000312097211 */ /* 0x002fe200030f0eff */
[----:B------:R-:W-:-:S04]  /*72d80*/  IMAD R18, R93, 0x2, R18 ;  /* 0x000000025d127824 */ /* 0x000fc800078e0212 */
[----:B------:R-:W-:Y:S01]  /*72d90*/  IMAD R24, R93, 0x2, R18 ;  /* 0x000000025d187824 */ /* 0x000fe200078e0212 */
[-C--:B------:R-:W-:Y:S01]  /*72da0*/  LEA R16, P6, R18, R0.reuse, 0x1 ;  /* 0x0000000012107211 */ /* 0x080fe200078c08ff */
[----:B------:R-:W-:Y:S01]  /*72db0*/  @P1 STG.E.U16 desc[UR16][R8.64], R81 ;  /* 0x0000005108001986 */ /* 0x000fe2000c101510 */
[----:B---3--:R-:W-:Y:S01]  /*72dc0*/  ISETP.LT.AND P1, PT, R17, UR6, !P0 ;  /* 0x0000000611007c0c */ /* 0x008fe2000c721270 */
[----:B------:R-:W0:Y:S01]  /*72dd0*/  LDCU UR6, c[0x0][0x39c] ;  /* 0x00007380ff0677ac */ /* 0x000e220008000800 */
[----:B------:R-:W-:Y:S01]  /*72de0*/  LOP3.LUT R19, R2, 0xec, RZ, 0xfc, !PT ;  /* 0x000000ec02137812 */ /* 0x000fe200078efcff */
[----:B------:R-:W1:Y:S01]  /*72df0*/  LDS.128 R8, [R91] ;  /* 0x000000005b087984 */ /* 0x000e620000000c00 */
[----:B------:R-:W-:Y:S02]  /*72e00*/  LEA.HI.X.SX32 R17, R18, R3, 0x1, P6 ;  /* 0x0000000312117211 */ /* 0x000fe400030f0eff */
[----:B------:R-:W-:Y:S02]  /*72e10*/  LEA R18, P6, R24, R0, 0x1 ;  /* 0x0000000018127211 */ /* 0x000fe400078c08ff */
[----:B------:R-:W-:-:S02]  /*72e20*/  ISETP.LT.AND P2, PT, R19, UR7, !P0 ;  /* 0x0000000713007c0c */ /* 0x000fc4000c741270 */
[----:B------:R-:W-:Y:S01]  /*72e30*/  PRMT R32, R81, 0x7632, R32 ;  /* 0x0000763251207816 */ /* 0x000fe20000000020 */
[----:B------:R-:W-:Y:S01]  /*72e40*/  IMAD R25, R93, 0x2, R24 ;  /* 0x000000025d197824 */ /* 0x000fe200078e0218 */
[----:B------:R-:W-:Y:S01]  /*72e50*/  LEA.HI.X.SX32 R19, R24, R3, 0x1, P6 ;  /* 0x0000000318137211 */ /* 0x000fe200030f0eff */
[----:B------:R-:W3:Y:S01]  /*72e60*/  LDCU UR7, c[0x0][0x39c] ;  /* 0x00007380ff0777ac */ /* 0x000ee20008000800 */
[----:B------:R-:W-:Y:S01]  /*72e70*/  LOP3.LUT R26, R2, 0xf0, RZ, 0xfc, !PT ;  /* 0x000000f0021a7812 */ /* 0x000fe200078efcff */
[----:B------:R0:W-:Y:S03]  /*72e80*/  @P5 STG.E.U16 desc[UR16][R16.64], R32 ;  /* 0x0000002010005986 */ /* 0x0001e6000c101510 */
[----:B--2---:R-:W-:Y:S01]  /*72e90*/  ISETP.LT.AND P5, PT, R26, UR5, !P0 ;  /* 0x000000051a007c0c */ /* 0x004fe2000c7a1270 */
[----:B------:R2:W-:Y:S01]  /*72ea0*/  @P4 STG.E.U16 desc[UR16][R18.64], R82 ;  /* 0x0000005212004986 */ /* 0x0005e2000c101510 */
[----:B------:R-:W-:Y:S01]  /*72eb0*/  LEA R24, P4, R25, R0, 0x1 ;  /* 0x0000000019187211 */ /* 0x000fe200078808ff */
[----:B------:R-:W1:Y:S01]  /*72ec0*/  LDCU UR5, c[0x0][0x39c] ;  /* 0x00007380ff0577ac */ /* 0x000e620008000800 */
[----:B------:R-:W-:-:S02]  /*72ed0*/  IMAD R26, R93, 0x2, R25 ;  /* 0x000000025d1a7824 */ /* 0x000fc400078e0219 */
[----:B------:R-:W-:Y:S02]  /*72ee0*/  LEA.HI.X.SX32 R25, R25, R3, 0x1, P4 ;  /* 0x0000000319197211 */ /* 0x000fe400020f0eff */
[----:B0-----:R-:W-:Y:S02]  /*72ef0*/  PRMT R17, R82, 0x7632, R17 ;  /* 0x0000763252117816 */ /* 0x001fe40000000011 */
[----:B------:R-:W-:Y:S02]  /*72f00*/  LOP3.LUT R27, R2, 0xf2, RZ, 0xfc, !PT ;  /* 0x000000f2021b7812 */ /* 0x000fe400078efcff */
[----:B------:R-:W-:Y:S01]  /*72f10*/  LEA R16, P6, R26, R0, 0x1 ;  /* 0x000000001a107211 */ /* 0x000fe200078c08ff */
[----:B------:R0:W-:Y:S01]  /*72f20*/  @P3 STG.E.U16 desc[UR16][R24.64], R17 ;  /* 0x0000001118003986 */ /* 0x0001e2000c101510 */
[----:B------:R-:W-:Y:S01]  /*72f30*/  ISETP.LT.AND P4, PT, R27, UR6, !P0 ;  /* 0x000000061b007c0c */ /* 0x000fe2000c781270 */
[----:B------:R-:W1:Y:S01]  /*72f40*/  LDCU UR6, c[0x0][0x39c] ;  /* 0x00007380ff0677ac */ /* 0x000e620008000800 */
[----:B------:R-:W-:-:S02]  /*72f50*/  LOP3.LUT R27, R2, 0xf4, RZ, 0xfc, !PT ;  /* 0x000000f4021b7812 */ /* 0x000fc400078efcff */
[----:B--2---:R-:W-:Y:S02]  /*72f60*/  LOP3.LUT R19, R2, 0xf6, RZ, 0xfc, !PT ;  /* 0x000000f602137812 */ /* 0x004fe400078efcff */
[----:B---3--:R-:W-:Y:S01]  /*72f70*/  ISETP.LT.AND P3, PT, R27, UR7, !P0 ;  /* 0x000000071b007c0c */ /* 0x008fe2000c761270 */
[----:B------:R-:W2:Y:S01]  /*72f80*/  LDCU UR7, c[0x0][0x39c] ;  /* 0x00007380ff0777ac */ /* 0x000ea20008000800 */
[----:B0-----:R-:W-:Y:S01]  /*72f90*/  LEA.HI.X.SX32 R17, R26, R3, 0x1, P6 ;  /* 0x000000031a117211 */ /* 0x001fe200030f0eff */
[----:B------:R-:W-:-:S04]  /*72fa0*/  IMAD R26, R93, 0x2, R26 ;  /* 0x000000025d1a7824 */ /* 0x000fc800078e021a */
[----:B------:R-:W-:Y:S01]  /*72fb0*/  IMAD R27, R93, 0x2, R26 ;  /* 0x000000025d1b7824 */ /* 0x000fe200078e021a */
[CC--:B------:R-:W-:Y:S01]  /*72fc0*/  LEA R18, P6, R26.reuse, R0.reuse, 0x1 ;  /* 0x000000001a127211 */ /* 0x0c0fe200078c08ff */
[----:B------:R0:W-:Y:S01]  /*72fd0*/  @P2 STG.E.U16 desc[UR16][R16.64], R83 ;  /* 0x0000005310002986 */ /* 0x0001e2000c101510 */
[----:B-1----:R-:W-:Y:S01]  /*72fe0*/  ISETP.LT.AND P2, PT, R19, UR5, !P0 ;  /* 0x0000000513007c0c */ /* 0x002fe2000c741270 */
[----:B------:R-:W1:Y:S01]  /*72ff0*/  LDCU UR5, c[0x0][0x39c] ;  /* 0x00007380ff0577ac */ /* 0x000e620008000800 */
[-C--:B------:R-:W-:Y:S02]  /*73000*/  LEA.HI.X.SX32 R19, R26, R3.reuse, 0x1, P6 ;  /* 0x000000031a137211 */ /* 0x080fe400030f0eff */
[C---:B------:R-:W-:Y:S02]  /*73010*/  LEA R24, P6, R27.reuse, R0, 0x1 ;  /* 0x000000001b187211 */ /* 0x040fe400078c08ff */
[----:B------:R-:W-:Y:S02]  /*73020*/  LOP3.LUT R26, R2, 0xf8, RZ, 0xfc, !PT ;  /* 0x000000f8021a7812 */ /* 0x000fe400078efcff */
[----:B------:R-:W-:-:S02]  /*73030*/  LEA.HI.X.SX32 R25, R27, R3, 0x1, P6 ;  /* 0x000000031b197211 */ /* 0x000fc400030f0eff */
[----:B0-----:R-:W-:Y:S01]  /*73040*/  PRMT R17, R83, 0x7632, R17 ;  /* 0x0000763253117816 */ /* 0x001fe20000000011 */
[----:B------:R-:W-:-:S04]  /*73050*/  IMAD R27, R93, 0x2, R27 ;  /* 0x000000025d1b7824 */ /* 0x000fc800078e021b */
[----:B------:R0:W-:Y:S01]  /*73060*/  @P1 STG.E.U16 desc[UR16][R18.64], R17 ;  /* 0x0000001112001986 */ /* 0x0001e2000c101510 */
[----:B------:R-:W-:Y:S01]  /*73070*/  ISETP.LT.AND P1, PT, R26, UR6, !P0 ;  /* 0x000000061a007c0c */ /* 0x000fe2000c721270 */
[----:B------:R-:W3:Y:S02]  /*73080*/  LDCU UR6, c[0x0][0x39c] ;  /* 0x00007380ff0677ac */ /* 0x000ee40008000800 */
[----:B------:R1:W-:Y:S01]  /*73090*/  @P5 STG.E.U16 desc[UR16][R24.64], R8 ;  /* 0x0000000818005986 */ /* 0x0003e2000c101510 */
[----:B------:R-:W-:Y:S01]  /*730a0*/  LEA R16, P5, R27, R0, 0x1 ;  /* 0x000000001b107211 */ /* 0x000fe200078a08ff */
[----:B------:R-:W-:Y:S01]  /*730b0*/  IMAD R26, R93, 0x2, R27 ;  /* 0x000000025d1a7824 */ /* 0x000fe200078e021b */
[----:B------:R-:W-:Y:S02]  /*730c0*/  LOP3.LUT R32, R2, 0xfa, RZ, 0xfc, !PT ;  /* 0x000000fa02207812 */ /* 0x000fe400078efcff */
[----:B0-----:R-:W-:Y:S02]  /*730d0*/  LEA.HI.X.SX32 R17, R27, R3, 0x1, P5 ;  /* 0x000000031b117211 */ /* 0x001fe400028f0eff */
[----:B------:R-:W-:-:S02]  /*730e0*/  PRMT R19, R8, 0x7632, R19 ;  /* 0x0000763208137816 */ /* 0x000fc40000000013 */
[----:B------:R-:W-:-:S03]  /*730f0*/  LEA R18, P6, R26, R0, 0x1 ;  /* 0x000000001a127211 */ /* 0x000fc600078c08ff */
[----:B------:R0:W-:Y:S01]  /*73100*/  @P4 STG.E.U16 desc[UR16][R16.64], R19 ;  /* 0x0000001310004986 */ /* 0x0001e2000c101510 */
[----:B-1----:R-:W-:Y:S01]  /*73110*/  ISETP.LT.AND P5, PT, R32, UR5, !P0 ;  /* 0x0000000520007c0c */ /* 0x002fe2000c7a1270 */
[----:B------:R-:W1:Y:S01]  /*73120*/  LDCU UR5, c[0x0][0x39c] ;  /* 0x00007380ff0577ac */ /* 0x000e620008000800 */
[----:B------:R-:W-:Y:S02]  /*73130*/  LOP3.LUT R25, R2, 0xfe, RZ, 0xfc, !PT ;  /* 0x000000fe02197812 */ /* 0x000fe400078efcff */
[----:B0-----:R-:W-:Y:S01]  /*73140*/  LEA.HI.X.SX32 R19, R26, R3, 0x1, P6 ;  /* 0x000000031a137211 */ /* 0x001fe200030f0eff */
[----:B------:R-:W-:-:S04]  /*73150*/  IMAD R26, R93, 0x2, R26 ;  /* 0x000000025d1a7824 */ /* 0x000fc800078e021a */
[----:B------:R0:W-:Y:S01]  /*73160*/  @P3 STG.E.U16 desc[UR16][R18.64], R9 ;  /* 0x0000000912003986 */ /* 0x0001e2000c101510 */
[CC--:B------:R-:W-:Y:S01]  /*73170*/  LEA R24, P6, R26.reuse, R0.reuse, 0x1 ;  /* 0x000000001a187211 */ /* 0x0c0fe200078c08ff */
[----:B------:R-:W-:Y:S01]  /*73180*/  IMAD R8, R93, 0x2, R26 ;  /* 0x000000025d087824 */ /* 0x000fe200078e021a */
[----:B---3--:R-:W-:Y:S01]  /*73190*/  ISETP.LT.AND P3, PT, R25, UR6, !P0 ;  /* 0x0000000619007c0c */ /* 0x008fe2000c761270 */
[----:B------:R-:W3:Y:S01]  /*731a0*/  LDCU UR6, c[0x0][0x39c] ;  /* 0x00007380ff0677ac */ /* 0x000ee20008000800 */
[-C--:B------:R-:W-:Y:S02]  /*731b0*/  LEA.HI.X.SX32 R25, R26, R3.reuse, 0x1, P6 ;  /* 0x000000031a197211 */ /* 0x080fe400030f0eff */
[----:B------:R-:W-:Y:S02]  /*731c0*/  LEA R16, P6, R8, R0, 0x1 ;  /* 0x0000000008107211 */ /* 0x000fe400078c08ff */
[----:B------:R-:W-:Y:S02]  /*731d0*/  LOP3.LUT R26, R2, 0x100, RZ, 0xfc, !PT ;  /* 0x00000100021a7812 */ /* 0x000fe400078efcff */
[----:B------:R-:W-:-:S02]  /*731e0*/  LEA.HI.X.SX32 R17, R8, R3, 0x1, P6 ;  /* 0x0000000308117211 */ /* 0x000fc400030f0eff */
[----:B0-----:R-:W-:Y:S01]  /*731f0*/  PRMT R19, R9, 0x7632, R19 ;  /* 0x0000763209137816 */ /* 0x001fe20000000013 */
[----:B------:R-:W-:Y:S01]  /*73200*/  IMAD R9, R93, 0x2, R8 ;  /* 0x000000025d097824 */ /* 0x000fe200078e0208 */
[----:B------:R-:W-:-:S03]  /*73210*/  LOP3.LUT R27, R2, 0xfc, RZ, 0xfc, !PT ;  /* 0x000000fc021b7812 */ /* 0x000fc600078efcff */
[----:B------:R0:W-:Y:S01]  /*73220*/  @P2 STG.E.U16 desc[UR16][R24.64], R19 ;  /* 0x0000001318002986 */ /* 0x0001e2000c101510 */
[----:B-1----:R-:W-:Y:S01]  /*73230*/  ISETP.LT.AND P2, PT, R26, UR5, !P0 ;  /* 0x000000051a007c0c */ /* 0x002fe2000c741270 */
[----:B------:R-:W1:Y:S02]  /*73240*/  LDCU UR5, c[0x0][0x39c] ;  /* 0x00007380ff0577ac */ /* 0x000e640008000800 */
[----:B------:R0:W-:Y:S01]  /*73250*/  @P1 STG.E.U16 desc[UR16][R16.64], R10 ;  /* 0x0000000a10001986 */ /* 0x0001e2000c101510 */
[----:B------:R-:W-:Y:S01]  /*73260*/  LEA R8, P1, R9, R0, 0x1 ;  /* 0x0000000009087211 */ /* 0x000fe200078208ff */
[----:B------:R-:W-:Y:S01]  /*73270*/  IMAD R26, R93, 0x2, R9 ;  /* 0x000000025d1a7824 */ /* 0x000fe200078e0209 */
[----:B------:R-:W-:Y:S02]  /*73280*/  LOP3.LUT R18, R2, 0x102, RZ, 0xfc, !PT ;  /* 0x0000010202127812 */ /* 0x000fe400078efcff */
[----:B------:R-:W-:Y:S02]  /*73290*/  LEA.HI.X.SX32 R9, R9, R3, 0x1, P1 ;  /* 0x0000000309097211 */ /* 0x000fe400008f0eff */
[----:B--2---:R-:W-:Y:S01]  /*732a0*/  ISETP.LT.AND P4, PT, R27, UR7, !P0 ;  /* 0x000000071b007c0c */ /* 0x004fe2000c781270 */
[----:B------:R-:W2:Y:S01]  /*732b0*/  LDCU UR7, c[0x0][0x39c] ;  /* 0x00007380ff0777ac */ /* 0x000ea20008000800 */
[----:B---3--:R-:W-:-:S02]  /*732c0*/  ISETP.LT.AND P1, PT, R18, UR6, !P0 ;  /* 0x0000000612007c0c */ /* 0x008fc4000c721270 */
[-C--:B------:R-:W-:Y:S01]  /*732d0*/  LEA R18, P6, R26, R0.reuse, 0x1 ;  /* 0x000000001a127211 */ /* 0x080fe200078c08ff */
[----:B------:R-:W3:Y:S01]  /*732e0*/  LDCU UR6, c[0x0][0x39c] ;  /* 0x00007380ff0677ac */ /* 0x000ee20008000800 */
[----:B0-----:R-:W-:Y:S02]  /*732f0*/  PRMT R25, R10, 0x7632, R25 ;  /* 0x000076320a197816 */ /* 0x001fe40000000019 */
[-C--:B------:R-:W-:Y:S01]  /*73300*/  LEA.HI.X.SX32 R19, R26, R3.reuse, 0x1, P6 ;  /* 0x000000031a137211 */ /* 0x080fe200030f0eff */
[C---:B------:R-:W-:Y:S01]  /*73310*/  IMAD R26, R93.reuse, 0x2, R26 ;  /* 0x000000025d1a7824 */ /* 0x040fe200078e021a */
[----:B------:R-:W-:Y:S01]  /*73320*/  LOP3.LUT R17, R2, 0x106, RZ, 0xfc, !PT ;  /* 0x0000010602117812 */ /* 0x000fe200078efcff */
[----:B------:R0:W-:Y:S02]  /*73330*/  @P5 STG.E.U16 desc[UR16][R8.64], R25 ;  /* 0x0000001908005986 */ /* 0x0001e4000c101510 */
[----:B------:R-:W-:Y:S01]  /*73340*/  IMAD R10, R93, 0x2, R26 ;  /* 0x000000025d0a7824 */ /* 0x000fe200078e021a */
[C---:B------:R-:W-:Y:S01]  /*73350*/  LEA R16, P6, R26.reuse, R0, 0x1 ;  /* 0x000000001a107211 */ /* 0x040fe200078c08ff */
[----:B------:R2:W-:Y:S01]  /*73360*/  @P4 STG.E.U16 desc[UR16][R18.64], R11 ;  /* 0x0000000b12004986 */ /* 0x0005e2000c101510 */
[----:B-1----:R-:W-:Y:S01]  /*73370*/  ISETP.LT.AND P4, PT, R17, UR5, !P0 ;  /* 0x0000000511007c0c */ /* 0x002fe2000c781270 */
[----:B------:R-:W1:Y:S01]  /*73380*/  LDCU UR5, c[0x0][0x39c] ;  /* 0x00007380ff0577ac */ /* 0x000e620008000800 */
[----:B------:R-:W-:-:S02]  /*73390*/  LEA.HI.X.SX32 R17, R26, R3, 0x1, P6 ;  /* 0x000000031a117211 */ /* 0x000fc400030f0eff */
[----:B------:R-:W-:Y:S02]  /*733a0*/  LOP3.LUT R24, R2, 0x104, RZ, 0xfc, !PT ;  /* 0x0000010402187812 */ /* 0x000fe400078efcff */
[C---:B0-----:R-:W-:Y:S02]  /*733b0*/  LEA R8, P6, R10.reuse, R0, 0x1 ;  /* 0x000000000a087211 */ /* 0x041fe400078c08ff */
[----:B------:R-:W-:Y:S02]  /*733c0*/  PRMT R25, R11, 0x7632, R25 ;  /* 0x000076320b197816 */ /* 0x000fe40000000019 */
[----:B------:R-:W-:Y:S01]  /*733d0*/  LEA.HI.X.SX32 R9, R10, R3, 0x1, P6 ;  /* 0x000000030a097211 */ /* 0x000fe200030f0eff */
[C---:B--2---:R-:W-:Y:S01]  /*733e0*/  IMAD R11, R93.reuse, 0x2, R10 ;  /* 0x000000025d0b7824 */ /* 0x044fe200078e020a */
[----:B------:R-:W-:Y:S01]  /*733f0*/  ISETP.LT.AND P5, PT, R24, UR7, !P0 ;  /* 0x0000000718007c0c */ /* 0x000fe2000c7a1270 */
[----:B------:R-:W0:Y:S01]  /*73400*/  LDCU UR7, c[0x0][0x39c] ;  /* 0x00007380ff0777ac */ /* 0x000e220008000800 */
[----:B------:R-:W-:Y:S01]  /*73410*/  LOP3.LUT R24, R2, 0x108, RZ, 0xfc, !PT ;  /* 0x0000010802187812 */ /* 0x000fe200078efcff */
[----:B------:R2:W-:Y:S01]  /*73420*/  @P3 STG.E.U16 desc[UR16][R16.64], R25 ;  /* 0x0000001910003986 */ /* 0x0005e2000c101510 */
[----:B------:R-:W-:-:S02]  /*73430*/  IMAD R18, R93, 0x2, R11 ;  /* 0x000000025d127824 */ /* 0x000fc400078e020b */
[----:B---3--:R-:W-:Y:S01]  /*73440*/  ISETP.LT.AND P3, PT, R24, UR6, !P0 ;  /* 0x0000000618007c0c */ /* 0x008fe2000c761270 */
[----:B------:R3:W-:Y:S01]  /*73450*/  @P2 STG.E.U16 desc[UR16][R8.64], R34 ;  /* 0x0000002208002986 */ /* 0x0007e2000c101510 */
[CC--:B------:R-:W-:Y:S01]  /*73460*/  LEA R10, P2, R11.reuse, R0.reuse, 0x1 ;  /* 0x000000000b0a7211 */ /* 0x0c0fe200078408ff */
[----:B------:R-:W4:Y:S01]  /*73470*/  LDCU UR6, c[0x0][0x39c] ;  /* 0x00007380ff0677ac */ /* 0x000f220008000800 */
[----:B------:R-:W-:Y:S02]  /*73480*/  LOP3.LUT R19, R2, 0x10a, RZ, 0xfc, !PT ;  /* 0x0000010a02137812 */ /* 0x000fe400078efcff */
[----:B------:R-:W-:Y:S02]  /*73490*/  LEA.HI.X.SX32 R11, R11, R3, 0x1, P2 ;  /* 0x000000030b0b7211 */ /* 0x000fe400010f0eff */
[----:B--2---:R-:W-:Y:S02]  /*734a0*/  PRMT R17, R34, 0x7632, R17 ;  /* 0x0000763222117816 */ /* 0x004fe40000000011 */
[----:B------:R-:W-:-:S02]  /*734b0*/  LEA R16, P6, R18, R0, 0x1 ;  /* 0x0000000012107211 */ /* 0x000fc400078c08ff */
[----:B-1----:R-:W-:Y:S01]  /*734c0*/  ISETP.LT.AND P2, PT, R19, UR5, !P0 ;  /* 0x0000000513007c0c */ /* 0x002fe2000c741270 */
[----:B------:R1:W-:Y:S01]  /*734d0*/  @P1 STG.E.U16 desc[UR16][R10.64], R17 ;  /* 0x000000110a001986 */ /* 0x0003e2000c101510 */
[C---:B------:R-:W-:Y:S01]  /*734e0*/  LOP3.LUT R19, R2.reuse, 0x10c, RZ, 0xfc, !PT ;  /* 0x0000010c02137812 */ /* 0x040fe200078efcff */
[----:B------:R-:W2:Y:S01]  /*734f0*/  LDCU UR5, c[0x0][0x39c] ;  /* 0x00007380ff0577ac */ /* 0x000ea20008000800 */
[----:B---3--:R-:W-:Y:S02]  /*73500*/  LOP3.LUT R9, R2, 0x10e, RZ, 0xfc, !PT ;  /* 0x0000010e02097812 */ /* 0x008fe400078efcff */
[----:B0-----:R-:W-:Y:S01]  /*73510*/  ISETP.LT.AND P1, PT, R19, UR7, !P0 ;  /* 0x0000000713007c0c */ /* 0x001fe2000c721270 */
[----:B------:R-:W0:Y:S01]  /*73520*/  LDCU UR7, c[0x0][0x39c] ;  /* 0x00007380ff0777ac */ /* 0x000e220008000800 */
[----:B-1----:R-:W-:Y:S01]  /*73530*/  LEA.HI.X.SX32 R17, R18, R3, 0x1, P6 ;  /* 0x0000000312117211 */ /* 0x002fe200030f0eff */
[----:B------:R-:W-:-:S04]  /*73540*/  IMAD R18, R93, 0x2, R18 ;  /* 0x000000025d127824 */ /* 0x000fc800078e0212 */
[----:B------:R-:W-:Y:S01]  /*73550*/  IMAD R19, R93, 0x2, R18 ;  /* 0x000000025d137824 */ /* 0x000fe200078e0212 */
[CC--:B------:R-:W-:Y:S01]  /*73560*/  LEA R8, P6, R18.reuse, R0.reuse, 0x1 ;  /* 0x0000000012087211 */ /* 0x0c0fe200078c08ff */
[----:B-----5:R1:W-:Y:S01]  /*73570*/  @P5 STG.E.U16 desc[UR16][R16.64], R33 ;  /* 0x0000002110005986 */ /* 0x0203e2000c101510 */
[----:B----4-:R-:W-:Y:S01]  /*73580*/  ISETP.LT.AND P5, PT, R9, UR6, !P0 ;  /* 0x0000000609007c0c */ /* 0x010fe2000c7a1270 */
        /* <DEDUP_REMOVED lines=9> */
[----:B------:R-:W-:Y:S01]  /*73620*/  IMAD R18, R93, 0x2, R19 ;  /* 0x000000025d127824 */ /* 0x000fe200078e0213 */
[----:B------:R-:W2:Y:S01]  /*73630*/  LDCU UR5, c[0x0][0x39c] ;  /* 0x00007380ff0577ac */ /* 0x000ea20008000800 */
[----:B------:R4:W-:Y:S01]  /*73640*/  @P3 STG.E.U16 desc[UR16][R10.64], R89 ;  /* 0x000000590a003986 */ /* 0x0009e2000c101510 */
[----:B------:R-:W-:Y:S02]  /*73650*/  LEA R16, P3, R19, R0, 0x1 ;  /* 0x0000000013107211 */ /* 0x000fe400078608ff */
[----:B-1----:R-:W-:Y:S02]  /*73660*/  PRMT R9, R89, 0x7632, R9 ;  /* 0x0000763259097816 */ /* 0x002fe40000000009 */
[----:B----4-:R-:W4:Y:S01]  /*73670*/  LDL.LU R89, [R1+0x48] ;  /* 0x0000480001597983 */ /* 0x010f220000300800 */
[----:B------:R-:W-:-:S02]  /*73680*/  LEA.HI.X.SX32 R17, R19, R3, 0x1, P3 ;  /* 0x0000000313117211 */ /* 0x000fc400018f0eff */
[----:B------:R-:W-:-:S03]  /*73690*/  LEA R8, P6, R18, R0, 0x1 ;  /* 0x0000000012087211 */ /* 0x000fc600078c08ff */
[----:B------:R1:W-:Y:S02]  /*736a0*/  @P2 STG.E.U16 desc[UR16][R16.64], R9 ;  /* 0x0000000910002986 */ /* 0x0003e4000c101510 */
[----:B-1----:R-:W-:-:S05]  /*736b0*/  LEA.HI.X.SX32 R9, R18, R3, 0x1, P6 ;  /* 0x0000000312097211 */ /* 0x002fca00030f0eff */
[----:B------:R1:W-:Y:S02]  /*736c0*/  @P1 STG.E.U16 desc[UR16][R8.64], R92 ;  /* 0x0000005c08001986 */ /* 0x0003e4000c101510 */
[----:B-1----:R-:W-:Y:S02]  /*736d0*/  PRMT R9, R92, 0x7632, R9 ;  /* 0x000076325c097816 */ /* 0x002fe40000000009 */
[----:B------:R-:W5:Y:S01]  /*736e0*/  LDL.LU R92, [R1+0x4c] ;  /* 0x00004c00015c7983 */ /* 0x000f620000300800 */
[C---:B------:R-:W-:Y:S01]  /*736f0*/  LOP3.LUT R24, R2.reuse, 0x112, RZ, 0xfc, !PT ;  /* 0x0000011202187812 */ /* 0x040fe200078efcff */
[----:B------:R-:W-:Y:S01]  /*73700*/  IMAD R18, R93, 0x2, R18 ;  /* 0x000000025d127824 */ /* 0x000fe200078e0212 */
[----:B------:R-:W-:Y:S01]  /*73710*/  LOP3.LUT R19, R2, 0x114, RZ, 0xfc, !PT ;  /* 0x0000011402137812 */ /* 0x000fe200078efcff */
[----:B------:R-:W5:Y:S01]  /*73720*/  LDL.LU R34, [R1+0x20] ;  /* 0x0000200001227983 */ /* 0x000f620000300800 */
[----:B---3--:R-:W-:Y:S01]  /*73730*/  ISETP.LT.AND P3, PT, R24, UR6, !P0 ;  /* 0x0000000618007c0c */ /* 0x008fe2000c761270 */
[----:B------:R-:W1:Y:S01]  /*73740*/  LDCU UR6, c[0x0][0x39c] ;  /* 0x00007380ff0677ac */ /* 0x000e620008000800 */
[----:B0-----:R-:W-:Y:S01]  /*73750*/  ISETP.LT.AND P2, PT, R19, UR7, !P0 ;  /* 0x0000000713007c0c */ /* 0x001fe2000c741270 */
[----:B------:R-:W-:Y:S01]  /*73760*/  IMAD R19, R93, 0x2, R18 ;  /* 0x000000025d137824 */ /* 0x000fe200078e0212 */
[----:B------:R-:W-:Y:S01]  /*73770*/  LOP3.LUT R11, R2, 0x116, RZ, 0xfc, !PT ;  /* 0x00000116020b7812 */ /* 0x000fe200078efcff */
[----:B------:R-:W0:Y:S01]  /*73780*/  LDCU UR7, c[0x0][0x39c] ;  /* 0x00007380ff0777ac */ /* 0x000e220008000800 */
[C---:B------:R-:W-:Y:S01]  /*73790*/  LEA R10, P6, R18.reuse, R0, 0x1 ;  /* 0x00000000120a7211 */ /* 0x040fe200078c08ff */
[----:B------:R-:W3:Y:S01]  /*737a0*/  LDL.LU R33, [R1+0x24] ;  /* 0x0000240001217983 */ /* 0x000ee20000300800 */
[----:B--2---:R-:W-:Y:S01]  /*737b0*/  ISETP.LT.AND P1, PT, R11, UR5, !P0 ;  /* 0x000000050b007c0c */ /* 0x004fe2000c721270 */
[----:B------:R-:W2:Y:S01]  /*737c0*/  LDCU UR5, c[0x0][0x39c] ;  /* 0x00007380ff0577ac */ /* 0x000ea20008000800 */
[----:B------:R-:W-:-:S02]  /*737d0*/  LEA.HI.X.SX32 R11, R18, R3, 0x1, P6 ;  /* 0x00000003120b7211 */ /* 0x000fc400030f0eff */
[CC--:B------:R-:W-:Y:S02]  /*737e0*/  LEA R16, P6, R19.reuse, R0.reuse, 0x1 ;  /* 0x0000000013107211 */ /* 0x0c0fe400078c08ff */
[----:B------:R-:W-:Y:S02]  /*737f0*/  LOP3.LUT R18, R2, 0x118, RZ, 0xfc, !PT ;  /* 0x0000011802127812 */ /* 0x000fe400078efcff */
[----:B------:R-:W-:Y:S01]  /*73800*/  LEA.HI.X.SX32 R17, R19, R3, 0x1, P6 ;  /* 0x0000000313117211 */ /* 0x000fe200030f0eff */
[----:B------:R-:W-:Y:S01]  /*73810*/  IMAD R19, R93, 0x2, R19 ;  /* 0x000000025d137824 */ /* 0x000fe200078e0213 */
[----:B------:R0:W-:Y:S01]  /*73820*/  @P5 STG.E.U16 desc[UR16][R10.64], R9 ;  /* 0x000000090a005986 */ /* 0x0001e2000c101510 */
[----:B-1----:R-:W-:Y:S01]  /*73830*/  ISETP.LT.AND P5, PT, R18, UR6, !P0 ;  /* 0x0000000612007c0c */ /* 0x002fe2000c7a1270 */
[----:B------:R-:W1:Y:S02]  /*73840*/  LDCU UR6, c[0x0][0x39c] ;  /* 0x00007380ff0677ac */ /* 0x000e640008000800 */
[----:B------:R1:W-:Y:S01]  /*73850*/  @P4 STG.E.U16 desc[UR16][R16.64], R90 ;  /* 0x0000005a10004986 */ /* 0x0003e2000c101510 */
[----:B------:R-:W-:Y:S01]  /*73860*/  LEA R8, P4, R19, R0, 0x1 ;  /* 0x0000000013087211 */ /* 0x000fe200078808ff */
[----:B------:R-:W-:Y:S01]  /*73870*/  IMAD R18, R93, 0x2, R19 ;  /* 0x000000025d127824 */ /* 0x000fe200078e0213 */
[----:B------:R-:W-:-:S02]  /*73880*/  LOP3.LUT R24, R2, 0x11a, RZ, 0xfc, !PT ;  /* 0x0000011a02187812 */ /* 0x000fc400078efcff */
[----:B0-----:R-:W-:Y:S02]  /*73890*/  LEA.HI.X.SX32 R9, R19, R3, 0x1, P4 ;  /* 0x0000000313097211 */ /* 0x001fe400020f0eff */
[----:B------:R-:W-:Y:S02]  /*738a0*/  PRMT R11, R90, 0x7632, R11 ;  /* 0x000076325a0b7816 */ /* 0x000fe4000000000b */
[----:B------:R-:W-:-:S03]  /*738b0*/  LEA R10, P6, R18, R0, 0x1 ;  /* 0x00000000120a7211 */ /* 0x000fc600078c08ff */
[----:B------:R0:W-:Y:S01]  /*738c0*/  @P3 STG.E.U16 desc[UR16][R8.64], R11 ;  /* 0x0000000b08003986 */ /* 0x0001e2000c101510 */
[----:B------:R-:W-:Y:S02]  /*738d0*/  LOP3.LUT R19, R2, 0x11c, RZ, 0xfc, !PT ;  /* 0x0000011c02137812 */ /* 0x000fe400078efcff */
[----:B--2---:R-:W-:Y:S01]  /*738e0*/  ISETP.LT.AND P4, PT, R24, UR5, !P0 ;  /* 0x0000000518007c0c */ /* 0x004fe2000c781270 */
[----:B------:R-:W2:Y:S01]  /*738f0*/  LDCU UR5, c[0x0][0x39c] ;  /* 0x00007380ff0577ac */ /* 0x000ea20008000800 */
[----:B------:R-:W-:Y:S02]  /*73900*/  ISETP.LT.AND P3, PT, R19, UR7, !P0 ;  /* 0x0000000713007c0c */ /* 0x000fe4000c761270 */
[----:B-1----:R-:W-:Y:S01]  /*73910*/  LOP3.LUT R17, R2, 0x11e, RZ, 0xfc, !PT ;  /* 0x0000011e02117812 */ /* 0x002fe200078efcff */
[----:B------:R-:W1:Y:S01]  /*73920*/  LDCU UR7, c[0x0][0x39c] ;  /* 0x00007380ff0777ac */ /* 0x000e620008000800 */
[----:B0-----:R-:W-:Y:S01]  /*73930*/  LEA.HI.X.SX32 R11, R18, R3, 0x1, P6 ;  /* 0x00000003120b7211 */ /* 0x001fe200030f0eff */
[----:B------:R-:W-:-:S04]  /*73940*/  IMAD R18, R93, 0x2, R18 ;  /* 0x000000025d127824 */ /* 0x000fc800078e0212 */
[----:B------:R-:W-:Y:S01]  /*73950*/  IMAD R19, R93, 0x2, R18 ;  /* 0x000000025d137824 */ /* 0x000fe200078e0212 */
[CC--:B------:R-:W-:Y:S01]  /*73960*/  LEA R16, P6, R18.reuse, R0.reuse, 0x1 ;  /* 0x0000000012107211 */ /* 0x0c0fe200078c08ff */
[----:B------:R0:W-:Y:S01]  /*73970*/  @P2 STG.E.U16 desc[UR16][R10.64], R88 ;  /* 0x000000580a002986 */ /* 0x0001e2000c101510 */
[----:B------:R-:W-:Y:S01]  /*73980*/  ISETP.LT.AND P2, PT, R17, UR6, !P0 ;  /* 0x0000000611007c0c */ /* 0x000fe2000c741270 */
[----:B------:R-:W1:Y:S01]  /*73990*/  LDCU UR6, c[0x0][0x39c] ;  /* 0x00007380ff0677ac */ /* 0x000e620008000800 */
[----:B------:R-:W-:Y:S02]  /*739a0*/  LEA.HI.X.SX32 R17, R18, R3, 0x1, P6 ;  /* 0x0000000312117211 */ /* 0x000fe400030f0eff */
[----:B------:R-:W-:-:S04]  /*739b0*/  LEA R8, P6, R19, R0, 0x1 ;  /* 0x0000000013087211 */ /* 0x000fc800078c08ff */
[----:B------:R-:W-:Y:S02]  /*739c0*/  LEA.HI.X.SX32 R9, R19, R3, 0x1, P6 ;  /* 0x0000000313097211 */ /* 0x000fe400030f0eff */
[----:B0-----:R-:W-:Y:S01]  /*739d0*/  PRMT R11, R88, 0x7632, R11 ;  /* 0x00007632580b7816 */ /* 0x001fe2000000000b */
[----:B------:R-:W-:Y:S01]  /*739e0*/  IMAD R19, R93, 0x2, R19 ;  /* 0x000000025d137824 */ /* 0x000fe200078e0213 */
[----:B------:R-:W-:-:S03]  /*739f0*/  LOP3.LUT R18, R2, 0x120, RZ, 0xfc, !PT ;  /* 0x0000012002127812 */ /* 0x000fc600078efcff */
[----:B------:R0:W-:Y:S01]  /*73a00*/  @P1 STG.E.U16 desc[UR16][R16.64], R11 ;  /* 0x0000000b10001986 */ /* 0x0001e2000c101510 */
[----:B--2---:R-:W-:Y:S01]  /*73a10*/  ISETP.LT.AND P1, PT, R18, UR5, !P0 ;  /* 0x0000000512007c0c */ /* 0x004fe2000c721270 */
[----:B------:R-:W-:Y:S01]  /*73a20*/  IMAD R18, R93, 0x2, R19 ;  /* 0x000000025d127824 */ /* 0x000fe200078e0213 */
[----:B------:R-:W2:Y:S04]  /*73a30*/  LDCU UR5, c[0x0][0x39c] ;  /* 0x00007380ff0577ac */ /* 0x000ea80008000800 */
[-C--:B0-----:R-:W-:Y:S01]  /*73a40*/  LEA R16, P6, R18, R0.reuse, 0x1 ;  /* 0x0000000012107211 */ /* 0x081fe200078c08ff */
[----:B----4-:R0:W-:Y:S01]  /*73a50*/  @P5 STG.E.U16 desc[UR16][R8.64], R89 ;  /* 0x0000005908005986 */ /* 0x0101e2000c101510 */
[----:B------:R-:W-:Y:S02]  /*73a60*/  PRMT R17, R89, 0x7632, R17 ;  /* 0x0000763259117816 */ /* 0x000fe40000000011 */
[----:B------:R-:W-:-:S04]  /*73a70*/  LEA R10, P5, R19, R0, 0x1 ;  /* 0x00000000130a7211 */ /* 0x000fc800078a08ff */
[-C--:B------:R-:W-:Y:S01]  /*73a80*/  LEA.HI.X.SX32 R11, R19, R3.reuse, 0x1, P5 ;  /* 0x00000003130b7211 */ /* 0x080fe200028f0eff */
[----:B0-----:R-:W4:Y:S04]  /*73a90*/  LDL.LU R89, [R1+0x28] ;  /* 0x0000280001597983 */ /* 0x001f280000300800 */
[----:B------:R0:W-:Y:S02]  /*73aa0*/  @P4 STG.E.U16 desc[UR16][R10.64], R17 ;  /* 0x000000110a004986 */ /* 0x0001e4000c101510 */
[----:B0-----:R-:W-:-:S05]  /*73ab0*/  LEA.HI.X.SX32 R17, R18, R3, 0x1, P6 ;  /* 0x0000000312117211 */ /* 0x001fca00030f0eff */
[----:B-----5:R0:W-:Y:S02]  /*73ac0*/  @P3 STG.E.U16 desc[UR16][R16.64], R92 ;  /* 0x0000005c10003986 */ /* 0x0201e4000c101510 */
[----:B0-----:R-:W-:Y:S02]  /*73ad0*/  PRMT R17, R92, 0x7632, R17 ;  /* 0x000076325c117816 */ /* 0x001fe40000000011 */
[----:B------:R-:W5:Y:S01]  /*73ae0*/  LDL.LU R92, [R1+0x2c] ;  /* 0x00002c00015c7983 */ /* 0x000f620000300800 */
[C---:B------:R-:W-:Y:S01]  /*73af0*/  LOP3.LUT R24, R2.reuse, 0x122, RZ, 0xfc, !PT ;  /* 0x0000012202187812 */ /* 0x040fe200078efcff */
[----:B------:R-:W-:Y:S01]  /*73b00*/  IMAD R18, R93, 0x2, R18 ;  /* 0x000000025d127824 */ /* 0x000fe200078e0212 */
[----:B------:R-:W-:Y:S01]  /*73b10*/  LOP3.LUT R19, R2, 0x124, RZ, 0xfc, !PT ;  /* 0x0000012402137812 */ /* 0x000fe200078efcff */
[----:B------:R-:W5:Y:S01]  /*73b20*/  LDL.LU R90, [R1] ;  /* 0x00000000015a7983 */ /* 0x000f620000300800 */
[----:B-1----:R-:W-:Y:S01]  /*73b30*/  ISETP.LT.AND P5, PT, R24, UR6, !P0 ;  /* 0x0000000618007c0c */ /* 0x002fe2000c7a1270 */
[----:B------:R-:W0:Y:S01]  /*73b40*/  LDCU UR6, c[0x0][0x39c] ;  /* 0x00007380ff0677ac */ /* 0x000e220008000800 */
[----:B------:R-:W-:Y:S01]  /*73b50*/  ISETP.LT.AND P4, PT, R19, UR7, !P0 ;  /* 0x0000000713007c0c */ /* 0x000fe2000c781270 */
[----:B------:R-:W-:Y:S01]  /*73b60*/  IMAD R19, R93, 0x2, R18 ;  /* 0x000000025d137824 */ /* 0x000fe200078e0212 */
[----:B------:R-:W-:Y:S01]  /*73b70*/  LOP3.LUT R9, R2, 0x126, RZ, 0xfc, !PT ;  /* 0x0000012602097812 */ /* 0x000fe200078efcff */
[----:B------:R-:W1:Y:S01]  /*73b80*/  LDCU UR7, c[0x0][0x39c] ;  /* 0x00007380ff0777ac */ /* 0x000e620008000800 */
[C---:B------:R-:W-:Y:S01]  /*73b90*/  LEA R8, P6, R18.reuse, R0, 0x1 ;  /* 0x0000000012087211 */ /* 0x040fe200078c08ff */
[----:B------:R-:W5:Y:S01]  /*73ba0*/  LDL.LU R88, [R1+0x4] ;  /* 0x0000040001587983 */ /* 0x000f620000300800 */
        /* <DEDUP_REMOVED lines=8> */
[----:B0-----:R-:W-:Y:S01]  /*73c30*/  ISETP.LT.AND P2, PT, R18, UR6, !P0 ;  /* 0x0000000612007c0c */ /* 0x001fe2000c741270 */
[----:B------:R-:W0:Y:S02]  /*73c40*/  LDCU UR6, c[0x0][0x39c] ;  /* 0x00007380ff0677ac */ /* 0x000e240008000800 */
[----:B------:R0:W-:Y:S01]  /*73c50*/  @P1 STG.E.U16 desc[UR16][R10.64], R34 ;  /* 0x000000220a001986 */ /* 0x0001e2000c101510 */
[----:B------:R-:W-:Y:S01]  /*73c60*/  LEA R16, P1, R19, R0, 0x1 ;  /* 0x0000000013107211 */ /* 0x000fe200078208ff */
[----:B------:R-:W-:-:S03]  /*73c70*/  IMAD R18, R93, 0x2, R19 ;  /* 0x000000025d127824 */ /* 0x000fc600078e0213 */
[----:B-1----:R-:W-:Y:S02]  /*73c80*/  LEA.HI.X.SX32 R17, R19, R3, 0x1, P1 ;  /* 0x0000000313117211 */ /* 0x002fe400008f0eff */
[----:B------:R-:W-:Y:S02]  /*73c90*/  PRMT R9, R34, 0x7632, R9 ;  /* 0x0000763222097816 */ /* 0x000fe40000000009 */
[----:B------:R-:W-:Y:S02]  /*73ca0*/  LEA R8, P6, R18, R0, 0x1 ;  /* 0x0000000012087211 */ /* 0x000fe400078c08ff */
[C---:B------:R-:W-:Y:S01]  /*73cb0*/  LOP3.LUT R24, R2.reuse, 0x12a, RZ, 0xfc, !PT ;  /* 0x0000012a02187812 */ /* 0x040fe200078efcff */
[----:B------:R1:W-:Y:S01]  /*73cc0*/  @P5 STG.E.U16 desc[UR16][R16.64], R9 ;  /* 0x0000000910005986 */ /* 0x0003e2000c101510 */
[----:B------:R-:W-:Y:S02]  /*73cd0*/  LOP3.LUT R19, R2, 0x12c, RZ, 0xfc, !PT ;  /* 0x0000012c02137812 */ /* 0x000fe400078efcff */
[----:B--2---:R-:W-:Y:S01]  /*73ce0*/  ISETP.LT.AND P1, PT, R24, UR5, !P0 ;  /* 0x0000000518007c0c */ /* 0x004fe2000c721270 */
[----:B------:R-:W2:Y:S01]  /*73cf0*/  LDCU UR5, c[0x0][0x39c] ;  /* 0x00007380ff0577ac */ /* 0x000ea20008000800 */
[----:B------:R-:W-:-:S02]  /*73d00*/  ISETP.LT.AND P5, PT, R19, UR7, !P0 ;  /* 0x0000000713007c0c */ /* 0x000fc4000c7a1270 */
[----:B0-----:R-:W-:Y:S01]  /*73d10*/  LOP3.LUT R11, R2, 0x12e, RZ, 0xfc, !PT ;  /* 0x0000012e020b7812 */ /* 0x001fe200078efcff */
[----:B------:R-:W0:Y:S01]  /*73d20*/  LDCU UR7, c[0x0][0x39c] ;  /* 0x00007380ff0777ac */ /* 0x000e220008000800 */
[----:B-1----:R-:W-:Y:S01]  /*73d30*/  LEA.HI.X.SX32 R9, R18, R3, 0x1, P6 ;  /* 0x0000000312097211 */ /* 0x002fe200030f0eff */
[----:B------:R-:W-:-:S04]  /*73d40*/  IMAD R18, R93, 0x2, R18 ;  /* 0x000000025d127824 */ /* 0x000fc800078e0212 */
[----:B------:R-:W-:Y:S01]  /*73d50*/  IMAD R19, R93, 0x2, R18 ;  /* 0x000000025d137824 */ /* 0x000fe200078e0212 */
[CC--:B------:R-:W-:Y:S01]  /*73d60*/  LEA R10, P6, R18.reuse, R0.reuse, 0x1 ;  /* 0x00000000120a7211 */ /* 0x0c0fe200078c08ff */
[----:B---3--:R1:W-:Y:S01]  /*73d70*/  @P4 STG.E.U16 desc[UR16][R8.64], R33 ;  /* 0x0000002108004986 */ /* 0x0083e2000c101510 */
[----:B------:R-:W-:Y:S01]  /*73d80*/  ISETP.LT.AND P4, PT, R11, UR6, !P0 ;  /* 0x000000060b007c0c */ /* 0x000fe2000c781270 */
[----:B------:R-:W3:Y:S01]  /*73d90*/  LDCU UR6, c[0x0][0x39c] ;  /* 0x00007380ff0677ac */ /* 0x000ee20008000800 */
[----:B------:R-:W-:Y:S02]  /*73da0*/  LEA.HI.X.SX32 R11, R18, R3, 0x1, P6 ;  /* 0x00000003120b7211 */ /* 0x000fe400030f0eff */
[----:B------:R-:W-:-:S04]  /*73db0*/  LEA R16, P6, R19, R0, 0x1 ;  /* 0x0000000013107211 */ /* 0x000fc800078c08ff */
[----:B------:R-:W-:Y:S02]  /*73dc0*/  LEA.HI.X.SX32 R17, R19, R3, 0x1, P6 ;  /* 0x0000000313117211 */ /* 0x000fe400030f0eff */
[----:B-1----:R-:W-:Y:S01]  /*73dd0*/  PRMT R9, R33, 0x7632, R9 ;  /* 0x0000763221097816 */ /* 0x002fe20000000009 */
[----:B------:R-:W-:Y:S01]  /*73de0*/  IMAD R19, R93, 0x2, R19 ;  /* 0x000000025d137824 */ /* 0x000fe200078e0213 */
[----:B------:R-:W-:-:S03]  /*73df0*/  LOP3.LUT R18, R2, 0x130, RZ, 0xfc, !PT ;  /* 0x0000013002127812 */ /* 0x000fc600078efcff */
[----:B------:R1:W-:Y:S01]  /*73e00*/  @P3 STG.E.U16 desc[UR16][R10.64], R9 ;  /* 0x000000090a003986 */ /* 0x0003e2000c101510 */
[----:B--2---:R-:W-:Y:S01]  /*73e10*/  ISETP.LT.AND P3, PT, R18, UR5, !P0 ;  /* 0x0000000512007c0c */ /* 0x004fe2000c761270 */
[----:B------:R-:W-:Y:S01]  /*73e20*/  IMAD R18, R93, 0x2, R19 ;  /* 0x000000025d127824 */ /* 0x000fe200078e0213 */
[----:B------:R-:W2:Y:S04]  /*73e30*/  LDCU UR5, c[0x0][0x39c] ;  /* 0x00007380ff0577ac */ /* 0x000ea80008000800 */
[-C--:B-1----:R-:W-:Y:S01]  /*73e40*/  LEA R10, P6, R18, R0.reuse, 0x1 ;  /* 0x00000000120a7211 */ /* 0x082fe200078c08ff */
[----:B----4-:R1:W-:Y:S01]  /*73e50*/  @P2 STG.E.U16 desc[UR16][R16.64], R89 ;  /* 0x0000005910002986 */ /* 0x0103e2000c101510 */
[----:B------:R-:W-:Y:S02]  /*73e60*/  PRMT R11, R89, 0x7632, R11 ;  /* 0x00007632590b7816 */ /* 0x000fe4000000000b */
[C---:B------:R-:W-:Y:S01]  /*73e70*/  LEA R8, P2, R19.reuse, R0, 0x1 ;  /* 0x0000000013087211 */ /* 0x040fe200078408ff */
[----:B-1----:R-:W4:Y:S03]  /*73e80*/  LDL.LU R89, [R1+0x8] ;  /* 0x0000080001597983 */ /* 0x002f260000300800 */
[----:B------:R-:W-:-:S05]  /*73e90*/  LEA.HI.X.SX32 R9, R19, R3, 0x1, P2 ;  /* 0x0000000313097211 */ /* 0x000fca00010f0eff */
[----:B------:R1:W-:Y:S02]  /*73ea0*/  @P1 STG.E.U16 desc[UR16][R8.64], R11 ;  /* 0x0000000b08001986 */ /* 0x0003e4000c101510 */
[----:B-1----:R-:W-:-:S05]  /*73eb0*/  LEA.HI.X.SX32 R11, R18, R3, 0x1, P6 ;  /* 0x00000003120b7211 */ /* 0x002fca00030f0eff */
[----:B-----5:R1:W-:Y:S02]  /*73ec0*/  @P5 STG.E.U16 desc[UR16][R10.64], R92 ;  /* 0x0000005c0a005986 */ /* 0x0203e4000c101510 */
[----:B-1----:R-:W-:Y:S02]  /*73ed0*/  PRMT R11, R92, 0x7632, R11 ;  /* 0x000076325c0b7816 */ /* 0x002fe4000000000b */
[----:B------:R-:W5:Y:S01]  /*73ee0*/  LDL.LU R92, [R1+0xc] ;  /* 0x00000c00015c7983 */ /* 0x000f620000300800 */
[C---:B------:R-:W-:Y:S01]  /*73ef0*/  LOP3.LUT R24, R2.reuse, 0x132, RZ, 0xfc, !PT ;  /* 0x0000013202187812 */ /* 0x040fe200078efcff */
[----:B------:R-:W-:Y:S01]  /*73f00*/  IMAD R18, R93, 0x2, R18 ;  /* 0x000000025d127824 */ /* 0x000fe200078e0212 */
[----:B------:R-:W-:Y:S02]  /*73f10*/  LOP3.LUT R19, R2, 0x134, RZ, 0xfc, !PT ;  /* 0x0000013402137812 */ /* 0x000fe400078efcff */
[----:B---3--:R-:W-:Y:S01]  /*73f20*/  ISETP.LT.AND P2, PT, R24, UR6, !P0 ;  /* 0x0000000618007c0c */ /* 0x008fe2000c741270 */
[----:B------:R-:W1:Y:S01]  /*73f30*/  LDCU UR6, c[0x0][0x39c] ;  /* 0x00007380ff0677ac */ /* 0x000e620008000800 */
[----:B0-----:R-:W-:Y:S01]  /*73f40*/  ISETP.LT.AND P1, PT, R19, UR7, !P0 ;  /* 0x0000000713007c0c */ /* 0x001fe2000c721270 */
[----:B------:R-:W-:Y:S01]  /*73f50*/  IMAD R19, R93, 0x2, R18 ;  /* 0x000000025d137824 */ /* 0x000fe200078e0212 */
[----:B------:R-:W-:Y:S01]  /*73f60*/  LOP3.LUT R17, R2, 0x136, RZ, 0xfc, !PT ;  /* 0x0000013602117812 */ /* 0x000fe200078efcff */
[----:B------:R-:W0:Y:S01]  /*73f70*/  LDCU UR7, c[0x0][0x39c] ;  /* 0x00007380ff0777ac */ /* 0x000e220008000800 */
[----:B------:R-:W-:-:S02]  /*73f80*/  LEA R16, P6, R18, R0, 0x1 ;  /* 0x0000000012107211 */ /* 0x000fc400078c08ff */
[----:B--2---:R-:W-:Y:S01]  /*73f90*/  ISETP.LT.AND P5, PT, R17, UR5, !P0 ;  /* 0x0000000511007c0c */ /* 0x004fe2000c7a1270 */
[----:B------:R-:W2:Y:S01]  /*73fa0*/  LDCU UR5, c[0x0][0x39c] ;  /* 0x00007380ff0577ac */ /* 0x000ea20008000800 */
[-C--:B------:R-:W-:Y:S02]  /*73fb0*/  LEA.HI.X.SX32 R17, R18, R3.reuse, 0x1, P6 ;  /* 0x0000000312117211 */ /* 0x080fe400030f0eff */
        /* <DEDUP_REMOVED lines=11> */
[----:B---3--:R-:W-:Y:S02]  /*74070*/  LEA.HI.X.SX32 R11, R19, R3, 0x1, P3 ;  /* 0x00000003130b7211 */ /* 0x008fe400018f0eff */
[----:B------:R-:W-:Y:S02]  /*74080*/  PRMT R17, R90, 0x7632, R17 ;  /* 0x000076325a117816 */ /* 0x000fe40000000011 */
        /* <DEDUP_REMOVED lines=8> */
[----:B---3--:R-:W-:Y:S01]  /*74110*/  LEA.HI.X.SX32 R17, R18, R3, 0x1, P6 ;  /* 0x0000000312117211 */ /* 0x008fe200030f0eff */
        /* <DEDUP_REMOVED lines=9> */
[----:B------:R-:W-:Y:S01]  /*741b0*/  LEA.HI.X.SX32 R11, R19, R3, 0x1, P6 ;  /* 0x00000003130b7211 */ /* 0x000fe200030f0eff */
[----:B------:R-:W-:Y:S01]  /*741c0*/  IMAD R19, R93, 0x2, R19 ;  /* 0x000000025d137824 */ /* 0x000fe200078e0213 */
[----:B---3--:R-:W-:-:S05]  /*741d0*/  PRMT R17, R88, 0x7632, R17 ;  /* 0x0000763258117816 */ /* 0x008fca0000000011 */
[----:B------:R3:W-:Y:S01]  /*741e0*/  @P5 STG.E.U16 desc[UR16][R8.64], R17 ;  /* 0x0000001108005986 */ /* 0x0007e2000c101510 */
[----:B--2---:R-:W-:Y:S01]  /*741f0*/  ISETP.LT.AND P5, PT, R18, UR5, !P0 ;  /* 0x0000000512007c0c */ /* 0x004fe2000c7a1270 */
[----:B------:R-:W2:Y:S01]  /*74200*/  LDCU UR5, c[0x0][0x39c] ;  /* 0x00007380ff0577ac */ /* 0x000ea20008000800 */
[----:B------:R-:W-:Y:S01]  /*74210*/  IMAD R18, R93, 0x2, R19 ;  /* 0x000000025d127824 */ /* 0x000fe200078e0213 */
[----:B------:R-:W-:-:S04]  /*74220*/  LOP3.LUT R24, R2, 0x142, RZ, 0xfc, !PT ;  /* 0x0000014202187812 */ /* 0x000fc800078efcff */
[-C--:B---3--:R-:W-:Y:S01]  /*74230*/  LEA R8, P6, R18, R0.reuse, 0x1 ;  /* 0x0000000012087211 */ /* 0x088fe200078c08ff */
[----:B----4-:R3:W-:Y:S01]  /*74240*/  @P4 STG.E.U16 desc[UR16][R10.64], R89 ;  /* 0x000000590a004986 */ /* 0x0107e2000c101510 */
[----:B------:R-:W-:Y:S02]  /*74250*/  LEA R16, P4, R19, R0, 0x1 ;  /* 0x0000000013107211 */ /* 0x000fe400078808ff */
[----:B------:R-:W-:Y:S02]  /*74260*/  PRMT R9, R89, 0x7632, R9 ;  /* 0x0000763259097816 */ /* 0x000fe40000000009 */
[----:B------:R-:W-:Y:S02]  /*74270*/  LEA.HI.X.SX32 R17, R19, R3, 0x1, P4 ;  /* 0x0000000313117211 */ /* 0x000fe400020f0eff */
[----:B-1----:R-:W-:Y:S01]  /*74280*/  ISETP.LT.AND P4, PT, R24, UR6, !P0 ;  /* 0x0000000618007c0c */ /* 0x002fe2000c781270 */
[----:B------:R-:W1:Y:S02]  /*74290*/  LDCU UR6, c[0x0][0x39c] ;  /* 0x00007380ff0677ac */ /* 0x000e640008000800 */
[----:B------:R4:W-:Y:S01]  /*742a0*/  @P3 STG.E.U16 desc[UR16][R16.64], R9 ;  /* 0x0000000910003986 */ /* 0x0009e2000c101510 */
[----:B------:R-:W-:-:S02]  /*742b0*/  LOP3.LUT R19, R2, 0x144, RZ, 0xfc, !PT ;  /* 0x0000014402137812 */ /* 0x000fc400078efcff */
[----:B---3--:R-:W-:Y:S02]  /*742c0*/  LOP3.LUT R11, R2, 0x146, RZ, 0xfc, !PT ;  /* 0x00000146020b7812 */ /* 0x008fe400078efcff */
[----:B0-----:R-:W-:Y:S01]  /*742d0*/  ISETP.LT.AND P3, PT, R19, UR7, !P0 ;  /* 0x0000000713007c0c */ /* 0x001fe2000c761270 */
[----:B------:R-:W0:Y:S01]  /*742e0*/  LDCU UR7, c[0x0][0x39c] ;  /* 0x00007380ff0777ac */ /* 0x000e220008000800 */
[----:B----4-:R-:W-:Y:S01]  /*742f0*/  LEA.HI.X.SX32 R9, R18, R3, 0x1, P6 ;  /* 0x0000000312097211 */ /* 0x010fe200030f0eff */
[----:B------:R-:W-:-:S04]  /*74300*/  IMAD R18, R93, 0x2, R18 ;  /* 0x000000025d127824 */ /* 0x000fc800078e0212 */
[----:B------:R-:W-:Y:S01]  /*74310*/  IMAD R19, R93, 0x2, R18 ;  /* 0x000000025d137824 */ /* 0x000fe200078e0212 */
[CC--:B------:R-:W-:Y:S01]  /*74320*/  LEA R10, P6, R18.reuse, R0.reuse, 0x1 ;  /* 0x00000000120a7211 */ /* 0x0c0fe200078c08ff */
[----:B-----5:R3:W-:Y:S01]  /*74330*/  @P2 STG.E.U16 desc[UR16][R8.64], R92 ;  /* 0x0000005c08002986 */ /* 0x0207e2000c101510 */
[----:B--2---:R-:W-:Y:S01]  /*74340*/  ISETP.LT.AND P2, PT, R11, UR5, !P0 ;  /* 0x000000050b007c0c */ /* 0x004fe2000c741270 */
[----:B------:R-:W2:Y:S01]  /*74350*/  LDCU UR5, c[0x0][0x39c] ;  /* 0x00007380ff0577ac */ /* 0x000ea20008000800 */
[-C--:B------:R-:W-:Y:S02]  /*74360*/  LEA.HI.X.SX32 R11, R18, R3.reuse, 0x1, P6 ;  /* 0x00000003120b7211 */ /* 0x080fe400030f0eff */
[C---:B------:R-:W-:Y:S02]  /*74370*/  LEA R16, P6, R19.reuse, R0, 0x1 ;  /* 0x0000000013107211 */ /* 0x040fe400078c08ff */
[----:B------:R-:W-:Y:S02]  /*74380*/  LOP3.LUT R18, R2, 0x148, RZ, 0xfc, !PT ;  /* 0x0000014802127812 */ /* 0x000fe400078efcff */
[----:B------:R-:W-:-:S02]  /*74390*/  LEA.HI.X.SX32 R17, R19, R3, 0x1, P6 ;  /* 0x0000000313117211 */ /* 0x000fc400030f0eff */
[----:B---3--:R-:W-:Y:S01]  /*743a0*/  PRMT R9, R92, 0x7632, R9 ;  /* 0x000076325c097816 */ /* 0x008fe20000000009 */
[----:B------:R-:W-:-:S04]  /*743b0*/  IMAD R19, R93, 0x2, R19 ;  /* 0x000000025d137824 */ /* 0x000fc800078e0213 */
[----:B------:R3:W-:Y:S01]  /*743c0*/  @P1 STG.E.U16 desc[UR16][R10.64], R9 ;  /* 0x000000090a001986 */ /* 0x0007e2000c101510 */
[----:B-1----:R-:W-:Y:S01]  /*743d0*/  ISETP.LT.AND P1, PT, R18, UR6, !P0 ;  /* 0x0000000612007c0c */ /* 0x002fe2000c721270 */
[----:B------:R-:W1:Y:S02]  /*743e0*/  LDCU UR6, c[0x0][0x39c] ;  /* 0x00007380ff0677ac */ /* 0x000e640008000800 */
[----:B------:R4:W-:Y:S01]  /*743f0*/  @P5 STG.E.U16 desc[UR16][R16.64], R4 ;  /* 0x0000000410005986 */ /* 0x0009e2000c101510 */
[----:B------:R-:W-:Y:S01]  /*74400*/  LEA R8, P5, R19, R0, 0x1 ;  /* 0x0000000013087211 */ /* 0x000fe200078a08ff */
[----:B------:R-:W-:Y:S01]  /*74410*/  IMAD R18, R93, 0x2, R19 ;  /* 0x000000025d127824 */ /* 0x000fe200078e0213 */
[----:B------:R-:W-:Y:S02]  /*74420*/  LOP3.LUT R24, R2, 0x14a, RZ, 0xfc, !PT ;  /* 0x0000014a02187812 */ /* 0x000fe400078efcff */
[----:B---3--:R-:W-:Y:S02]  /*74430*/  LEA.HI.X.SX32 R9, R19, R3, 0x1, P5 ;  /* 0x0000000313097211 */ /* 0x008fe400028f0eff */
[----:B------:R-:W-:-:S02]  /*74440*/  PRMT R11, R4, 0x7632, R11 ;  /* 0x00007632040b7816 */ /* 0x000fc4000000000b */
[----:B------:R-:W-:-:S03]  /*74450*/  LEA R10, P6, R18, R0, 0x1 ;  /* 0x00000000120a7211 */ /* 0x000fc600078c08ff */
[----:B------:R3:W-:Y:S01]  /*74460*/  @P4 STG.E.U16 desc[UR16][R8.64], R11 ;  /* 0x0000000b08004986 */ /* 0x0007e2000c101510 */
[----:B--2---:R-:W-:Y:S01]  /*74470*/  ISETP.LT.AND P5, PT, R24, UR5, !P0 ;  /* 0x0000000518007c0c */ /* 0x004fe2000c7a1270 */
[----:B------:R-:W2:Y:S01]  /*74480*/  LDCU UR5, c[0x0][0x39c] ;  /* 0x00007380ff0577ac */ /* 0x000ea20008000800 */
[----:B----4-:R-:W-:Y:S02]  /*74490*/  LOP3.LUT R17, R2, 0x14e, RZ, 0xfc, !PT ;  /* 0x0000014e02117812 */ /* 0x010fe400078efcff */
[----:B---3--:R-:W-:Y:S01]  /*744a0*/  LEA.HI.X.SX32 R11, R18, R3, 0x1, P6 ;  /* 0x00000003120b7211 */ /* 0x008fe200030f0eff */
[----:B------:R-:W-:-:S04]  /*744b0*/  IMAD R18, R93, 0x2, R18 ;  /* 0x000000025d127824 */ /* 0x000fc800078e0212 */
[----:B------:R3:W-:Y:S01]  /*744c0*/  @P3 STG.E.U16 desc[UR16][R10.64], R5 ;  /* 0x000000050a003986 */ /* 0x0007e2000c101510 */
[CC--:B------:R-:W-:Y:S01]  /*744d0*/  LEA R16, P6, R18.reuse, R0.reuse, 0x1 ;  /* 0x0000000012107211 */ /* 0x0c0fe200078c08ff */
[----:B------:R-:W-:Y:S01]  /*744e0*/  IMAD R4, R93, 0x2, R18 ;  /* 0x000000025d047824 */ /* 0x000fe200078e0212 */
[----:B-1----:R-:W-:Y:S01]  /*744f0*/  ISETP.LT.AND P3, PT, R17, UR6, !P0 ;  /* 0x0000000611007c0c */ /* 0x002fe2000c761270 */
[----:B------:R-:W1:Y:S01]  /*74500*/  LDCU UR6, c[0x0][0x39c] ;  /* 0x00007380ff0677ac */ /* 0x000e620008000800 */
[-C--:B------:R-:W-:Y:S02]  /*74510*/  LEA.HI.X.SX32 R17, R18, R3.reuse, 0x1, P6 ;  /* 0x0000000312117211 */ /* 0x080fe400030f0eff */
[----:B------:R-:W-:Y:S02]  /*74520*/  LEA R8, P6, R4, R0, 0x1 ;  /* 0x0000000004087211 */ /* 0x000fe400078c08ff */
[----:B------:R-:W-:Y:S02]  /*74530*/  LOP3.LUT R18, R2, 0x150, RZ, 0xfc, !PT ;  /* 0x0000015002127812 */ /* 0x000fe400078efcff */
[----:B------:R-:W-:-:S02]  /*74540*/  LEA.HI.X.SX32 R9, R4, R3, 0x1, P6 ;  /* 0x0000000304097211 */ /* 0x000fc400030f0eff */
[----:B---3--:R-:W-:Y:S01]  /*74550*/  PRMT R11, R5, 0x7632, R11 ;  /* 0x00007632050b7816 */ /* 0x008fe2000000000b */
[----:B------:R-:W-:Y:S01]  /*74560*/  IMAD R5, R93, 0x2, R4 ;  /* 0x000000025d057824 */ /* 0x000fe200078e0204 */
[----:B------:R-:W-:-:S03]  /*74570*/  LOP3.LUT R19, R2, 0x14c, RZ, 0xfc, !PT ;  /* 0x0000014c02137812 */ /* 0x000fc600078efcff */
[----:B------:R3:W-:Y:S01]  /*74580*/  @P2 STG.E.U16 desc[UR16][R16.64], R11 ;  /* 0x0000000b10002986 */ /* 0x0007e2000c101510 */
[----:B--2---:R-:W-:Y:S01]  /*74590*/  ISETP.LT.AND P2, PT, R18, UR5, !P0 ;  /* 0x0000000512007c0c */ /* 0x004fe2000c741270 */
[----:B------:R-:W2:Y:S02]  /*745a0*/  LDCU UR5, c[0x0][0x39c] ;  /* 0x00007380ff0577ac */ /* 0x000ea40008000800 */
[----:B------:R4:W-:Y:S01]  /*745b0*/  @P1 STG.E.U16 desc[UR16][R8.64], R6 ;  /* 0x0000000608001986 */ /* 0x0009e2000c101510 */
[----:B------:R-:W-:Y:S01]  /*745c0*/  LEA R4, P1, R5, R0, 0x1 ;  /* 0x0000000005047211 */ /* 0x000fe200078208ff */
[----:B------:R-:W-:Y:S01]  /*745d0*/  IMAD R18, R93, 0x2, R5 ;  /* 0x000000025d127824 */ /* 0x000fe200078e0205 */
[----:B------:R-:W-:Y:S02]  /*745e0*/  LOP3.LUT R10, R2, 0x152, RZ, 0xfc, !PT ;  /* 0x00000152020a7812 */ /* 0x000fe400078efcff */
[----:B------:R-:W-:Y:S02]  /*745f0*/  LEA.HI.X.SX32 R5, R5, R3, 0x1, P1 ;  /* 0x0000000305057211 */ /* 0x000fe400008f0eff */
[----:B0-----:R-:W-:Y:S01]  /*74600*/  ISETP.LT.AND P4, PT, R19, UR7, !P0 ;  /* 0x0000000713007c0c */ /* 0x001fe2000c781270 */
[----:B------:R-:W0:Y:S01]  /*74610*/  LDCU UR7, c[0x0][0x39c] ;  /* 0x00007380ff0777ac */ /* 0x000e220008000800 */
[----:B-1----:R-:W-:-:S02]  /*74620*/  ISETP.LT.AND P1, PT, R10, UR6, !P0 ;  /* 0x000000060a007c0c */ /* 0x002fc4000c721270 */
[-C--:B------:R-:W-:Y:S01]  /*74630*/  LEA R10, P6, R18, R0.reuse, 0x1 ;  /* 0x00000000120a7211 */ /* 0x080fe200078c08ff */
[----:B------:R-:W1:Y:S01]  /*74640*/  LDCU UR6, c[0x0][0x39c] ;  /* 0x00007380ff0677ac */ /* 0x000e620008000800 */
[----:B---3--:R-:W-:Y:S02]  /*74650*/  PRMT R17, R6, 0x7632, R17 ;  /* 0x0000763206117816 */ /* 0x008fe40000000011 */
[-C--:B------:R-:W-:Y:S01]  /*74660*/  LEA.HI.X.SX32 R11, R18, R3.reuse, 0x1, P6 ;  /* 0x00000003120b7211 */ /* 0x080fe200030f0eff */
[C---:B------:R-:W-:Y:S01]  /*74670*/  IMAD R18, R93.reuse, 0x2, R18 ;  /* 0x000000025d127824 */ /* 0x040fe200078e0212 */
[----:B----4-:R-:W-:Y:S01]  /*74680*/  LOP3.LUT R9, R2, 0x156, RZ, 0xfc, !PT ;  /* 0x0000015602097812 */ /* 0x010fe200078efcff */
[----:B------:R3:W-:Y:S02]  /*74690*/  @P5 STG.E.U16 desc[UR16][R4.64], R17 ;  /* 0x0000001104005986 */ /* 0x0007e4000c101510 */
[----:B------:R-:W-:Y:S01]  /*746a0*/  IMAD R6, R93, 0x2, R18 ;  /* 0x000000025d067824 */ /* 0x000fe200078e0212 */
[C---:B------:R-:W-:Y:S01]  /*746b0*/  LEA R8, P6, R18.reuse, R0, 0x1 ;  /* 0x0000000012087211 */ /* 0x040fe200078c08ff */
[----:B------:R4:W-:Y:S01]  /*746c0*/  @P4 STG.E.U16 desc[UR16][R10.64], R7 ;  /* 0x000000070a004986 */ /* 0x0009e2000c101510 */
[----:B--2---:R-:W-:Y:S01]  /*746d0*/  ISETP.LT.AND P4, PT, R9, UR5, !P0 ;  /* 0x0000000509007c0c */ /* 0x004fe2000c781270 */
[----:B------:R-:W2:Y:S01]  /*746e0*/  LDCU UR5, c[0x0][0x39c] ;  /* 0x00007380ff0577ac */ /* 0x000ea20008000800 */
[----:B------:R-:W-:-:S02]  /*746f0*/  LEA.HI.X.SX32 R9, R18, R3, 0x1, P6 ;  /* 0x0000000312097211 */ /* 0x000fc400030f0eff */
[----:B------:R-:W-:Y:S02]  /*74700*/  LOP3.LUT R16, R2, 0x154, RZ, 0xfc, !PT ;  /* 0x0000015402107812 */ /* 0x000fe400078efcff */
[C---:B---3--:R-:W-:Y:S02]  /*74710*/  LEA R4, P6, R6.reuse, R0, 0x1 ;  /* 0x0000000006047211 */ /* 0x048fe400078c08ff */
[----:B------:R-:W-:Y:S02]  /*74720*/  PRMT R17, R7, 0x7632, R17 ;  /* 0x0000763207117816 */ /* 0x000fe40000000011 */
[----:B------:R-:W-:Y:S01]  /*74730*/  LEA.HI.X.SX32 R5, R6, R3, 0x1, P6 ;  /* 0x0000000306057211 */ /* 0x000fe200030f0eff */
[C---:B----4-:R-:W-:Y:S01]  /*74740*/  IMAD R7, R93.reuse, 0x2, R6 ;  /* 0x000000025d077824 */ /* 0x050fe200078e0206 */
[----:B0-----:R-:W-:Y:S01]  /*74750*/  ISETP.LT.AND P5, PT, R16, UR7, !P0 ;  /* 0x0000000710007c0c */ /* 0x001fe2000c7a1270 */
[----:B------:R-:W0:Y:S01]  /*74760*/  LDCU UR7, c[0x0][0x39c] ;  /* 0x00007380ff0777ac */ /* 0x000e220008000800 */
[----:B------:R-:W-:Y:S01]  /*74770*/  LOP3.LUT R16, R2, 0x158, RZ, 0xfc, !PT ;  /* 0x0000015802107812 */ /* 0x000fe200078efcff */
[----:B------:R3:W-:Y:S01]  /*74780*/  @P3 STG.E.U16 desc[UR16][R8.64], R17 ;  /* 0x0000001108003986 */ /* 0x0007e2000c101510 */
[----:B------:R-:W-:-:S02]  /*74790*/  IMAD R10, R93, 0x2, R7 ;  /* 0x000000025d0a7824 */ /* 0x000fc400078e0207 */
[----:B-1----:R-:W-:Y:S01]  /*747a0*/  ISETP.LT.AND P3, PT, R16, UR6, !P0 ;  /* 0x0000000610007c0c */ /* 0x002fe2000c761270 */
[----:B------:R1:W-:Y:S01]  /*747b0*/  @P2 STG.E.U16 desc[UR16][R4.64], R12 ;  /* 0x0000000c04002986 */ /* 0x0003e2000c101510 */
[CC--:B------:R-:W-:Y:S01]  /*747c0*/  LEA R6, P2, R7.reuse, R0.reuse, 0x1 ;  /* 0x0000000007067211 */ /* 0x0c0fe200078408ff */
[----:B------:R-:W4:Y:S01]  /*747d0*/  LDCU UR6, c[0x0][0x39c] ;  /* 0x00007380ff0677ac */ /* 0x000f220008000800 */
[----:B------:R-:W-:Y:S02]  /*747e0*/  LOP3.LUT R11, R2, 0x15a, RZ, 0xfc, !PT ;  /* 0x0000015a020b7812 */ /* 0x000fe400078efcff */
[----:B------:R-:W-:Y:S02]  /*747f0*/  LEA.HI.X.SX32 R7, R7, R3, 0x1, P2 ;  /* 0x0000000307077211 */ /* 0x000fe400010f0eff */
[----:B---3--:R-:W-:Y:S02]  /*74800*/  PRMT R9, R12, 0x7632, R9 ;  /* 0x000076320c097816 */ /* 0x008fe40000000009 */
[----:B------:R-:W-:-:S02]  /*74810*/  LEA R8, P6, R10, R0, 0x1 ;  /* 0x000000000a087211 */ /* 0x000fc400078c08ff */
[----:B--2---:R-:W-:Y:S01]  /*74820*/  ISETP.LT.AND P2, PT, R11, UR5, !P0 ;  /* 0x000000050b007c0c */ /* 0x004fe2000c741270 */
[----:B------:R2:W-:Y:S01]  /*74830*/  @P1 STG.E.U16 desc[UR16][R6.64], R9 ;  /* 0x0000000906001986 */ /* 0x0005e2000c101510 */
[C---:B------:R-:W-:Y:S01]  /*74840*/  LOP3.LUT R11, R2.reuse, 0x15c, RZ, 0xfc, !PT ;  /* 0x0000015c020b7812 */ /* 0x040fe200078efcff */
[----:B------:R-:W3:Y:S01]  /*74850*/  LDCU UR5, c[0x0][0x39c] ;  /* 0x00007380ff0577ac */ /* 0x000ee20008000800 */
[----:B-1----:R-:W-:Y:S02]  /*74860*/  LOP3.LUT R5, R2, 0x15e, RZ, 0xfc, !PT ;  /* 0x0000015e02057812 */ /* 0x002fe400078efcff */
[----:B0-----:R-:W-:Y:S01]  /*74870*/  ISETP.LT.AND P1, PT, R11, UR7, !P0 ;  /* 0x000000070b007c0c */ /* 0x001fe2000c721270 */
[----:B------:R-:W0:Y:S01]  /*74880*/  LDCU UR7, c[0x0][0x39c] ;  /* 0x00007380ff0777ac */ /* 0x000e220008000800 */
[----:B--2---:R-:W-:Y:S01]  /*74890*/  LEA.HI.X.SX32 R9, R10, R3, 0x1, P6 ;  /* 0x000000030a097211 */ /* 0x004fe200030f0eff */
[----:B------:R-:W-:-:S04]  /*748a0*/  IMAD R10, R93, 0x2, R10 ;  /* 0x000000025d0a7824 */ /* 0x000fc800078e020a */
[----:B------:R-:W-:Y:S01]  /*748b0*/  IMAD R11, R93, 0x2, R10 ;  /* 0x000000025d0b7824 */ /* 0x000fe200078e020a */
[CC--:B------:R-:W-:Y:S01]  /*748c0*/  LEA R4, P6, R10.reuse, R0.reuse, 0x1 ;  /* 0x000000000a047211 */ /* 0x0c0fe200078c08ff */
[----:B------:R1:W-:Y:S01]  /*748d0*/  @P5 STG.E.U16 desc[UR16][R8.64], R13 ;  /* 0x0000000d08005986 */ /* 0x0003e2000c101510 */
[----:B----4-:R-:W-:Y:S01]  /*748e0*/  ISETP.LT.AND P5, PT, R5, UR6, !P0 ;  /* 0x0000000605007c0c */ /* 0x010fe2000c7a1270 */
        /* <DEDUP_REMOVED lines=22> */
[----:B----4-:R-:W-:Y:S01]  /*74a50*/  LOP3.LUT R7, R2, 0x166, RZ, 0xfc, !PT ;  /* 0x0000016602077812 */ /* 0x010fe200078efcff */
        /* <DEDUP_REMOVED lines=474> */
[----:B--2---:R-:W-:Y:S01]  /*76800*/  ISETP.LT.AND P4, PT, R12, UR6, !P0 ;  /* 0x000000060c007c0c */ /* 0x004fe2000c781270 */
[----:B------:R1:W-:Y:S01]  /*76810*/  @P3 STG.E.U16 desc[UR16][R4.64], R7 ;  /* 0x0000000704003986 */ /* 0x0003e2000c101510 */
[----:B------:R-:W2:Y:S01]  /*76820*/  LDCU UR6, c[0x0][0x39c] ;  /* 0x00007380ff0677ac */ /* 0x000ea20008000800 */
[C---:B------:R-:W-:Y:S02]  /*76830*/  LOP3.LUT R11, R2.reuse, 0x1e4, RZ, 0xfc, !PT ;  /* 0x000001e4020b7812 */ /* 0x040fe400078efcff */
[----:B----4-:R-:W-:Y:S02]  /*76840*/  LOP3.LUT R9, R2, 0x1e6, RZ, 0xfc, !PT ;  /* 0x000001e602097812 */ /* 0x010fe400078efcff */
[----:B0-----:R-:W-:Y:S01]  /*76850*/  ISETP.LT.AND P3, PT, R11, UR7, !P0 ;  /* 0x000000070b007c0c */ /* 0x001fe2000c761270 */
        /* <DEDUP_REMOVED lines=11> */
[----:B------:R-:W-:-:S02]  /*76910*/  LEA.HI.X.SX32 R5, R11, R3, 0x1, P6 ;  /* 0x000000030b057211 */ /* 0x000fc400030f0eff */
[----:B-1----:R-:W-:Y:S01]  /*76920*/  PRMT R7, R79, 0x7632, R7 ;  /* 0x000076324f077816 */ /* 0x002fe20000000007 */
[----:B------:R-:W-:-:S04]  /*76930*/  IMAD R11, R93, 0x2, R11 ;  /* 0x000000025d0b7824 */ /* 0x000fc800078e020b */
        /* <DEDUP_REMOVED lines=9> */
[----:B------:R-:W-:Y:S01]  /*769d0*/  LEA R8, P6, R10, R0, 0x1 ;  /* 0x000000000a087211 */ /* 0x000fe200078c08ff */
[C---:B----4-:R-:W-:Y:S01]  /*769e0*/  IMAD R4, R93.reuse, 0x2, R10 ;  /* 0x000000025d047824 */ /* 0x050fe200078e020a */
[----:B---3--:R-:W-:Y:S01]  /*769f0*/  ISETP.LT.AND P5, PT, R12, UR5, !P0 ;  /* 0x000000050c007c0c */ /* 0x008fe2000c7a1270 */
[----:B------:R1:W-:Y:S01]  /*76a00*/  @P4 STG.E.U16 desc[UR16][R6.64], R9 ;  /* 0x0000000906004986 */ /* 0x0003e2000c101510 */
[----:B------:R-:W3:Y:S01]  /*76a10*/  LDCU UR5, c[0x0][0x39c] ;  /* 0x00007380ff0577ac */ /* 0x000ee20008000800 */
[C---:B------:R-:W-:Y:S01]  /*76a20*/  LOP3.LUT R11, R2.reuse, 0x1ec, RZ, 0xfc, !PT ;  /* 0x000001ec020b7812 */ /* 0x040fe200078efcff */
[----:B------:R-:W-:Y:S01]  /*76a30*/  IMAD R14, R93, 0x2, R4 ;  /* 0x000000025d0e7824 */ /* 0x000fe200078e0204 */
[----:B------:R-:W-:Y:S02]  /*76a40*/  LOP3.LUT R5, R2, 0x1ee, RZ, 0xfc, !PT ;  /* 0x000001ee02057812 */ /* 0x000fe400078efcff */
[----:B0-----:R-:W-:Y:S01]  /*76a50*/  ISETP.LT.AND P4, PT, R11, UR7, !P0 ;  /* 0x000000070b007c0c */ /* 0x001fe2000c781270 */
[----:B------:R-:W0:Y:S01]  /*76a60*/  LDCU UR7, c[0x0][0x39c] ;  /* 0x00007380ff0777ac */ /* 0x000e220008000800 */
[----:B-1----:R-:W-:-:S02]  /*76a70*/  LEA.HI.X.SX32 R9, R10, R3, 0x1, P6 ;  /* 0x000000030a097211 */ /* 0x002fc400030f0eff */
[----:B------:R-:W-:-:S03]  /*76a80*/  LEA R10, P6, R4, R0, 0x1 ;  /* 0x00000000040a7211 */ /* 0x000fc600078c08ff */
[----:B------:R1:W-:Y:S01]  /*76a90*/  @P3 STG.E.U16 desc[UR16][R8.64], R85 ;  /* 0x0000005508003986 */ /* 0x0003e2000c101510 */
[----:B--2---:R-:W-:Y:S01]  /*76aa0*/  ISETP.LT.AND P3, PT, R5, UR6, !P0 ;  /* 0x0000000605007c0c */ /* 0x004fe2000c761270 */
[----:B------:R-:W2:Y:S01]  /*76ab0*/  LDCU UR6, c[0x0][0x39c] ;  /* 0x00007380ff0677ac */ /* 0x000ea20008000800 */
[-C--:B------:R-:W-:Y:S02]  /*76ac0*/  LEA.HI.X.SX32 R11, R4, R3.reuse, 0x1, P6 ;  /* 0x00000003040b7211 */ /* 0x080fe400030f0eff */
[CC--:B------:R-:W-:Y:S01]  /*76ad0*/  LEA R12, P6, R14.reuse, R0.reuse, 0x1 ;  /* 0x000000000e0c7211 */ /* 0x0c0fe200078c08ff */
[----:B------:R-:W4:Y:S01]  /*76ae0*/  LDS.128 R4, [R91+0x800] ;  /* 0x000800005b047984 */ /* 0x000f220000000c00 */
[----:B------:R-:W-:Y:S02]  /*76af0*/  PRMT R17, R85, 0x7632, R17 ;  /* 0x0000763255117816 */ /* 0x000fe40000000011 */
[----:B------:R-:W-:Y:S01]  /*76b00*/  LEA.HI.X.SX32 R13, R14, R3, 0x1, P6 ;  /* 0x000000030e0d7211 */ /* 0x000fe200030f0eff */
[----:B------:R-:W-:Y:S01]  /*76b10*/  IMAD R14, R93, 0x2, R14 ;  /* 0x000000025d0e7824 */ /* 0x000fe200078e020e */
[----:B------:R-:W-:Y:S01]  /*76b20*/  LOP3.LUT R15, R2, 0x1f0, RZ, 0xfc, !PT ;  /* 0x000001f0020f7812 */ /* 0x000fe200078efcff */
[----:B------:R5:W-:Y:S03]  /*76b30*/  @P2 STG.E.U16 desc[UR16][R10.64], R17 ;  /* 0x000000110a002986 */ /* 0x000be6000c101510 */
[----:B---3--:R-:W-:Y:S01]  /*76b40*/  ISETP.LT.AND P2, PT, R15, UR5, !P0 ;  /* 0x000000050f007c0c */ /* 0x008fe2000c741270 */
[----:B------:R3:W-:Y:S01]  /*76b50*/  @P1 STG.E.U16 desc[UR16][R12.64], R86 ;  /* 0x000000560c001986 */ /* 0x0007e2000c101510 */
[----:B-1----:R-:W-:Y:S01]  /*76b60*/  LEA R8, P1, R14, R0, 0x1 ;  /* 0x000000000e087211 */ /* 0x002fe200078208ff */
[----:B------:R-:W1:Y:S01]  /*76b70*/  LDCU UR5, c[0x0][0x39c] ;  /* 0x00007380ff0577ac */ /* 0x000e620008000800 */
[----:B------:R-:W-:-:S02]  /*76b80*/  IMAD R15, R93, 0x2, R14 ;  /* 0x000000025d0f7824 */ /* 0x000fc400078e020e */
[----:B------:R-:W-:Y:S02]  /*76b90*/  LEA.HI.X.SX32 R9, R14, R3, 0x1, P1 ;  /* 0x000000030e097211 */ /* 0x000fe400008f0eff */
[----:B-----5:R-:W-:Y:S02]  /*76ba0*/  PRMT R11, R86, 0x7632, R11 ;  /* 0x00007632560b7816 */ /* 0x020fe4000000000b */
[----:B------:R-:W-:Y:S02]  /*76bb0*/  LEA R10, P6, R15, R0, 0x1 ;  /* 0x000000000f0a7211 */ /* 0x000fe400078c08ff */
[C---:B------:R-:W-:Y:S01]  /*76bc0*/  LOP3.LUT R16, R2.reuse, 0x1f2, RZ, 0xfc, !PT ;  /* 0x000001f202107812 */ /* 0x040fe200078efcff */
[----:B------:R5:W-:Y:S01]  /*76bd0*/  @P5 STG.E.U16 desc[UR16][R8.64], R11 ;  /* 0x0000000b08005986 */ /* 0x000be2000c101510 */
[----:B------:R-:W-:Y:S02]  /*76be0*/  LOP3.LUT R14, R2, 0x1f4, RZ, 0xfc, !PT ;  /* 0x000001f4020e7812 */ /* 0x000fe400078efcff */
[----:B--2---:R-:W-:Y:S01]  /*76bf0*/  ISETP.LT.AND P1, PT, R16, UR6, !P0 ;  /* 0x0000000610007c0c */ /* 0x004fe2000c721270 */
[----:B------:R-:W2:Y:S01]  /*76c00*/  LDCU UR6, c[0x0][0x39c] ;  /* 0x00007380ff0677ac */ /* 0x000ea20008000800 */
[----:B0-----:R-:W-:-:S02]  /*76c10*/  ISETP.LT.AND P5, PT, R14, UR7, !P0 ;  /* 0x000000070e007c0c */ /* 0x001fc4000c7a1270 */
[----:B---3--:R-:W-:Y:S02]  /*76c20*/  LOP3.LUT R13, R2, 0x1f6, RZ, 0xfc, !PT ;  /* 0x000001f6020d7812 */ /* 0x008fe400078efcff */
[----:B-----5:R-:W-:Y:S01]  /*76c30*/  LEA.HI.X.SX32 R11, R15, R3, 0x1, P6 ;  /* 0x000000030f0b7211 */ /* 0x020fe200030f0eff */
[----:B------:R-:W-:-:S04]  /*76c40*/  IMAD R15, R93, 0x2, R15 ;  /* 0x000000025d0f7824 */ /* 0x000fc800078e020f */
[----:B------:R-:W-:Y:S01]  /*76c50*/  IMAD R14, R93, 0x2, R15 ;  /* 0x000000025d0e7824 */ /* 0x000fe200078e020f */
[-C--:B------:R-:W-:Y:S01]  /*76c60*/  LEA R12, P6, R15, R0.reuse, 0x1 ;  /* 0x000000000f0c7211 */ /* 0x080fe200078c08ff */
[----:B------:R0:W-:Y:S01]  /*76c70*/  @P4 STG.E.U16 desc[UR16][R10.64], R87 ;  /* 0x000000570a004986 */ /* 0x0001e2000c101510 */
[----:B-1----:R-:W-:Y:S01]  /*76c80*/  ISETP.LT.AND P4, PT, R13, UR5, !P0 ;  /* 0x000000050d007c0c */ /* 0x002fe2000c781270 */
[----:B------:R-:W1:Y:S01]  /*76c90*/  LDCU UR5, c[0x0][0x39c] ;  /* 0x00007380ff0577ac */ /* 0x000e620008000800 */
[-C--:B------:R-:W-:Y:S02]  /*76ca0*/  LEA.HI.X.SX32 R13, R15, R3.reuse, 0x1, P6 ;  /* 0x000000030f0d7211 */ /* 0x080fe400030f0eff */
[----:B------:R-:W-:Y:S01]  /*76cb0*/  LEA R8, P6, R14, R0, 0x1 ;  /* 0x000000000e087211 */ /* 0x000fe200078c08ff */
[----:B------:R-:W-:Y:S01]  /*76cc0*/  IMAD R15, R93, 0x2, R14 ;  /* 0x000000025d0f7824 */ /* 0x000fe200078e020e */
[----:B------:R-:W-:Y:S02]  /*76cd0*/  LOP3.LUT R16, R2, 0x1f8, RZ, 0xfc, !PT ;  /* 0x000001f802107812 */ /* 0x000fe400078efcff */
[----:B------:R-:W-:-:S02]  /*76ce0*/  LEA.HI.X.SX32 R9, R14, R3, 0x1, P6 ;  /* 0x000000030e097211 */ /* 0x000fc400030f0eff */
[----:B0-----:R-:W-:Y:S01]  /*76cf0*/  PRMT R11, R87, 0x7632, R11 ;  /* 0x00007632570b7816 */ /* 0x001fe2000000000b */
[----:B------:R-:W-:-:S04]  /*76d00*/  IMAD R14, R93, 0x2, R15 ;  /* 0x000000025d0e7824 */ /* 0x000fc800078e020f */
[----:B------:R0:W-:Y:S01]  /*76d10*/  @P3 STG.E.U16 desc[UR16][R12.64], R11 ;  /* 0x0000000b0c003986 */ /* 0x0001e2000c101510 */
[----:B--2---:R-:W-:Y:S01]  /*76d20*/  ISETP.LT.AND P3, PT, R16, UR6, !P0 ;  /* 0x0000000610007c0c */ /* 0x004fe2000c761270 */
[----:B------:R-:W-:Y:S01]  /*76d30*/  IMAD R16, R93, 0x2, R14 ;  /* 0x000000025d107824 */ /* 0x000fe200078e020e */
[----:B------:R-:W-:Y:S01]  /*76d40*/  LOP3.LUT R17, R2, 0x1fa, RZ, 0xfc, !PT ;  /* 0x000001fa02117812 */ /* 0x000fe200078efcff */
[----:B----4-:R2:W-:Y:S01]  /*76d50*/  @P2 STG.E.U16 desc[UR16][R8.64], R4 ;  /* 0x0000000408002986 */ /* 0x0105e2000c101510 */
[C---:B------:R-:W-:Y:S01]  /*76d60*/  LEA R10, P2, R15.reuse, R0, 0x1 ;  /* 0x000000000f0a7211 */ /* 0x040fe200078408ff */
[----:B------:R-:W3:Y:S03]  /*76d70*/  LDCU UR6, c[0x0][0x39c] ;  /* 0x00007380ff0677ac */ /* 0x000ee60008000800 */
[----:B0-----:R-:W-:Y:S01]  /*76d80*/  LEA.HI.X.SX32 R11, R15, R3, 0x1, P2 ;  /* 0x000000030f0b7211 */ /* 0x001fe200010f0eff */
[----:B------:R-:W-:Y:S01]  /*76d90*/  IMAD R15, R93, 0x2, R16 ;  /* 0x000000025d0f7824 */ /* 0x000fe200078e0210 */
[----:B-1----:R-:W-:Y:S01]  /*76da0*/  ISETP.LT.AND P2, PT, R17, UR5, !P0 ;  /* 0x0000000511007c0c */ /* 0x002fe2000c741270 */
[----:B------:R-:W0:Y:S01]  /*76db0*/  LDCU UR5, c[0x0][0x39c] ;  /* 0x00007380ff0577ac */ /* 0x000e220008000800 */
[----:B--2---:R-:W-:Y:S01]  /*76dc0*/  PRMT R9, R4, 0x7632, R9 ;  /* 0x0000763204097816 */ /* 0x004fe20000000009 */
[----:B------:R-:W-:-:S04]  /*76dd0*/  IMAD R17, R93, 0x2, R15 ;  /* 0x000000025d117824 */ /* 0x000fc800078e020f */
[----:B------:R1:W-:Y:S01]  /*76de0*/  @P1 STG.E.U16 desc[UR16][R10.64], R9 ;  /* 0x000000090a001986 */ /* 0x0003e2000c101510 */
[-C--:B------:R-:W-:Y:S01]  /*76df0*/  LEA R8, P1, R14, R0.reuse, 0x1 ;  /* 0x000000000e087211 */ /* 0x080fe200078208ff */
[----:B------:R-:W-:Y:S01]  /*76e00*/  IMAD R4, R93, 0x2, R17 ;  /* 0x000000025d047824 */ /* 0x000fe200078e0211 */
[----:B------:R-:W-:-:S03]  /*76e10*/  LEA R12, P6, R16, R0, 0x1 ;  /* 0x00000000100c7211 */ /* 0x000fc600078c08ff */
[----:B------:R-:W-:Y:S01]  /*76e20*/  IMAD R18, R93, 0x2, R4 ;  /* 0x000000025d127824 */ /* 0x000fe200078e0204 */
[-C--:B-1----:R-:W-:Y:S02]  /*76e30*/  LEA.HI.X.SX32 R9, R14, R3.reuse, 0x1, P1 ;  /* 0x000000030e097211 */ /* 0x082fe400008f0eff */
[CC--:B------:R-:W-:Y:S02]  /*76e40*/  LEA R14, P1, R15.reuse, R0.reuse, 0x1 ;  /* 0x000000000f0e7211 */ /* 0x0c0fe400078208ff */
[----:B------:R-:W-:Y:S02]  /*76e50*/  LOP3.LUT R19, R2, 0x1fe, RZ, 0xfc, !PT ;  /* 0x000001fe02137812 */ /* 0x000fe400078efcff */
[-C--:B------:R-:W-:Y:S02]  /*76e60*/  LEA.HI.X.SX32 R15, R15, R3.reuse, 0x1, P1 ;  /* 0x000000030f0f7211 */ /* 0x080fe400008f0eff */
[----:B------:R-:W-:Y:S02]  /*76e70*/  LEA R10, P1, R18, R0, 0x1 ;  /* 0x00000000120a7211 */ /* 0x000fe400078208ff */
[----:B------:R-:W-:-:S02]  /*76e80*/  LEA.HI.X.SX32 R13, R16, R3, 0x1, P6 ;  /* 0x00000003100d7211 */ /* 0x000fc400030f0eff */
[----:B------:R-:W-:Y:S02]  /*76e90*/  LOP3.LUT R20, R2, 0x1fc, RZ, 0xfc, !PT ;  /* 0x000001fc02147812 */ /* 0x000fe400078efcff */
[----:B------:R-:W-:Y:S02]  /*76ea0*/  LEA R16, P6, R17, R0, 0x1 ;  /* 0x0000000011107211 */ /* 0x000fe400078c08ff */
[-C--:B------:R-:W-:Y:S02]  /*76eb0*/  LEA.HI.X.SX32 R11, R18, R3.reuse, 0x1, P1 ;  /* 0x00000003120b7211 */ /* 0x080fe400008f0eff */
[----:B---3--:R-:W-:Y:S02]  /*76ec0*/  ISETP.LT.AND P1, PT, R19, UR6, !P0 ;  /* 0x0000000613007c0c */ /* 0x008fe4000c721270 */
[----:B0-----:R-:W-:Y:S02]  /*76ed0*/  ISETP.LT.AND P0, PT, R20, UR5, !P0 ;  /* 0x0000000514007c0c */ /* 0x001fe4000c701270 */
[----:B------:R-:W-:-:S02]  /*76ee0*/  LEA.HI.X.SX32 R17, R17, R3, 0x1, P6 ;  /* 0x0000000311117211 */ /* 0x000fc400030f0eff */
[C---:B------:R-:W-:Y:S02]  /*76ef0*/  LEA R2, P6, R4.reuse, R0, 0x1 ;  /* 0x0000000004027211 */ /* 0x040fe400078c08ff */
[----:B------:R-:W-:Y:S02]  /*76f00*/  PRMT R0, R5, 0x7632, R0 ;  /* 0x0000763205007816 */ /* 0x000fe40000000000 */
[----:B------:R-:W-:Y:S01]  /*76f10*/  LEA.HI.X.SX32 R3, R4, R3, 0x1, P6 ;  /* 0x0000000304037211 */ /* 0x000fe200030f0eff */
[----:B------:R0:W-:Y:S01]  /*76f20*/  @P5 STG.E.U16 desc[UR16][R8.64], R5 ;  /* 0x0000000508005986 */ /* 0x0001e2000c101510 */
[----:B------:R-:W-:-:S03]  /*76f30*/  PRMT R4, R6, 0x7632, R4 ;  /* 0x0000763206047816 */ /* 0x000fc60000000004 */
[----:B------:R1:W-:Y:S04]  /*76f40*/  @P4 STG.E.U16 desc[UR16][R12.64], R0 ;  /* 0x000000000c004986 */ /* 0x0003e8000c101510 */
[----:B------:R1:W-:Y:S01]  /*76f50*/  @P3 STG.E.U16 desc[UR16][R14.64], R6 ;  /* 0x000000060e003986 */ /* 0x0003e2000c101510 */
[----:B0-----:R-:W-:-:S03]  /*76f60*/  PRMT R9, R7, 0x7632, R9 ;  /* 0x0000763207097816 */ /* 0x001fc60000000009 */
[----:B------:R1:W-:Y:S04]  /*76f70*/  @P2 STG.E.U16 desc[UR16][R16.64], R4 ;  /* 0x0000000410002986 */ /* 0x0003e8000c101510 */
[----:B------:R1:W-:Y:S04]  /*76f80*/  @P0 STG.E.U16 desc[UR16][R2.64], R7 ;  /* 0x0000000702000986 */ /* 0x0003e8000c101510 */
[----:B------:R1:W-:Y:S01]  /*76f90*/  @P1 STG.E.U16 desc[UR16][R10.64], R9 ;  /* 0x000000090a001986 */ /* 0x0003e2000c101510 */
[----:B------:R-:W-:Y:S06]  /*76fa0*/  BAR.SYNC.DEFER_BLOCKING 0x0 ;  /* 0x0000000000007b1d */ /* 0x000fec0000010000 */
[----:B------:R-:W-:Y:S05]  /*76fb0*/  BRA.U UP0, `(.L_x_13) ;  /* 0x0000000100a07547 */ /* 0x000fea000b800000 */
[----:B------:R-:W0:Y:S01]  /*76fc0*/  S2UR UR6, SR_CgaCtaId ;  /* 0x00000000000679c3 */ /* 0x000e220000008800 */
[----:B------:R-:W-:Y:S01]  /*76fd0*/  NOP ;  /* 0x0000000000007918 */ /* 0x000fe20000000000 */
[----:B------:R-:W-:Y:S01]  /*76fe0*/  UMOV UR5, 0x50 ;  /* 0x0000005000057882 */ /* 0x000fe20000000000 */
[----:B-1----:R-:W-:Y:S02]  /*76ff0*/  IMAD.U32 R0, RZ, RZ, UR4 ;  /* 0x00000004ff007e24 */ /* 0x002fe4000f8e00ff */
[----:B------:R-:W-:Y:S02]  /*77000*/  IMAD.MOV.U32 R3, RZ, RZ, 0xff ;  /* 0x000000ffff037424 */ /* 0x000fe400078e00ff */
[----:B------:R-:W-:Y:S01]  /*77010*/  IMAD.MOV.U32 R7, RZ, RZ, 0x1 ;  /* 0x00000001ff077424 */ /* 0x000fe200078e00ff */
[----:B------:R-:W-:-:S04]  /*77020*/  LOP3.LUT R0, R0, 0xffff, RZ, 0xc0, !PT ;  /* 0x0000ffff00007812 */ /* 0x000fc800078ec0ff */
[----:B------:R-:W-:-:S05]  /*77030*/  SHF.R.U32.HI R0, RZ, 0x5, R0 ;  /* 0x00000005ff007819 */ /* 0x000fca0000011600 */
[----:B------:R-:W-:Y:S01]  /*77040*/  VIADD R2, R0, 0x10 ;  /* 0x0000001000027836 */ /* 0x000fe20000000000 */
[----:B------:R-:W-:Y:S01]  /*77050*/  SHF.L.U32 R0, R3, R0, RZ ;  /* 0x0000000003007219 */ /* 0x000fe200000006ff */
[----:B0-----:R-:W-:-:S03]  /*77060*/  ULEA UR6, UR6, UR5, 0x18 ;  /* 0x0000000506067291 */ /* 0x001fc6000f8ec0ff */
[----:B------:R-:W-:-:S04]  /*77070*/  SHF.L.U32 R3, R7, R2, RZ ;  /* 0x0000000207037219 */ /* 0x000fc800000006ff */
[----:B------:R-:W-:Y:S02]  /*77080*/  LOP3.LUT R0, R3, R0, RZ, 0xfc, !PT ;  /* 0x0000000003007212 */ /* 0x000fe400078efcff */
[----:B------:R-:W0:Y:S02]  /*77090*/  LDS R5, [UR6] ;  /* 0x00000006ff057984 */ /* 0x000e240008000800 */
[C---:B------:R-:W-:Y:S02]  /*770a0*/  LOP3.LUT R2, R0.reuse, 0xffff, RZ, 0xc0, !PT ;  /* 0x0000ffff00027812 */ /* 0x040fe400078ec0ff */
[----:B0-----:R-:W-:-:S04]  /*770b0*/  LOP3.LUT R3, R0, 0xffff, R5, 0x80, !PT ;  /* 0x0000ffff00037812 */ /* 0x001fc800078e8005 */
[----:B------:R-:W-:-:S13]  /*770c0*/  ISETP.NE.AND P0, PT, R3, R2, PT ;  /* 0x000000020300720c */ /* 0x000fda0003f05270 */
[----:B------:R-:W-:Y:S05]  /*770d0*/  @P0 BRA `(.L_x_14) ;  /* 0x0000000000500947 */ /* 0x000fea0003800000 */
[----:B------:R-:W-:Y:S02]  /*770e0*/  SHF.R.U32.HI R5, RZ, 0x10, R5 ;  /* 0x00000010ff057819 */ /* 0x000fe40000011605 */
[----:B------:R-:W-:-:S04]  /*770f0*/  SHF.R.U32.HI R2, RZ, 0x10, R0 ;  /* 0x00000010ff027819 */ /* 0x000fc80000011600 */
[----:B------:R-:W-:-:S04]  /*77100*/  LOP3.LUT R5, R5, R2, RZ, 0xc0, !PT ;  /* 0x0000000205057212 */ /* 0x000fc800078ec0ff */
[----:B------:R-:W-:-:S13]  /*77110*/  ISETP.NE.AND P0, PT, R5, R2, PT ;  /* 0x000000020500720c */ /* 0x000fda0003f05270 */
[----:B------:R-:W-:Y:S05]  /*77120*/  @P0 BRA `(.L_x_15) ;  /* 0x0000000000300947 */ /* 0x000fea0003800000 */
[----:B------:R-:W-:Y:S01]  /*77130*/  R2UR UR4, R0 ;  /* 0x00000000000472ca */ /* 0x000fe200000e0000 */
[----:B------:R-:W-:Y:S01]  /*77140*/  VOTEU.ANY UR5, UPT, PT ;  /* 0x0000000000057886 */ /* 0x000fe200038e0100 */
[----:B------:R-:W0:Y:S01]  /*77150*/  S2R R0, SR_LANEID ;  /* 0x0000000000007919 */ /* 0x000e220000000000 */
[----:B------:R-:W-:-:S10]  /*77160*/  UFLO.U32 UR5, UR5 ;  /* 0x00000005000572bd */ /* 0x000fd400080e0000 */
[----:B------:R-:W-:-:S06]  /*77170*/  ULOP3.LUT UR4, URZ, UR4, URZ, 0x33, !UPT ;  /* 0x00000004ff047292 */ /* 0x000fcc000f8e33ff */
[----:B------:R-:W-:-:S04]  /*77180*/  IMAD.U32 R2, RZ, RZ, UR4 ;  /* 0x00000004ff027e24 */ /* 0x000fc8000f8e00ff */
[----:B------:R-:W1:Y:S02]  /*77190*/  REDUX UR7, R2 ;  /* 0x00000000020773c4 */ /* 0x000e640000000000 */
[----:B------:R2:W-:Y:S01]  /*771a0*/  UTCATOMSWS.AND URZ, UR4 ;  /* 0x0000000400ff79e3 */ /* 0x0005e20008000000 */
[----:B0-----:R-:W-:Y:S01]  /*771b0*/  ISETP.EQ.U32.AND P0, PT, R0, UR5, PT ;  /* 0x0000000500007c0c */ /* 0x001fe2000bf02070 */
[----:B-1----:R-:W-:-:S12]  /*771c0*/  IMAD.U32 R0, RZ, RZ, UR7 ;  /* 0x00000007ff007e24 */ /* 0x002fd8000f8e00ff */
[----:B------:R2:W-:Y:S01]  /*771d0*/  @P0 ATOMS.AND RZ, [UR6], R0 ;  /* 0x00000000ffff098c */ /* 0x0005e2000a800006 */
[----:B------:R-:W-:Y:S05]  /*771e0*/  BRA `(.L_x_13) ;  /* 0x0000000000147947 */ /* 0x000fea0003800000 */
.L_x_15:
[----:B------:R-:W-:-:S07]  /*771f0*/  MOV R2, 0x77210 ;  /* 0x0007721000027802 */ /* 0x000fce0000000f00 */
[----:B------:R-:W-:Y:S05]  /*77200*/  CALL.REL.NOINC `($__internal_0_$__cuda_sm10x_tcgen05_guardrail_trap_col_being_dealloced_not_returned_by_alloc) ;  /* 0x00000000002c7944 */ /* 0x000fea0003c00000 */
[----:B------:R-:W-:Y:S05]  /*77210*/  BRA `(.L_x_13) ;  /* 0x0000000000087947 */ /* 0x000fea0003800000 */
.L_x_14:
[----:B------:R-:W-:-:S07]  /*77220*/  MOV R2, 0x77240 ;  /* 0x0007724000027802 */ /* 0x000fce0000000f00 */
[----:B------:R-:W-:Y:S05]  /*77230*/  CALL.REL.NOINC `($__internal_2_$__cuda_sm10x_tcgen05_guardrail_trap_unallocated_columns_being_dealloced) ;  /* 0x0000000000387944 */ /* 0x000fea0003c00000 */
.L_x_13:
[----:B------:R-:W-:Y:S01]  /*77240*/  NOP ;  /* 0x0000000000007918 */ /* 0x000fe20000000000 */
[----:B--2---:R-:W-:Y:S05]  /*77250*/  EXIT ;  /* 0x000000000000794d */ /* 0x004fea0003800000 */
.L_x_8:
[----:B------:R-:W0:Y:S02]  /*77260*/  SYNCS.PHASECHK.TRANS64.TRYWAIT P5, [UR77], R5 ;  /* 0x00000005ff0075a7 */ /* 0x000e2400080a114d */
[----:B0-----:R-:W-:Y:S05]  /*77270*/  @!P5 BRA `(.L_x_8) ;  /* 0xfffffffc00f8d947 */ /* 0x001fea000383ffff */
[----:B------:R-:W-:Y:S05]  /*77280*/  BRA `(.L_x_16) ;  /* 0xfffffdc000ac7947 */ /* 0x000fea000383ffff */
.L_x_12:
[----:B------:R-:W0:Y:S02]  /*77290*/  SYNCS.PHASECHK.TRANS64.TRYWAIT P0, [UR77], R4 ;  /* 0x00000004ff0075a7 */ /* 0x000e24000800114d */
[----:B0-----:R-:W-:Y:S05]  /*772a0*/  @!P0 BRA `(.L_x_12) ;  /* 0xfffffffc00f88947 */ /* 0x001fea000383ffff */
[----:B------:R-:W-:Y:S05]  /*772b0*/  BRA `(.L_x_11) ;  /* 0xffffff50005c7947 */ /* 0x000fea000383ffff */
        .weak           $__internal_0_$__cuda_sm10x_tcgen05_guardrail_trap_col_being_dealloced_not_returned_by_alloc
        .type           $__internal_0_$__cuda_sm10x_tcgen05_guardrail_trap_col_being_dealloced_not_returned_by_alloc,@function
        .size           $__internal_0_$__cuda_sm10x_tcgen05_guardrail_trap_col_being_dealloced_not_returned_by_alloc,($__internal_1_$__cuda_sm10x_tcgen05_guardrail_trap_phase_invalid_during_alloc - $__internal_0_$__cuda_sm10x_tcgen05_guardrail_trap_col_being_dealloced_not_returned_by_alloc)
$__internal_0_$__cuda_sm10x_tcgen05_guardrail_trap_col_being_dealloced_not_returned_by_alloc:
[----:B------:R-:W-:Y:S05]  /*772c0*/  BPT.TRAP 0x1 ;  /* 0x000000040000795c */ /* 0x000fea0000300000 */
[----:B------:R-:W-:-:S04]  /*772d0*/  IMAD.MOV.U32 R3, RZ, RZ, 0x0 ;  /* 0x00000000ff037424 */ /* 0x000fc800078e00ff */
[----:B------:R-:W-:Y:S05]  /*772e0*/  RET.REL.NODEC R2 `(matmul_kernel) ;  /* 0xfffff88c02447950 */ /* 0x000fea0003c3ffff */
        .weak           $__internal_1_$__cuda_sm10x_tcgen05_guardrail_trap_phase_invalid_during_alloc
        .type           $__internal_1_$__cuda_sm10x_tcgen05_guardrail_trap_phase_invalid_during_alloc,@function
        .size           $__internal_1_$__cuda_sm10x_tcgen05_guardrail_trap_phase_invalid_during_alloc,($__internal_2_$__cuda_sm10x_tcgen05_guardrail_trap_unallocated_columns_being_dealloced - $__internal_1_$__cuda_sm10x_tcgen05_guardrail_trap_phase_invalid_during_alloc)
$__internal_1_$__cuda_sm10x_tcgen05_guardrail_trap_phase_invalid_during_alloc:
[----:B------:R-:W-:Y:S05]  /*772f0*/  BPT.TRAP 0x1 ;  /* 0x000000040000795c */ /* 0x000fea0000300000 */
[----:B------:R-:W-:-:S04]  /*77300*/  IMAD.MOV.U32 R3, RZ, RZ, 0x0 ;  /* 0x00000000ff037424 */ /* 0x000fc800078e00ff */
[----:B------:R-:W-:Y:S05]  /*77310*/  RET.REL.NODEC R2 `(matmul_kernel) ;  /* 0xfffff88c02387950 */ /* 0x000fea0003c3ffff */
        .weak           $__internal_2_$__cuda_sm10x_tcgen05_guardrail_trap_unallocated_columns_being_dealloced
        .type           $__internal_2_$__cuda_sm10x_tcgen05_guardrail_trap_unallocated_columns_being_dealloced,@function
        .size           $__internal_2_$__cuda_sm10x_tcgen05_guardrail_trap_unallocated_columns_being_dealloced,(.L_x_20 - $__internal_2_$__cuda_sm10x_tcgen05_guardrail_trap_unallocated_columns_being_dealloced)
$__internal_2_$__cuda_sm10x_tcgen05_guardrail_trap_unallocated_columns_being_dealloced:
[----:B------:R-:W-:Y:S05]  /*77320*/  BPT.TRAP 0x1 ;  /* 0x000000040000795c */ /* 0x000fea0000300000 */
[----:B------:R-:W-:-:S04]  /*77330*/  IMAD.MOV.U32 R3, RZ, RZ, 0x0 ;  /* 0x00000000ff037424 */ /* 0x000fc800078e00ff */
[----:B------:R-:W-:Y:S05]  /*77340*/  RET.REL.NODEC R2 `(matmul_kernel) ;  /* 0xfffff88c022c7950 */ /* 0x000fea0003c3ffff */
.L_x_17:
[----:B------:R-:W-:-:S00]  /*77350*/  BRA `(.L_x_17) ;  /* 0xfffffffc00fc7947 */ /* 0x000fc0000383ffff */
[----:B------:R-:W-:-:S00]  /*77360*/  NOP ;  /* 0x0000000000007918 */ /* 0x000fc00000000000 */
        /* <DEDUP_REMOVED lines=9> */
.L_x_20:


//--------------------- .nv.shared.matmul_kernel  --------------------------
	.section	.nv.shared.matmul_kernel,"aw",@nobits
	.sectionflags	@""
	.align	16
	.zero		1024


//--------------------- .nv.shared.reserved.0     --------------------------
	.section	.nv.shared.reserved.0,"aw",@nobits
	.align	8
	.weak		__nv_reservedSMEM_offset_0_alias
	.size		__nv_reservedSMEM_offset_0_alias, 0, 64
	.other		__nv_reservedSMEM_offset_0_alias,@"STO_CUDA_RESERVED_SHARED STV_DEFAULT"
__nv_reservedSMEM_offset_0_alias:
	.zero		0
.nv.shared.reserved.0:
	.zero		64
	.weak		__nv_reservedSMEM_allocation_phase
	.type		__nv_reservedSMEM_allocation_phase,@object
	.size		__nv_reservedSMEM_allocation_phase,(.L_0 - __nv_reservedSMEM_allocation_phase)
__nv_reservedSMEM_allocation_phase:
	.zero		1
.L_0:
	.zero		7
	.weak		__nv_reservedSMEM_devtool_atexit_pc
	.type		__nv_reservedSMEM_devtool_atexit_pc,@object
	.size		__nv_reservedSMEM_devtool_atexit_pc,(__nv_reservedSMEM_allocation_mask - __nv_reservedSMEM_devtool_atexit_pc)
__nv_reservedSMEM_devtool_atexit_pc:
	.zero		8
	.weak		__nv_reservedSMEM_allocation_mask
	.type		__nv_reservedSMEM_allocation_mask,@object
	.size		__nv_reservedSMEM_allocation_mask,(.L_2 - __nv_reservedSMEM_allocation_mask)
__nv_reservedSMEM_allocation_mask:
	.zero		4
.L_2:


//--------------------- .nv.constant0.matmul_kernel --------------------------
	.section	.nv.constant0.matmul_kernel,"a",@progbits
	.sectionflags	@""
	.align	4
.nv.constant0.matmul_kernel:
	.zero		976


//--------------------- SYMBOLS --------------------------

	.type		.nv.reservedSmem.offset0,@object
	.size		.nv.reservedSmem.offset0,0x4
	.type		.nv.reservedSmem.cap,@object
	.size		.nv.reservedSmem.cap,0x4
